def matmul_kernel(
    a_ptr,
    b_ptr,
    c_ptr,
    M,
    N,
    K,
    stride_am,
    stride_ak,
    stride_bk,
    stride_bn,
    stride_cm,
    stride_cn,
    BLOCK_M: tl.constexpr,
    BLOCK_N: tl.constexpr,
    BLOCK_K: tl.constexpr,
    GROUP_M: tl.constexpr,
):
    pid = tl.program_id(axis=0)
    num_pid_m = tl.cdiv(M, BLOCK_M)
    num_pid_n = tl.cdiv(N, BLOCK_N)
    num_pid_in_group = GROUP_M * num_pid_n
    group_id = pid // num_pid_in_group
    first_pid_m = group_id * GROUP_M
    group_size_m = min(num_pid_m - first_pid_m, GROUP_M)
    pid_m = first_pid_m + ((pid % num_pid_in_group) % group_size_m)
    pid_n = (pid % num_pid_in_group) // group_size_m

    offs_am = (pid_m * BLOCK_M + tl.arange(0, BLOCK_M)) % M
    offs_bn = (pid_n * BLOCK_N + tl.arange(0, BLOCK_N)) % N
    offs_k = tl.arange(0, BLOCK_K)
    a_ptrs = a_ptr + offs_am[:, None] * stride_am + offs_k[None, :] * stride_ak
    b_ptrs = b_ptr + offs_k[:, None] * stride_bk + offs_bn[None, :] * stride_bn

    acc = tl.zeros((BLOCK_M, BLOCK_N), dtype=tl.float32)
    for kk in range(0, tl.cdiv(K, BLOCK_K)):
        a = tl.load(a_ptrs, mask=offs_k[None, :] < K - kk * BLOCK_K, other=0.0)
        b = tl.load(b_ptrs, mask=offs_k[:, None] < K - kk * BLOCK_K, other=0.0)
        acc = tl.dot(a, b, acc)
        a_ptrs += BLOCK_K * stride_ak
        b_ptrs += BLOCK_K * stride_bk

    c = acc.to(c_ptr.dtype.element_ty)
    offs_cm = pid_m * BLOCK_M + tl.arange(0, BLOCK_M)
    offs_cn = pid_n * BLOCK_N + tl.arange(0, BLOCK_N)
    c_ptrs = c_ptr + offs_cm[:, None] * stride_cm + offs_cn[None, :] * stride_cn
    mask = (offs_cm[:, None] < M) & (offs_cn[None, :] < N)
    tl.store(c_ptrs, c, mask=mask)

# config = {"BLOCK_K": 32, "BLOCK_M": 64, "BLOCK_N": 256, "GROUP_M": 8, "arch": "sm_100", "dtype": "fp32", "num_ctas": 1, "num_stages": 3, "num_warps": 2}
# arch = sm_100


// ===== COMPILED SASS (sm_100a) =====

	.target	sm_100a

	.elftype	@"ET_EXEC"


//--------------------- .note.nv.tkinfo           --------------------------
	.section	.note.nv.tkinfo,"",@"SHT_NOTE"
	.sectionflags	@"SHF_NOTE_NV_TKINFO"
	.tkinfo
        /*0018*/ 	.word	0x00000081
        /*0030*/ 	.string	""
        /*0030*/ 	.string	"ptxas-blackwell"
        /*0030*/ 	.string	"Cuda compilation tools, release 12.9, V12.9.86"
        /*0030*/ 	.string	"Build cuda_12.9.r12.9/compiler.36037853_0"
        /*0030*/ 	.string	"-v  -suppress-debug-info  -lineinfo  -arch sm_100a "



//--------------------- .note.nv.cuver            --------------------------
	.section	.note.nv.cuver,"",@"SHT_NOTE"
	.sectionflags	@"SHF_NOTE_NV_CUVER"
        /*0018*/ 	.short	0x0001
        /*001a*/ 	.short	0x0064
        /*001c*/ 	.short	0x0001
        /*001e*/ 	.short	0x0000
        /*0020*/ 	.short	0x0001
        /*0022*/ 	.short	0x0000


//--------------------- .nv.info                  --------------------------
	.section	.nv.info,"",@"SHT_CUDA_INFO"
	.align	4


	//----- nvinfo : EIATTR_REGCOUNT
	.align		4
        /*0000*/ 	.byte	0x04, 0x2f
        /*0002*/ 	.short	(.L_1 - .L_0)
	.align		4
.L_0:
        /*0004*/ 	.word	index@(matmul_kernel)
        /*0008*/ 	.word	0x000000ff


	//----- nvinfo : EIATTR_FRAME_SIZE
	.align		4
.L_1:
        /*000c*/ 	.byte	0x04, 0x11
        /*000e*/ 	.short	(.L_3 - .L_2)
	.align		4
.L_2:
        /*0010*/ 	.word	index@(matmul_kernel)
        /*0014*/ 	.word	0x00000e70


	//----- nvinfo : EIATTR_MIN_STACK_SIZE
	.align		4
.L_3:
        /*0018*/ 	.byte	0x04, 0x12
        /*001a*/ 	.short	(.L_5 - .L_4)
	.align		4
.L_4:
        /*001c*/ 	.word	index@(matmul_kernel)
        /*0020*/ 	.word	0x00000e70
.L_5:


//--------------------- .nv.info.matmul_kernel    --------------------------
	.section	.nv.info.matmul_kernel,"",@"SHT_CUDA_INFO"
	.sectionflags	@""
	.align	4


	//----- nvinfo : EIATTR_CUDA_API_VERSION
	.align		4
        /*0000*/ 	.byte	0x04, 0x37
        /*0002*/ 	.short	(.L_7 - .L_6)
.L_6:
        /*0004*/ 	.word	0x00000081


	//----- nvinfo : EIATTR_KPARAM_INFO
	.align		4
.L_7:
        /*0008*/ 	.byte	0x04, 0x17
        /*000a*/ 	.short	(.L_9 - .L_8)
.L_8:
        /*000c*/ 	.word	0x00000000
        /*0010*/ 	.short	0x000d
        /*0012*/ 	.short	0x0048
        /*0014*/ 	.byte	0x00, 0xf4, 0x21, 0x00


	//----- nvinfo : EIATTR_KPARAM_INFO
	.align		4
.L_9:
        /*0018*/ 	.byte	0x04, 0x17
        /*001a*/ 	.short	(.L_11 - .L_10)
.L_10:
        /*001c*/ 	.word	0x00000000
        /*0020*/ 	.short	0x000c
        /*0022*/ 	.short	0x0040
        /*0024*/ 	.byte	0x00, 0xf4, 0x21, 0x00


	//----- nvinfo : EIATTR_KPARAM_INFO
	.align		4
.L_11:
        /*0028*/ 	.byte	0x04, 0x17
        /*002a*/ 	.short	(.L_13 - .L_12)
.L_12:
        /*002c*/ 	.word	0x00000000
        /*0030*/ 	.short	0x000b
        /*0032*/ 	.short	0x0038
        /*0034*/ 	.byte	0x00, 0xf0, 0x11, 0x00


	//----- nvinfo : EIATTR_KPARAM_INFO
	.align		4
.L_13:
        /*0038*/ 	.byte	0x04, 0x17
        /*003a*/ 	.short	(.L_15 - .L_14)
.L_14:
        /*003c*/ 	.word	0x00000000
        /*0040*/ 	.short	0x000a
        /*0042*/ 	.short	0x0034
        /*0044*/ 	.byte	0x00, 0xf0, 0x11, 0x00


	//----- nvinfo : EIATTR_KPARAM_INFO
	.align		4
.L_15:
        /*0048*/ 	.byte	0x04, 0x17
        /*004a*/ 	.short	(.L_17 - .L_16)
.L_16:
        /*004c*/ 	.word	0x00000000
        /*0050*/ 	.short	0x0009
        /*0052*/ 	.short	0x0030
        /*0054*/ 	.byte	0x00, 0xf0, 0x11, 0x00


	//----- nvinfo : EIATTR_KPARAM_INFO
	.align		4
.L_17:
        /*0058*/ 	.byte	0x04, 0x17
        /*005a*/ 	.short	(.L_19 - .L_18)
.L_18:
        /*005c*/ 	.word	0x00000000
        /*0060*/ 	.short	0x0008
        /*0062*/ 	.short	0x002c
        /*0064*/ 	.byte	0x00, 0xf0, 0x11, 0x00


	//----- nvinfo : EIATTR_KPARAM_INFO
	.align		4
.L_19:
        /*0068*/ 	.byte	0x04, 0x17
        /*006a*/ 	.short	(.L_21 - .L_20)
.L_20:
        /*006c*/ 	.word	0x00000000
        /*0070*/ 	.short	0x0007
        /*0072*/ 	.short	0x0028
        /*0074*/ 	.byte	0x00, 0xf0, 0x11, 0x00


	//----- nvinfo : EIATTR_KPARAM_INFO
	.align		4
.L_21:
        /*0078*/ 	.byte	0x04, 0x17
        /*007a*/ 	.short	(.L_23 - .L_22)
.L_22:
        /*007c*/ 	.word	0x00000000
        /*0080*/ 	.short	0x0006
        /*0082*/ 	.short	0x0024
        /*0084*/ 	.byte	0x00, 0xf0, 0x11, 0x00


	//----- nvinfo : EIATTR_KPARAM_INFO
	.align		4
.L_23:
        /*0088*/ 	.byte	0x04, 0x17
        /*008a*/ 	.short	(.L_25 - .L_24)
.L_24:
        /*008c*/ 	.word	0x00000000
        /*0090*/ 	.short	0x0005
        /*0092*/ 	.short	0x0020
        /*0094*/ 	.byte	0x00, 0xf0, 0x11, 0x00


	//----- nvinfo : EIATTR_KPARAM_INFO
	.align		4
.L_25:
        /*0098*/ 	.byte	0x04, 0x17
        /*009a*/ 	.short	(.L_27 - .L_26)
.L_26:
        /*009c*/ 	.word	0x00000000
        /*00a0*/ 	.short	0x0004
        /*00a2*/ 	.short	0x001c
        /*00a4*/ 	.byte	0x00, 0xf0, 0x11, 0x00


	//----- nvinfo : EIATTR_KPARAM_INFO
	.align		4
.L_27:
        /*00a8*/ 	.byte	0x04, 0x17
        /*00aa*/ 	.short	(.L_29 - .L_28)
.L_28:
        /*00ac*/ 	.word	0x00000000
        /*00b0*/ 	.short	0x0003
        /*00b2*/ 	.short	0x0018
        /*00b4*/ 	.byte	0x00, 0xf0, 0x11, 0x00


	//----- nvinfo : EIATTR_KPARAM_INFO
	.align		4
.L_29:
        /*00b8*/ 	.byte	0x04, 0x17
        /*00ba*/ 	.short	(.L_31 - .L_30)
.L_30:
        /*00bc*/ 	.word	0x00000000
        /*00c0*/ 	.short	0x0002
        /*00c2*/ 	.short	0x0010
        /*00c4*/ 	.byte	0x00, 0xf4, 0x21, 0x00


	//----- nvinfo : EIATTR_KPARAM_INFO
	.align		4
.L_31:
        /*00c8*/ 	.byte	0x04, 0x17
        /*00ca*/ 	.short	(.L_33 - .L_32)
.L_32:
        /*00cc*/ 	.word	0x00000000
        /*00d0*/ 	.short	0x0001
        /*00d2*/ 	.short	0x0008
        /*00d4*/ 	.byte	0x00, 0xf4, 0x21, 0x00


	//----- nvinfo : EIATTR_KPARAM_INFO
	.align		4
.L_33:
        /*00d8*/ 	.byte	0x04, 0x17
        /*00da*/ 	.short	(.L_35 - .L_34)
.L_34:
        /*00dc*/ 	.word	0x00000000
        /*00e0*/ 	.short	0x0000
        /*00e2*/ 	.short	0x0000
        /*00e4*/ 	.byte	0x00, 0xf4, 0x21, 0x00


	//----- nvinfo : EIATTR_SPARSE_MMA_MASK
	.align		4
.L_35:
        /*00e8*/ 	.byte	0x03, 0x50
        /*00ea*/ 	.short	0x0000


	//----- nvinfo : EIATTR_MAXREG_COUNT
	.align		4
        /*00ec*/ 	.byte	0x03, 0x1b
        /*00ee*/ 	.short	0x00ff


	//----- nvinfo : EIATTR_NUM_BARRIERS
	.align		4
        /*00f0*/ 	.byte	0x02, 0x4c
        /*00f2*/ 	.byte	0x01
	.zero		1


	//----- nvinfo : EIATTR_ANNOTATIONS
	.align		4
        /*00f4*/ 	.byte	0x04, 0x55
        /*00f6*/ 	.short	(.L_37 - .L_36)


	//   ....[0]....
.L_36:
        /*00f8*/ 	.word	0x00000001
        /*00fc*/ 	.byte	0xe0, 0x00, 0x00, 0x00, 0x01, 0x00, 0x00, 0x00, 0xc0, 0x08, 0x00, 0x00, 0x01, 0x00, 0x00, 0x00
        /* <DEDUP_REMOVED lines=1397> */
        /*585c*/ 	.byte	0xc0, 0x2d, 0x02, 0x00, 0x01, 0x00, 0x00, 0x00, 0x20, 0x2e, 0x02, 0x00


	//----- nvinfo : EIATTR_VRC_CTA_INIT_COUNT
	.align		4
.L_37:
        /*5868*/ 	.byte	0x02, 0x4a
	.zero		1
	.zero		1


	//----- nvinfo : EIATTR_EXIT_INSTR_OFFSETS
	.align		4
        /*586c*/ 	.byte	0x04, 0x1c
        /*586e*/ 	.short	(.L_39 - .L_38)


	//   ....[0]....
.L_38:
        /*5870*/ 	.word	0x0002a9a0


	//   ....[1]....
        /*5874*/ 	.word	0x0002a9c0


	//----- nvinfo : EIATTR_REQNTID
	.align		4
.L_39:
        /*5878*/ 	.byte	0x04, 0x10
        /*587a*/ 	.short	(.L_41 - .L_40)
.L_40:
        /*587c*/ 	.word	0x00000040
        /*5880*/ 	.word	0x00000001
        /*5884*/ 	.word	0x00000001


	//----- nvinfo : EIATTR_CBANK_PARAM_SIZE
	.align		4
.L_41:
        /*5888*/ 	.byte	0x03, 0x19
        /*588a*/ 	.short	0x0050


	//----- nvinfo : EIATTR_PARAM_CBANK
	.align		4
        /*588c*/ 	.byte	0x04, 0x0a
        /*588e*/ 	.short	(.L_43 - .L_42)
	.align		4
.L_42:
        /*5890*/ 	.word	index@(.nv.constant0.matmul_kernel)
        /*5894*/ 	.short	0x0380
        /*5896*/ 	.short	0x0050


	//----- nvinfo : EIATTR_SW_WAR
	.align		4
.L_43:
        /*5898*/ 	.byte	0x04, 0x36
        /*589a*/ 	.short	(.L_45 - .L_44)
.L_44:
        /*589c*/ 	.word	0x00000008
.L_45:


//--------------------- .nv.compat                --------------------------
	.section	.nv.compat,"",@"SHT_CUDA_COMPAT_INFO"
	.align	4
        /*0000*/ 	.byte	0x02, 0x02, 0x01, 0x00, 0x02, 0x05, 0x05, 0x00, 0x02, 0x03, 0x00, 0x00, 0x02, 0x06, 0x01, 0x00


//--------------------- .nv.callgraph             --------------------------
	.section	.nv.callgraph,"",@"SHT_CUDA_CALLGRAPH"
	.align	4
	.sectionentsize	8
	.align		4
        /*0000*/ 	.word	0x00000000
	.align		4
        /*0004*/ 	.word	0xffffffff
	.align		4
        /*0008*/ 	.word	0x00000000
	.align		4
        /*000c*/ 	.word	0xfffffffe
	.align		4
        /*0010*/ 	.word	0x00000000
	.align		4
        /*0014*/ 	.word	0xfffffffd
	.align		4
        /*0018*/ 	.word	0x00000000
	.align		4
        /*001c*/ 	.word	0xfffffffc


//--------------------- .text.matmul_kernel       --------------------------
	.section	.text.matmul_kernel,"ax",@progbits
	.align	128
        .global         matmul_kernel
        .type           matmul_kernel,@function
        .size           matmul_kernel,(.L_x_4 - matmul_kernel)
        .other          matmul_kernel,@"STO_CUDA_ENTRY STV_DEFAULT"
matmul_kernel:
.text.matmul_kernel:
[----:B------:R-:W1:Y:S08]  /*0000*/  LDC R1, c[0x0][0x37c] ;  /* 0x0000df00ff017b82 */ /* 0x000e700000000800 */
[----:B------:R-:W2:Y:S01]  /*0010*/  LDC.64 R2, c[0x0][0x398] ;  /* 0x0000e600ff027b82 */ /* 0x000ea20000000a00 */
[----:B-1----:R-:W-:Y:S01]  /*0020*/  VIADD R1, R1, 0xfffff190 ;  /* 0xfffff19001017836 */ /* 0x002fe20000000000 */
[----:B------:R-:W1:Y:S01]  /*0030*/  S2R R5, SR_CTAID.X ;  /* 0x0000000000057919 */ /* 0x000e620000002500 */
[----:B------:R-:W3:Y:S01]  /*0040*/  LDCU UR4, c[0x0][0x3a0] ;  /* 0x00007400ff0477ac */ /* 0x000ee20008000800 */
[----:B------:R-:W4:Y:S01]  /*0050*/  S2R R15, SR_TID.X ;  /* 0x00000000000f7919 */ /* 0x000f220000002100 */
[----:B------:R-:W2:Y:S03]  /*0060*/  LDCU UR5, c[0x0][0x3a0] ;  /* 0x00007400ff0577ac */ /* 0x000ea60008000800 */
[----:B------:R-:W4:Y:S01]  /*0070*/  LDC.64 R66, c[0x0][0x3a0] ;  /* 0x0000e800ff427b82 */ /* 0x000f220000000a00 */
[----:B------:R-:W1:Y:S01]  /*0080*/  LDCU.128 UR16, c[0x0][0x380] ;  /* 0x00007000ff1077ac */ /* 0x000e620008000c00 */
[----:B------:R-:W1:Y:S06]  /*0090*/  LDCU UR12, c[0x0][0x3a0] ;  /* 0x00007400ff0c77ac */ /* 0x000e6c0008000800 */
[----:B------:R-:W4:Y:S01]  /*00a0*/  S2UR UR8, SR_CgaCtaId ;  /* 0x00000000000879c3 */ /* 0x000f220000008800 */
[----:B------:R-:W4:Y:S01]  /*00b0*/  LDCU UR13, c[0x0][0x3a0] ;  /* 0x00007400ff0d77ac */ /* 0x000f220008000800 */
[----:B---3--:R-:W-:Y:S01]  /*00c0*/  UIADD3 UR4, UPT, UPT, UR4, -0x1b, URZ ;  /* 0xffffffe504047890 */ /* 0x008fe2000fffe0ff */
[----:B--2---:R-:W-:Y:S01]  /*00d0*/  IMAD.MOV.U32 R31, RZ, RZ, R3 ;  /* 0x000000ffff1f7224 */ /* 0x004fe200078e0003 */
[----:B------:R2:W-:Y:S01]  /*00e0*/  STL.64 [R1+0x838], R2 ;  /* 0x0008380201007387 */ /* 0x0005e20000100a00 */
[----:B------:R-:W-:Y:S01]  /*00f0*/  IMAD.MOV.U32 R27, RZ, RZ, R2 ;  /* 0x000000ffff1b7224 */ /* 0x000fe200078e0002 */
[----:B------:R-:W-:Y:S01]  /*0100*/  UIADD3 UR5, UPT, UPT, UR5, -0x1c, URZ ;  /* 0xffffffe405057890 */ /* 0x000fe2000fffe0ff */
[----:B------:R-:W-:Y:S01]  /*0110*/  VIADD R0, R31, 0xff ;  /* 0x000000ff1f007836 */ /* 0x000fe20000000000 */
[----:B------:R-:W-:Y:S01]  /*0120*/  LOP3.LUT R189, RZ, R31, RZ, 0x33, !PT ;  /* 0x0000001fffbd7212 */ /* 0x000fe200078e33ff */
[----:B------:R-:W-:-:S02]  /*0130*/  UISETP.GE.U32.AND UP1, UPT, UR4, 0x7fffffc6, UPT ;  /* 0x7fffffc60400788c */ /* 0x000fc4000bf26070 */
[----:B------:R-:W-:Y:S01]  /*0140*/  UISETP.GE.U32.AND UP0, UPT, UR5, 0x7fffffc5, UPT ;  /* 0x7fffffc50500788c */ /* 0x000fe2000bf06070 */
[----:B-1----:R-:W-:Y:S01]  /*0150*/  IABS R8, R5 ;  /* 0x0000000500087213 */ /* 0x002fe20000000000 */
[----:B------:R-:W-:Y:S01]  /*0160*/  USEL UR7, URZ, 0x1fffe, UP1 ;  /* 0x0001fffeff077887 */ /* 0x000fe20008800000 */
[----:B--2---:R-:W-:Y:S01]  /*0170*/  SHF.R.S32.HI R3, RZ, 0x1f, R0 ;  /* 0x0000001fff037819 */ /* 0x004fe20000011400 */
[----:B------:R-:W-:Y:S01]  /*0180*/  USEL UR5, URZ, 0x1, UP0 ;  /* 0x00000001ff057887 */ /* 0x000fe20008000000 */
[----:B----4-:R-:W-:Y:S01]  /*0190*/  LOP3.LUT R171, R15, 0x3f, RZ, 0xc0, !PT ;  /* 0x0000003f0fab7812 */ /* 0x010fe200078ec0ff */
[----:B------:R-:W-:Y:S01]  /*01a0*/  UMOV UR6, 0x400 ;  /* 0x0000040000067882 */ /* 0x000fe20000000000 */
[----:B------:R-:W-:Y:S01]  /*01b0*/  LEA.HI R3, R3, R0, RZ, 0x8 ;  /* 0x0000000003037211 */ /* 0x000fe200078f40ff */
[----:B------:R-:W-:Y:S01]  /*01c0*/  UIADD3 UR5, UPT, UPT, UR5, UR7, URZ ;  /* 0x0000000705057290 */ /* 0x000fe2000fffe0ff */
[----:B------:R-:W-:Y:S01]  /*01d0*/  LOP3.LUT R183, R15, 0x1f, RZ, 0xc0, !PT ;  /* 0x0000001f0fb77812 */ /* 0x000fe200078ec0ff */
[----:B------:R-:W-:Y:S01]  /*01e0*/  ULEA UR4, UR8, UR6, 0x18 ;  /* 0x0000000608047291 */ /* 0x000fe2000f8ec0ff */
[----:B------:R-:W-:Y:S01]  /*01f0*/  SHF.R.S32.HI R3, RZ, 0x8, R3 ;  /* 0x00000008ff037819 */ /* 0x000fe20000011403 */
[----:B------:R-:W-:-:S02]  /*0200*/  ULOP3.LUT UR5, UR5, 0x3, URZ, 0xc0, !UPT ;  /* 0x0000000305057892 */ /* 0x000fc4000f8ec0ff */
[----:B------:R-:W-:Y:S02]  /*0210*/  UIADD3 UR6, UPT, UPT, UR13, -0x1d, URZ ;  /* 0xffffffe30d067890 */ /* 0x000fe4000fffe0ff */
[----:B------:R-:W-:Y:S01]  /*0220*/  IMAD.SHL.U32 R4, R3, 0x8, RZ ;  /* 0x0000000803047824 */ /* 0x000fe200078e00ff */
[----:B------:R-:W1:Y:S04]  /*0230*/  LDCU UR14, c[0x0][0x3a0] ;  /* 0x00007400ff0e77ac */ /* 0x000e680008000800 */
[-C--:B------:R-:W-:Y:S01]  /*0240*/  IABS R7, R4.reuse ;  /* 0x0000000400077213 */ /* 0x080fe20000000000 */
[----:B------:R-:W-:Y:S01]  /*0250*/  UISETP.GE.U32.AND UP0, UPT, UR6, 0x7fffffc4, UPT ;  /* 0x7fffffc40600788c */ /* 0x000fe2000bf06070 */
[----:B------:R-:W-:Y:S01]  /*0260*/  IABS R10, R4 ;  /* 0x00000004000a7213 */ /* 0x000fe20000000000 */
[----:B------:R-:W2:Y:S01]  /*0270*/  LDCU UR15, c[0x0][0x3a0] ;  /* 0x00007400ff0f77ac */ /* 0x000ea20008000800 */
[----:B------:R-:W3:Y:S01]  /*0280*/  I2F.RP R0, R7 ;  /* 0x0000000700007306 */ /* 0x000ee20000209400 */
[----:B------:R-:W4:Y:S01]  /*0290*/  LDCU UR10, c[0x0][0x3a0] ;  /* 0x00007400ff0a77ac */ /* 0x000f220008000800 */
[----:B------:R-:W1:Y:S01]  /*02a0*/  LDCU UR11, c[0x0][0x3a0] ;  /* 0x00007400ff0b77ac */ /* 0x000e620008000800 */
[----:B------:R-:W1:Y:S05]  /*02b0*/  LDCU UR21, c[0x0][0x3a0] ;  /* 0x00007400ff1577ac */ /* 0x000e6a0008000800 */
[----:B---3--:R-:W3:Y:S01]  /*02c0*/  MUFU.RCP R0, R0 ;  /* 0x0000000000007308 */ /* 0x008ee20000001000 */
[----:B------:R-:W2:Y:S01]  /*02d0*/  LDCU UR9, c[0x0][0x3a0] ;  /* 0x00007400ff0977ac */ /* 0x000ea20008000800 */
[----:B------:R-:W2:Y:S01]  /*02e0*/  LDCU UR20, c[0x0][0x3a0] ;  /* 0x00007400ff1477ac */ /* 0x000ea20008000800 */
[----:B------:R-:W2:Y:S01]  /*02f0*/  LDCU UR22, c[0x0][0x3a0] ;  /* 0x00007400ff1677ac */ /* 0x000ea20008000800 */
[----:B----4-:R-:W-:-:S02]  /*0300*/  UIADD3 UR10, UPT, UPT, UR10, -0x14, URZ ;  /* 0xffffffec0a0a7890 */ /* 0x010fc4000fffe0ff */
[----:B-1----:R-:W-:Y:S01]  /*0310*/  UIADD3 UR11, UPT, UPT, UR11, -0x11, URZ ;  /* 0xffffffef0b0b7890 */ /* 0x002fe2000fffe0ff */
[----:B---3--:R-:W-:Y:S01]  /*0320*/  VIADD R2, R0, 0xffffffe ;  /* 0x0ffffffe00027836 */ /* 0x008fe20000000000 */
[----:B------:R-:W-:Y:S01]  /*0330*/  UIADD3 UR8, UPT, UPT, UR21, -0x16, URZ ;  /* 0xffffffea15087890 */ /* 0x000fe2000fffe0ff */
[----:B------:R-:W-:Y:S01]  /*0340*/  IMAD.MOV R0, RZ, RZ, -R10 ;  /* 0x000000ffff007224 */ /* 0x000fe200078e0a0a */
[----:B--2---:R-:W-:Y:S01]  /*0350*/  UIADD3 UR9, UPT, UPT, UR9, -0x13, URZ ;  /* 0xffffffed09097890 */ /* 0x004fe2000fffe0ff */
[----:B------:R1:W2:Y:S01]  /*0360*/  F2I.FTZ.U32.TRUNC.NTZ R3, R2 ;  /* 0x0000000200037305 */ /* 0x0002a2000021f000 */
[----:B------:R-:W-:Y:S02]  /*0370*/  UISETP.GE.U32.AND UP6, UPT, UR10, 0x7fffffcd, UPT ;  /* 0x7fffffcd0a00788c */ /* 0x000fe4000bfc6070 */
[----:B------:R-:W-:Y:S02]  /*0380*/  UISETP.GE.U32.AND UP3, UPT, UR11, 0x7fffffd0, UPT ;  /* 0x7fffffd00b00788c */ /* 0x000fe4000bf66070 */
[----:B------:R-:W-:-:S02]  /*0390*/  UIADD3 UR7, UPT, UPT, UR20, -0x15, URZ ;  /* 0xffffffeb14077890 */ /* 0x000fc4000fffe0ff */
[----:B------:R-:W-:Y:S01]  /*03a0*/  UISETP.GE.U32.AND UP5, UPT, UR9, 0x7fffffce, UPT ;  /* 0x7fffffce0900788c */ /* 0x000fe2000bfa6070 */
[----:B-1----:R-:W-:Y:S01]  /*03b0*/  IMAD.MOV.U32 R2, RZ, RZ, RZ ;  /* 0x000000ffff027224 */ /* 0x002fe200078e00ff */
[----:B------:R-:W1:Y:S01]  /*03c0*/  LDCU.64 UR24, c[0x0][0x358] ;  /* 0x00006b00ff1877ac */ /* 0x000e620008000a00 */
[----:B------:R-:W3:Y:S01]  /*03d0*/  LDCU UR21, c[0x0][0x3a0] ;  /* 0x00007400ff1577ac */ /* 0x000ee20008000800 */
[--C-:B--2---:R-:W-:Y:S01]  /*03e0*/  IMAD.MOV R6, RZ, RZ, -R3.reuse ;  /* 0x000000ffff067224 */ /* 0x104fe200078e0a03 */
[----:B------:R-:W2:Y:S03]  /*03f0*/  LDCU UR13, c[0x0][0x3a0] ;  /* 0x00007400ff0d77ac */ /* 0x000ea60008000800 */
[----:B------:R-:W-:Y:S02]  /*0400*/  IMAD R9, R6, R7, RZ ;  /* 0x0000000706097224 */ /* 0x000fe400078e02ff */
[----:B------:R-:W-:Y:S01]  /*0410*/  IMAD.MOV.U32 R6, RZ, RZ, R8 ;  /* 0x000000ffff067224 */ /* 0x000fe200078e0008 */
[----:B------:R-:W4:Y:S01]  /*0420*/  LDCU UR20, c[0x0][0x3a0] ;  /* 0x00007400ff1477ac */ /* 0x000f220008000800 */
[----:B------:R-:W-:Y:S01]  /*0430*/  IMAD.HI.U32 R3, R3, R9, R2 ;  /* 0x0000000903037227 */ /* 0x000fe200078e0002 */
[----:B------:R-:W1:Y:S05]  /*0440*/  LDCU UR23, c[0x0][0x3a0] ;  /* 0x00007400ff1777ac */ /* 0x000e6a0008000800 */
[----:B------:R-:W-:Y:S01]  /*0450*/  IMAD.HI.U32 R3, R3, R6, RZ ;  /* 0x0000000603037227 */ /* 0x000fe200078e00ff */
[----:B---3--:R-:W-:-:S03]  /*0460*/  UIADD3 UR21, UPT, UPT, UR21, -0x23, URZ ;  /* 0xffffffdd15157890 */ /* 0x008fc6000fffe0ff */
[----:B------:R-:W-:Y:S01]  /*0470*/  IMAD R0, R3, R0, R6 ;  /* 0x0000000003007224 */ /* 0x000fe200078e0206 */
[----:B--2---:R-:W-:-:S04]  /*0480*/  UIADD3 UR13, UPT, UPT, UR13, -0x27, URZ ;  /* 0xffffffd90d0d7890 */ /* 0x004fc8000fffe0ff */
[----:B------:R-:W-:Y:S01]  /*0490*/  ISETP.GT.U32.AND P1, PT, R7, R0, PT ;  /* 0x000000000700720c */ /* 0x000fe20003f24070 */
[----:B----4-:R-:W-:-:S12]  /*04a0*/  UIADD3 UR20, UPT, UPT, UR20, -0x26, URZ ;  /* 0xffffffda14147890 */ /* 0x010fd8000fffe0ff */
[----:B------:R-:W-:Y:S02]  /*04b0*/  @!P1 IMAD.IADD R0, R0, 0x1, -R7 ;  /* 0x0000000100009824 */ /* 0x000fe400078e0a07 */
[----:B------:R-:W-:Y:S01]  /*04c0*/  @!P1 VIADD R3, R3, 0x1 ;  /* 0x0000000103039836 */ /* 0x000fe20000000000 */
[----:B------:R-:W-:Y:S02]  /*04d0*/  ISETP.NE.AND P1, PT, R4, RZ, PT ;  /* 0x000000ff0400720c */ /* 0x000fe40003f25270 */
[----:B------:R-:W-:Y:S02]  /*04e0*/  ISETP.GE.U32.AND P0, PT, R0, R7, PT ;  /* 0x000000070000720c */ /* 0x000fe40003f06070 */
[----:B------:R-:W-:-:S04]  /*04f0*/  LOP3.LUT R0, R5, R4, RZ, 0x3c, !PT ;  /* 0x0000000405007212 */ /* 0x000fc800078e3cff */
[----:B------:R-:W-:Y:S01]  /*0500*/  ISETP.GE.AND P2, PT, R0, RZ, PT ;  /* 0x000000ff0000720c */ /* 0x000fe20003f46270 */
[----:B------:R-:W-:-:S06]  /*0510*/  VIADD R0, R27, 0x3f ;  /* 0x0000003f1b007836 */ /* 0x000fcc0000000000 */
[----:B------:R-:W-:-:S04]  /*0520*/  @P0 VIADD R3, R3, 0x1 ;  /* 0x0000000103030836 */ /* 0x000fc80000000000 */
[----:B------:R-:W-:Y:S01]  /*0530*/  IMAD.MOV.U32 R2, RZ, RZ, R3 ;  /* 0x000000ffff027224 */ /* 0x000fe200078e0003 */
[----:B------:R-:W-:-:S03]  /*0540*/  SHF.R.S32.HI R3, RZ, 0x1f, R0 ;  /* 0x0000001fff037819 */ /* 0x000fc60000011400 */
[----:B------:R-:W-:Y:S01]  /*0550*/  @!P2 IMAD.MOV R2, RZ, RZ, -R2 ;  /* 0x000000ffff02a224 */ /* 0x000fe200078e0a02 */
[----:B------:R-:W-:Y:S02]  /*0560*/  @!P1 LOP3.LUT R2, RZ, R4, RZ, 0x33, !PT ;  /* 0x00000004ff029212 */ /* 0x000fe400078e33ff */
[----:B------:R-:W-:-:S03]  /*0570*/  LEA.HI R3, R3, R0, RZ, 0x6 ;  /* 0x0000000003037211 */ /* 0x000fc600078f30ff */
[----:B------:R-:W-:Y:S02]  /*0580*/  IMAD.SHL.U32 R8, R2, 0x8, RZ ;  /* 0x0000000802087824 */ /* 0x000fe400078e00ff */
[----:B------:R-:W-:-:S03]  /*0590*/  IMAD.MOV R2, RZ, RZ, -R2 ;  /* 0x000000ffff027224 */ /* 0x000fc600078e0a02 */
[----:B------:R-:W-:Y:S01]  /*05a0*/  LEA.HI.SX32 R3, R3, -R8, 0x1a ;  /* 0x8000000803037211 */ /* 0x000fe200078fd2ff */
[----:B------:R-:W-:Y:S02]  /*05b0*/  IMAD R10, R4, R2, R5 ;  /* 0x00000002040a7224 */ /* 0x000fe400078e0205 */
[----:B------:R-:W-:Y:S01]  /*05c0*/  IMAD.MOV.U32 R2, RZ, RZ, RZ ;  /* 0x000000ffff027224 */ /* 0x000fe200078e00ff */
[----:B------:R-:W-:Y:S02]  /*05d0*/  VIMNMX R7, PT, PT, R3, 0x8, PT ;  /* 0x0000000803077848 */ /* 0x000fe40003fe0100 */
[----:B------:R-:W-:Y:S02]  /*05e0*/  IABS R4, R10 ;  /* 0x0000000a00047213 */ /* 0x000fe40000000000 */
[----:B------:R-:W-:-:S04]  /*05f0*/  IABS R6, R7 ;  /* 0x0000000700067213 */ /* 0x000fc80000000000 */
[----:B------:R-:W2:Y:S08]  /*0600*/  I2F.RP R0, R6 ;  /* 0x0000000600007306 */ /* 0x000eb00000209400 */
[----:B--2---:R-:W2:Y:S02]  /*0610*/  MUFU.RCP R0, R0 ;  /* 0x0000000000007308 */ /* 0x004ea40000001000 */
[----:B--2---:R-:W-:Y:S01]  /*0620*/  VIADD R3, R0, 0xffffffe ;  /* 0x0ffffffe00037836 */ /* 0x004fe20000000000 */
[----:B------:R-:W-:-:S05]  /*0630*/  IABS R0, R31 ;  /* 0x0000001f00007213 */ /* 0x000fca0000000000 */
[----:B------:R-:W2:Y:S02]  /*0640*/  F2I.FTZ.U32.TRUNC.NTZ R3, R3 ;  /* 0x0000000300037305 */ /* 0x000ea4000021f000 */
[----:B--2---:R-:W-:-:S04]  /*0650*/  IMAD.MOV R9, RZ, RZ, -R3 ;  /* 0x000000ffff097224 */ /* 0x004fc800078e0a03 */
[----:B------:R-:W-:Y:S01]  /*0660*/  IMAD R5, R9, R6, RZ ;  /* 0x0000000609057224 */ /* 0x000fe200078e02ff */
[----:B------:R-:W-:-:S03]  /*0670*/  IABS R9, R7 ;  /* 0x0000000700097213 */ /* 0x000fc60000000000 */
[----:B------:R-:W-:Y:S02]  /*0680*/  IMAD.HI.U32 R2, R3, R5, R2 ;  /* 0x0000000503027227 */ /* 0x000fe400078e0002 */
[----:B------:R-:W2:Y:S02]  /*0690*/  I2F.RP R5, R0 ;  /* 0x0000000000057306 */ /* 0x000ea40000209400 */
[----:B------:R-:W-:Y:S02]  /*06a0*/  IMAD.MOV.U32 R3, RZ, RZ, R4 ;  /* 0x000000ffff037224 */ /* 0x000fe400078e0004 */
[----:B------:R-:W-:Y:S01]  /*06b0*/  IMAD.MOV R4, RZ, RZ, -R9 ;  /* 0x000000ffff047224 */ /* 0x000fe200078e0a09 */
[----:B------:R-:W-:Y:S01]  /*06c0*/  IABS R9, R27 ;  /* 0x0000001b00097213 */ /* 0x000fe20000000000 */
[----:B------:R-:W-:-:S04]  /*06d0*/  IMAD.HI.U32 R2, R2, R3, RZ ;  /* 0x0000000302027227 */ /* 0x000fc800078e00ff */
[----:B------:R-:W-:Y:S02]  /*06e0*/  IMAD R3, R2, R4, R3 ;  /* 0x0000000402037224 */ /* 0x000fe400078e0203 */
[----:B------:R-:W3:Y:S03]  /*06f0*/  I2F.RP R4, R9 ;  /* 0x0000000900047306 */ /* 0x000ee60000209400 */
[----:B------:R-:W-:-:S05]  /*0700*/  ISETP.GT.U32.AND P1, PT, R6, R3, PT ;  /* 0x000000030600720c */ /* 0x000fca0003f24070 */
[----:B--2---:R-:W2:Y:S08]  /*0710*/  MUFU.RCP R5, R5 ;  /* 0x0000000500057308 */ /* 0x004eb00000001000 */
[----:B------:R-:W-:Y:S01]  /*0720*/  @!P1 IMAD.IADD R3, R3, 0x1, -R6 ;  /* 0x0000000103039824 */ /* 0x000fe200078e0a06 */
[----:B---3--:R-:W3:Y:S01]  /*0730*/  MUFU.RCP R4, R4 ;  /* 0x0000000400047308 */ /* 0x008ee20000001000 */
[----:B------:R-:W-:Y:S01]  /*0740*/  @!P1 VIADD R2, R2, 0x1 ;  /* 0x0000000102029836 */ /* 0x000fe20000000000 */
[----:B------:R-:W-:-:S02]  /*0750*/  ISETP.NE.AND P1, PT, R7, RZ, PT ;  /* 0x000000ff0700720c */ /* 0x000fc40003f25270 */
[----:B------:R-:W-:Y:S02]  /*0760*/  ISETP.GE.U32.AND P0, PT, R3, R6, PT ;  /* 0x000000060300720c */ /* 0x000fe40003f06070 */
[----:B------:R-:W-:Y:S01]  /*0770*/  LOP3.LUT R3, R10, R7, RZ, 0x3c, !PT ;  /* 0x000000070a037212 */ /* 0x000fe200078e3cff */
[----:B--2---:R-:W-:-:S03]  /*0780*/  VIADD R6, R5, 0xffffffe ;  /* 0x0ffffffe05067836 */ /* 0x004fc60000000000 */
[----:B------:R-:W-:Y:S02]  /*0790*/  ISETP.GE.AND P2, PT, R3, RZ, PT ;  /* 0x000000ff0300720c */ /* 0x000fe40003f46270 */
[----:B------:R-:W2:Y:S05]  /*07a0*/  F2I.FTZ.U32.TRUNC.NTZ R3, R6 ;  /* 0x0000000600037305 */ /* 0x000eaa000021f000 */
[----:B------:R-:W-:Y:S02]  /*07b0*/  @P0 VIADD R2, R2, 0x1 ;  /* 0x0000000102020836 */ /* 0x000fe40000000000 */
[----:B---3--:R-:W-:Y:S02]  /*07c0*/  VIADD R5, R4, 0xffffffe ;  /* 0x0ffffffe04057836 */ /* 0x008fe40000000000 */
[----:B------:R-:W-:Y:S01]  /*07d0*/  IMAD.MOV.U32 R12, RZ, RZ, R2 ;  /* 0x000000ffff0c7224 */ /* 0x000fe200078e0002 */
[----:B------:R-:W-:-:S03]  /*07e0*/  SHF.R.U32.HI R2, RZ, 0x5, R15 ;  /* 0x00000005ff027819 */ /* 0x000fc6000001160f */
[----:B------:R-:W-:Y:S01]  /*07f0*/  @!P2 IMAD.MOV R12, RZ, RZ, -R12 ;  /* 0x000000ffff0ca224 */ /* 0x000fe200078e0a0c */
[----:B------:R-:W3:Y:S01]  /*0800*/  F2I.FTZ.U32.TRUNC.NTZ R5, R5 ;  /* 0x0000000500057305 */ /* 0x000ee2000021f000 */
[----:B------:R-:W-:Y:S01]  /*0810*/  @!P1 LOP3.LUT R12, RZ, R7, RZ, 0x33, !PT ;  /* 0x00000007ff0c9212 */ /* 0x000fe200078e33ff */
[----:B--2---:R-:W-:-:S04]  /*0820*/  IMAD.MOV R11, RZ, RZ, -R3 ;  /* 0x000000ffff0b7224 */ /* 0x004fc800078e0a03 */
[----:B------:R-:W-:Y:S02]  /*0830*/  IMAD.MOV R4, RZ, RZ, -R12 ;  /* 0x000000ffff047224 */ /* 0x000fe400078e0a0c */
[----:B------:R-:W-:Y:S02]  /*0840*/  IMAD R11, R11, R0, RZ ;  /* 0x000000000b0b7224 */ /* 0x000fe400078e02ff */
[----:B------:R-:W-:Y:S01]  /*0850*/  IMAD R4, R7, R4, R10 ;  /* 0x0000000407047224 */ /* 0x000fe200078e020a */
[----:B------:R-:W-:Y:S01]  /*0860*/  SGXT.U32 R7, R2, 0x1 ;  /* 0x000000010207781a */ /* 0x000fe20000000000 */
[----:B------:R-:W-:Y:S02]  /*0870*/  IMAD.MOV.U32 R2, RZ, RZ, RZ ;  /* 0x000000ffff027224 */ /* 0x000fe400078e00ff */
[----:B------:R-:W-:Y:S02]  /*0880*/  IMAD.SHL.U32 R13, R12, 0x100, RZ ;  /* 0x000001000c0d7824 */ /* 0x000fe400078e00ff */
[----:B------:R-:W-:-:S02]  /*0890*/  IMAD.IADD R6, R8, 0x1, R4 ;  /* 0x0000000108067824 */ /* 0x000fc400078e0204 */
[----:B------:R-:W-:Y:S01]  /*08a0*/  IMAD.HI.U32 R2, R3, R11, R2 ;  /* 0x0000000b03027227 */ /* 0x000fe200078e0002 */
[----:B------:R-:W-:Y:S01]  /*08b0*/  LOP3.LUT R3, R13, R7, RZ, 0xfc, !PT ;  /* 0x000000070d037212 */ /* 0x000fe200078efcff */
[----:B------:R2:W-:Y:S02]  /*08c0*/  STL [R1+0x320], R13 ;  /* 0x0003200d01007387 */ /* 0x0005e40000100800 */
[----:B---3--:R-:W-:Y:S01]  /*08d0*/  IMAD.MOV R10, RZ, RZ, -R5 ;  /* 0x000000ffff0a7224 */ /* 0x008fe200078e0a05 */
[C---:B------:R-:W-:Y:S01]  /*08e0*/  LOP3.LUT R14, R3.reuse, 0xfe, RZ, 0xfc, !PT ;  /* 0x000000fe030e7812 */ /* 0x040fe200078efcff */
[----:B------:R-:W-:Y:S01]  /*08f0*/  IMAD R29, R6, 0x40, R171 ;  /* 0x00000040061d7824 */ /* 0x000fe200078e02ab */
[----:B------:R-:W-:Y:S01]  /*0900*/  IABS R11, R3 ;  /* 0x00000003000b7213 */ /* 0x000fe20000000000 */
[----:B------:R-:W-:Y:S01]  /*0910*/  IMAD.MOV.U32 R8, RZ, RZ, R10 ;  /* 0x000000ffff087224 */ /* 0x000fe200078e000a */
[----:B------:R-:W-:Y:S01]  /*0920*/  LOP3.LUT R10, R3, 0x2, RZ, 0xfc, !PT ;  /* 0x00000002030a7812 */ /* 0x000fe200078efcff */
[----:B------:R-:W-:Y:S01]  /*0930*/  IMAD.MOV.U32 R4, RZ, RZ, RZ ;  /* 0x000000ffff047224 */ /* 0x000fe200078e00ff */
[----:B------:R-:W-:Y:S01]  /*0940*/  IABS R6, R29 ;  /* 0x0000001d00067213 */ /* 0x000fe20000000000 */
[----:B------:R-:W-:Y:S01]  /*0950*/  IMAD R7, R8, R9, RZ ;  /* 0x0000000908077224 */ /* 0x000fe200078e02ff */
[----:B--2---:R-:W-:Y:S01]  /*0960*/  IABS R13, R14 ;  /* 0x0000000e000d7213 */ /* 0x004fe20000000000 */
[----:B------:R-:W-:Y:S01]  /*0970*/  STL [R1+0x854], R29 ;  /* 0x0008541d01007387 */ /* 0x000fe20000100800 */
[----:B------:R-:W-:Y:S01]  /*0980*/  IABS R8, R10 ;  /* 0x0000000a00087213 */ /* 0x000fe20000000000 */
[----:B------:R-:W-:Y:S01]  /*0990*/  IMAD.HI.U32 R4, R5, R7, R4 ;  /* 0x0000000705047227 */ /* 0x000fe200078e0004 */
[----:B------:R-:W-:-:S02]  /*09a0*/  LOP3.LUT R12, R3, 0x4, RZ, 0xfc, !PT ;  /* 0x00000004030c7812 */ /* 0x000fc400078efcff */
[----:B------:R-:W-:Y:S01]  /*09b0*/  ISETP.GE.AND P5, PT, R14, RZ, PT ;  /* 0x000000ff0e00720c */ /* 0x000fe20003fa6270 */
[----:B------:R-:W-:Y:S01]  /*09c0*/  IMAD.MOV.U32 R7, RZ, RZ, R6 ;  /* 0x000000ffff077224 */ /* 0x000fe200078e0006 */
[C---:B------:R-:W-:Y:S01]  /*09d0*/  LOP3.LUT R14, R3.reuse, 0x16, RZ, 0xfc, !PT ;  /* 0x00000016030e7812 */ /* 0x040fe200078efcff */
[C---:B------:R-:W-:Y:S01]  /*09e0*/  IMAD.HI.U32 R6, R2.reuse, R13, RZ ;  /* 0x0000000d02067227 */ /* 0x040fe200078e00ff */
[C---:B------:R-:W-:Y:S02]  /*09f0*/  LOP3.LUT R16, R3.reuse, 0x3e, RZ, 0xfc, !PT ;  /* 0x0000003e03107812 */ /* 0x040fe400078efcff */
[C---:B------:R-:W-:Y:S01]  /*0a00*/  LOP3.LUT R21, R3.reuse, 0xf4, RZ, 0xfc, !PT ;  /* 0x000000f403157812 */ /* 0x040fe200078efcff */
[----:B------:R-:W-:Y:S01]  /*0a10*/  IMAD.MOV R6, RZ, RZ, -R6 ;  /* 0x000000ffff067224 */ /* 0x000fe200078e0a06 */
[----:B------:R-:W-:Y:S01]  /*0a20*/  LOP3.LUT R19, R3, 0xf2, RZ, 0xfc, !PT ;  /* 0x000000f203137812 */ /* 0x000fe200078efcff */
[----:B------:R-:W-:Y:S01]  /*0a30*/  IMAD.HI.U32 R5, R2, R11, RZ ;  /* 0x0000000b02057227 */ /* 0x000fe200078e00ff */
[----:B------:R-:W-:-:S02]  /*0a40*/  IABS R17, R21 ;  /* 0x0000001500117213 */ /* 0x000fc40000000000 */
[C---:B------:R-:W-:Y:S01]  /*0a50*/  LOP3.LUT R23, R3.reuse, 0xf8, RZ, 0xfc, !PT ;  /* 0x000000f803177812 */ /* 0x040fe200078efcff */
[----:B------:R-:W-:Y:S01]  /*0a60*/  IMAD R54, R0, R6, R13 ;  /* 0x0000000600367224 */ /* 0x000fe200078e020d */
[C---:B------:R-:W-:Y:S01]  /*0a70*/  LOP3.LUT R13, R3.reuse, 0x8, RZ, 0xfc, !PT ;  /* 0x00000008030d7812 */ /* 0x040fe200078efcff */
[----:B------:R-:W-:Y:S01]  /*0a80*/  IMAD.MOV R5, RZ, RZ, -R5 ;  /* 0x000000ffff057224 */ /* 0x000fe200078e0a05 */
[----:B------:R-:W-:Y:S01]  /*0a90*/  LOP3.LUT R25, R3, 0xfa, RZ, 0xfc, !PT ;  /* 0x000000fa03197812 */ /* 0x000fe200078efcff */
[----:B------:R-:W-:Y:S01]  /*0aa0*/  IMAD.HI.U32 R4, R4, R7, RZ ;  /* 0x0000000704047227 */ /* 0x000fe200078e00ff */
[----:B------:R-:W-:-:S03]  /*0ab0*/  ISETP.GT.U32.AND P2, PT, R0, R54, PT ;  /* 0x000000360000720c */ /* 0x000fc60003f44070 */
[C---:B------:R-:W-:Y:S02]  /*0ac0*/  IMAD R166, R0.reuse, R5, R11 ;  /* 0x0000000500a67224 */ /* 0x040fe400078e020b */
[----:B------:R-:W-:Y:S01]  /*0ad0*/  IMAD.MOV.U32 R11, RZ, RZ, R8 ;  /* 0x000000ffff0b7224 */ /* 0x000fe200078e0008 */
[----:B------:R-:W-:Y:S01]  /*0ae0*/  IABS R8, R12 ;  /* 0x0000000c00087213 */ /* 0x000fe20000000000 */
[----:B------:R-:W-:Y:S01]  /*0af0*/  IMAD.MOV R4, RZ, RZ, -R4 ;  /* 0x000000ffff047224 */ /* 0x000fe200078e0a04 */
[----:B------:R-:W-:Y:S01]  /*0b00*/  ISETP.GT.U32.AND P1, PT, R0, R166, PT ;  /* 0x000000a60000720c */ /* 0x000fe20003f24070 */
[----:B------:R-:W-:-:S04]  /*0b10*/  IMAD.HI.U32 R5, R2, R11, RZ ;  /* 0x0000000b02057227 */ /* 0x000fc800078e00ff */
[----:B------:R-:W-:Y:S01]  /*0b20*/  IMAD R6, R9, R4, R7 ;  /* 0x0000000409067224 */ /* 0x000fe200078e0207 */
[----:B------:R-:W-:Y:S01]  /*0b30*/  SHF.R.S32.HI R4, RZ, 0x5, R15 ;  /* 0x00000005ff047819 */ /* 0x000fe2000001140f */
[----:B------:R-:W-:Y:S01]  /*0b40*/  IMAD.MOV R5, RZ, RZ, -R5 ;  /* 0x000000ffff057224 */ /* 0x000fe200078e0a05 */
[----:B------:R-:W-:Y:S01]  /*0b50*/  LOP3.LUT R15, R3, 0x1e, RZ, 0xfc, !PT ;  /* 0x0000001e030f7812 */ /* 0x000fe200078efcff */
[----:B------:R-:W-:Y:S01]  /*0b60*/  IMAD.SHL.U32 R7, R183, 0x4, RZ ;  /* 0x00000004b7077824 */ /* 0x000fe200078e00ff */
[----:B------:R-:W-:Y:S01]  /*0b70*/  SGXT R4, R4, 0x1 ;  /* 0x000000010404781a */ /* 0x000fe20000000200 */
[----:B------:R-:W-:Y:S01]  /*0b80*/  @!P2 IMAD.IADD R54, R54, 0x1, -R0 ;  /* 0x000000013636a824 */ /* 0x000fe200078e0a00 */
[----:B------:R-:W-:Y:S01]  /*0b90*/  ISETP.GT.U32.AND P0, PT, R9, R6, PT ;  /* 0x000000060900720c */ /* 0x000fe20003f04070 */
[C---:B------:R-:W-:Y:S01]  /*0ba0*/  IMAD R164, R0.reuse, R5, R11 ;  /* 0x0000000500a47224 */ /* 0x040fe200078e020b */
[----:B------:R-:W-:Y:S01]  /*0bb0*/  LOP3.LUT R251, R7, 0x90, R4, 0x78, !PT ;  /* 0x0000009007fb7812 */ /* 0x000fe200078e7804 */
[----:B------:R-:W-:Y:S01]  /*0bc0*/  IMAD.MOV.U32 R5, RZ, RZ, R8 ;  /* 0x000000ffff057224 */ /* 0x000fe200078e0008 */
[----:B------:R-:W-:Y:S01]  /*0bd0*/  ISETP.GT.U32.AND P6, PT, R0, R54, PT ;  /* 0x000000360000720c */ /* 0x000fe20003fc4070 */
[----:B------:R-:W-:Y:S01]  /*0be0*/  @!P1 IMAD.IADD R166, R166, 0x1, -R0 ;  /* 0x00000001a6a69824 */ /* 0x000fe200078e0a00 */
[----:B------:R-:W-:Y:S01]  /*0bf0*/  LOP3.LUT R8, R3, 0x6, RZ, 0xfc, !PT ;  /* 0x0000000603087812 */ /* 0x000fe200078efcff */
[----:B------:R-:W-:Y:S01]  /*0c00*/  IMAD.HI.U32 R4, R2, R5, RZ ;  /* 0x0000000502047227 */ /* 0x000fe200078e00ff */
[----:B------:R-:W-:-:S02]  /*0c10*/  IABS R11, R13 ;  /* 0x0000000d000b7213 */ /* 0x000fc40000000000 */
[----:B------:R-:W-:Y:S01]  /*0c20*/  IABS R7, R8 ;  /* 0x0000000800077213 */ /* 0x000fe20000000000 */
[----:B------:R-:W-:Y:S01]  /*0c30*/  IMAD.MOV R4, RZ, RZ, -R4 ;  /* 0x000000ffff047224 */ /* 0x000fe200078e0a04 */
[----:B------:R-:W-:Y:S01]  /*0c40*/  ISETP.GT.U32.AND P1, PT, R0, R166, PT ;  /* 0x000000a60000720c */ /* 0x000fe20003f24070 */
[----:B------:R-:W-:Y:S01]  /*0c50*/  @!P0 IMAD.IADD R6, R6, 0x1, -R9 ;  /* 0x0000000106068824 */ /* 0x000fe200078e0a09 */
[----:B------:R-:W-:Y:S01]  /*0c60*/  ISETP.GE.AND P0, PT, R10, RZ, PT ;  /* 0x000000ff0a00720c */ /* 0x000fe20003f06270 */
[----:B------:R-:W-:Y:S01]  /*0c70*/  IMAD R56, R0, R4, R5 ;  /* 0x0000000400387224 */ /* 0x000fe200078e0205 */
[----:B------:R-:W-:Y:S01]  /*0c80*/  LOP3.LUT R10, R3, 0xc, RZ, 0xfc, !PT ;  /* 0x0000000c030a7812 */ /* 0x000fe200078efcff */
[----:B------:R-:W-:Y:S01]  /*0c90*/  IMAD.HI.U32 R4, R2, R7, RZ ;  /* 0x0000000702047227 */ /* 0x000fe200078e00ff */
[----:B------:R-:W-:Y:S02]  /*0ca0*/  ISETP.GT.U32.AND P3, PT, R9, R6, PT ;  /* 0x000000060900720c */ /* 0x000fe40003f64070 */
[----:B------:R-:W-:Y:S01]  /*0cb0*/  ISETP.GT.U32.AND P4, PT, R0, R56, PT ;  /* 0x000000380000720c */ /* 0x000fe20003f84070 */
[----:B------:R-:W-:Y:S01]  /*0cc0*/  @!P6 IMAD.IADD R54, R54, 0x1, -R0 ;  /* 0x000000013636e824 */ /* 0x000fe200078e0a00 */
[----:B------:R-:W-:Y:S01]  /*0cd0*/  ISETP.GE.AND P6, PT, R3, RZ, PT ;  /* 0x000000ff0300720c */ /* 0x000fe20003fc6270 */
[----:B------:R-:W-:Y:S01]  /*0ce0*/  IMAD.HI.U32 R5, R2, R11, RZ ;  /* 0x0000000b02057227 */ /* 0x000fe200078e00ff */
[----:B------:R-:W-:-:S03]  /*0cf0*/  ISETP.GT.U32.AND P2, PT, R0, R164, PT ;  /* 0x000000a40000720c */ /* 0x000fc60003f44070 */
[----:B------:R-:W-:Y:S02]  /*0d00*/  IMAD.MOV R4, RZ, RZ, -R4 ;  /* 0x000000ffff047224 */ /* 0x000fe400078e0a04 */
[----:B------:R-:W-:Y:S02]  /*0d10*/  IMAD.MOV R5, RZ, RZ, -R5 ;  /* 0x000000ffff057224 */ /* 0x000fe400078e0a05 */
[----:B------:R-:W-:Y:S02]  /*0d20*/  IMAD R162, R0, R4, R7 ;  /* 0x0000000400a27224 */ /* 0x000fe400078e0207 */
[----:B------:R-:W-:Y:S01]  /*0d30*/  @!P1 IMAD.IADD R166, R166, 0x1, -R0 ;  /* 0x00000001a6a69824 */ /* 0x000fe200078e0a00 */
[----:B------:R-:W-:Y:S01]  /*0d40*/  ISETP.GE.AND P1, PT, R8, RZ, PT ;  /* 0x000000ff0800720c */ /* 0x000fe20003f26270 */
[C---:B------:R-:W-:Y:S01]  /*0d50*/  IMAD R160, R0.reuse, R5, R11 ;  /* 0x0000000500a07224 */ /* 0x040fe200078e020b */
[----:B------:R-:W-:Y:S01]  /*0d60*/  LOP3.LUT R5, R3, 0xa, RZ, 0xfc, !PT ;  /* 0x0000000a03057812 */ /* 0x000fe200078efcff */
[----:B------:R-:W-:Y:S01]  /*0d70*/  @!P5 IMAD.MOV R54, RZ, RZ, -R54 ;  /* 0x000000ffff36d224 */ /* 0x000fe200078e0a36 */
[----:B------:R-:W-:Y:S01]  /*0d80*/  ISETP.GT.U32.AND P5, PT, R0, R162, PT ;  /* 0x000000a20000720c */ /* 0x000fe20003fa4070 */
[----:B------:R-:W-:Y:S01]  /*0d90*/  @!P4 IMAD.IADD R56, R56, 0x1, -R0 ;  /* 0x000000013838c824 */ /* 0x000fe200078e0a00 */
[----:B------:R-:W-:Y:S01]  /*0da0*/  IABS R7, R5 ;  /* 0x0000000500077213 */ /* 0x000fe20000000000 */
[----:B------:R-:W-:Y:S01]  /*0db0*/  @!P6 IMAD.MOV R166, RZ, RZ, -R166 ;  /* 0x000000ffffa6e224 */ /* 0x000fe200078e0aa6 */
[----:B------:R-:W-:Y:S01]  /*0dc0*/  ISETP.GT.U32.AND P6, PT, R0, R160, PT ;  /* 0x000000a00000720c */ /* 0x000fe20003fc4070 */
[----:B------:R-:W-:Y:S01]  /*0dd0*/  @!P3 IMAD.IADD R6, R6, 0x1, -R9 ;  /* 0x000000010606b824 */ /* 0x000fe200078e0a09 */
[----:B------:R-:W-:Y:S01]  /*0de0*/  ISETP.GT.U32.AND P4, PT, R0, R56, PT ;  /* 0x000000380000720c */ /* 0x000fe20003f84070 */
[----:B------:R-:W-:Y:S01]  /*0df0*/  IMAD.HI.U32 R4, R2, R7, RZ ;  /* 0x0000000702047227 */ /* 0x000fe200078e00ff */
[----:B------:R-:W-:-:S02]  /*0e00*/  IABS R9, R10 ;  /* 0x0000000a00097213 */ /* 0x000fc40000000000 */
[----:B------:R-:W-:Y:S01]  /*0e10*/  ISETP.GE.AND P3, PT, R12, RZ, PT ;  /* 0x000000ff0c00720c */ /* 0x000fe20003f66270 */
[----:B------:R-:W-:Y:S01]  /*0e20*/  IMAD.MOV R4, RZ, RZ, -R4 ;  /* 0x000000ffff047224 */ /* 0x000fe200078e0a04 */
[----:B------:R-:W-:Y:S01]  /*0e30*/  LOP3.LUT R12, R3, 0xe, RZ, 0xfc, !PT ;  /* 0x0000000e030c7812 */ /* 0x000fe200078efcff */
[--C-:B------:R-:W-:Y:S02]  /*0e40*/  @!P5 IMAD.IADD R162, R162, 0x1, -R0.reuse ;  /* 0x00000001a2a2d824 */ /* 0x100fe400078e0a00 */
[----:B------:R-:W-:Y:S01]  /*0e50*/  IMAD R58, R0, R4, R7 ;  /* 0x00000004003a7224 */ /* 0x000fe200078e0207 */
[----:B------:R-:W-:Y:S01]  /*0e60*/  IABS R8, R12 ;  /* 0x0000000c00087213 */ /* 0x000fe20000000000 */
[--C-:B------:R-:W-:Y:S01]  /*0e70*/  @!P6 IMAD.IADD R160, R160, 0x1, -R0.reuse ;  /* 0x00000001a0a0e824 */ /* 0x100fe200078e0a00 */
[----:B------:R-:W-:Y:S01]  /*0e80*/  ISETP.GT.U32.AND P5, PT, R0, R162, PT ;  /* 0x000000a20000720c */ /* 0x000fe20003fa4070 */
[----:B------:R-:W-:Y:S01]  /*0e90*/  @!P4 IMAD.IADD R56, R56, 0x1, -R0 ;  /* 0x000000013838c824 */ /* 0x000fe200078e0a00 */
[----:B------:R-:W-:Y:S01]  /*0ea0*/  ISETP.GE.AND P4, PT, R5, RZ, PT ;  /* 0x000000ff0500720c */ /* 0x000fe20003f86270 */
[----:B------:R-:W-:Y:S01]  /*0eb0*/  IMAD.HI.U32 R5, R2, R9, RZ ;  /* 0x0000000902057227 */ /* 0x000fe200078e00ff */
[----:B------:R-:W-:-:S03]  /*0ec0*/  ISETP.GT.U32.AND P6, PT, R0, R160, PT ;  /* 0x000000a00000720c */ /* 0x000fc60003fc4070 */
[----:B------:R-:W-:Y:S02]  /*0ed0*/  IMAD.MOV R5, RZ, RZ, -R5 ;  /* 0x000000ffff057224 */ /* 0x000fe400078e0a05 */
[--C-:B------:R-:W-:Y:S02]  /*0ee0*/  @!P2 IMAD.IADD R164, R164, 0x1, -R0.reuse ;  /* 0x00000001a4a4a824 */ /* 0x100fe400078e0a00 */
[----:B------:R-:W-:Y:S02]  /*0ef0*/  IMAD R152, R0, R5, R9 ;  /* 0x0000000500987224 */ /* 0x000fe400078e0209 */
[----:B------:R-:W-:Y:S01]  /*0f00*/  @!P5 IMAD.IADD R162, R162, 0x1, -R0 ;  /* 0x00000001a2a2d824 */ /* 0x000fe200078e0a00 */
[C---:B------:R-:W-:Y:S01]  /*0f10*/  ISETP.GT.U32.AND P5, PT, R0.reuse, R58, PT ;  /* 0x0000003a0000720c */ /* 0x040fe20003fa4070 */
[----:B------:R-:W-:Y:S01]  /*0f20*/  IMAD.MOV.U32 R7, RZ, RZ, R8 ;  /* 0x000000ffff077224 */ /* 0x000fe200078e0008 */
[----:B------:R-:W-:Y:S01]  /*0f30*/  ISETP.GT.U32.AND P2, PT, R0, R164, PT ;  /* 0x000000a40000720c */ /* 0x000fe20003f44070 */
[----:B------:R-:W-:Y:S01]  /*0f40*/  @!P6 IMAD.IADD R160, R160, 0x1, -R0 ;  /* 0x00000001a0a0e824 */ /* 0x000fe200078e0a00 */
[----:B------:R-:W-:Y:S01]  /*0f50*/  ISETP.GT.U32.AND P6, PT, R0, R152, PT ;  /* 0x000000980000720c */ /* 0x000fe20003fc4070 */
[----:B------:R-:W-:Y:S01]  /*0f60*/  IMAD.HI.U32 R4, R2, R7, RZ ;  /* 0x0000000702047227 */ /* 0x000fe200078e00ff */
[----:B------:R-:W-:-:S03]  /*0f70*/  LOP3.LUT R8, R3, 0x10, RZ, 0xfc, !PT ;  /* 0x0000001003087812 */ /* 0x000fc600078efcff */
[----:B------:R-:W-:Y:S01]  /*0f80*/  IMAD.MOV R4, RZ, RZ, -R4 ;  /* 0x000000ffff047224 */ /* 0x000fe200078e0a04 */
[----:B------:R-:W-:Y:S01]  /*0f90*/  IABS R9, R8 ;  /* 0x0000000800097213 */ /* 0x000fe20000000000 */
[----:B------:R-:W-:Y:S02]  /*0fa0*/  @!P1 IMAD.MOV R162, RZ, RZ, -R162 ;  /* 0x000000ffffa29224 */ /* 0x000fe400078e0aa2 */
[--C-:B------:R-:W-:Y:S02]  /*0fb0*/  @!P5 IMAD.IADD R58, R58, 0x1, -R0.reuse ;  /* 0x000000013a3ad824 */ /* 0x100fe400078e0a00 */
[--C-:B------:R-:W-:Y:S01]  /*0fc0*/  @!P2 IMAD.IADD R164, R164, 0x1, -R0.reuse ;  /* 0x00000001a4a4a824 */ /* 0x100fe200078e0a00 */
[----:B------:R-:W-:Y:S01]  /*0fd0*/  ISETP.GE.AND P2, PT, R13, RZ, PT ;  /* 0x000000ff0d00720c */ /* 0x000fe20003f46270 */
[----:B------:R-:W-:Y:S01]  /*0fe0*/  @!P6 IMAD.IADD R152, R152, 0x1, -R0 ;  /* 0x000000019898e824 */ /* 0x000fe200078e0a00 */
[C---:B------:R-:W-:Y:S01]  /*0ff0*/  ISETP.GT.U32.AND P6, PT, R0.reuse, R58, PT ;  /* 0x0000003a0000720c */ /* 0x040fe20003fc4070 */
[----:B------:R-:W-:Y:S01]  /*1000*/  IMAD R150, R0, R4, R7 ;  /* 0x0000000400967224 */ /* 0x000fe200078e0207 */
[----:B------:R-:W-:Y:S01]  /*1010*/  LOP3.LUT R13, R3, 0x14, RZ, 0xfc, !PT ;  /* 0x00000014030d7812 */ /* 0x000fe200078efcff */
[----:B------:R-:W-:Y:S01]  /*1020*/  IMAD.HI.U32 R4, R2, R9, RZ ;  /* 0x0000000902047227 */ /* 0x000fe200078e00ff */
[----:B------:R-:W-:-:S02]  /*1030*/  ISETP.GT.U32.AND P1, PT, R0, R152, PT ;  /* 0x000000980000720c */ /* 0x000fc40003f24070 */
[----:B------:R-:W-:Y:S01]  /*1040*/  IABS R7, R13 ;  /* 0x0000000d00077213 */ /* 0x000fe20000000000 */
[----:B------:R-:W-:Y:S01]  /*1050*/  @!P0 IMAD.MOV R164, RZ, RZ, -R164 ;  /* 0x000000ffffa48224 */ /* 0x000fe200078e0aa4 */
[----:B------:R-:W-:Y:S01]  /*1060*/  ISETP.GE.AND P0, PT, R10, RZ, PT ;  /* 0x000000ff0a00720c */ /* 0x000fe20003f06270 */
[----:B------:R-:W-:Y:S01]  /*1070*/  IMAD.MOV R4, RZ, RZ, -R4 ;  /* 0x000000ffff047224 */ /* 0x000fe200078e0a04 */
[----:B------:R-:W-:Y:S01]  /*1080*/  LOP3.LUT R10, R3, 0x12, RZ, 0xfc, !PT ;  /* 0x00000012030a7812 */ /* 0x000fe200078efcff */
[----:B------:R-:W-:Y:S01]  /*1090*/  @!P2 IMAD.MOV R160, RZ, RZ, -R160 ;  /* 0x000000ffffa0a224 */ /* 0x000fe200078e0aa0 */
[C---:B------:R-:W-:Y:S01]  /*10a0*/  ISETP.GT.U32.AND P5, PT, R0.reuse, R150, PT ;  /* 0x000000960000720c */ /* 0x040fe20003fa4070 */
[----:B------:R-:W-:Y:S01]  /*10b0*/  IMAD R60, R0, R4, R9 ;  /* 0x00000004003c7224 */ /* 0x000fe200078e0209 */
[----:B------:R-:W-:Y:S01]  /*10c0*/  IABS R11, R10 ;  /* 0x0000000a000b7213 */ /* 0x000fe20000000000 */
[----:B------:R-:W-:Y:S01]  /*10d0*/  @!P6 IMAD.IADD R58, R58, 0x1, -R0 ;  /* 0x000000013a3ae824 */ /* 0x000fe200078e0a00 */
[----:B------:R-:W-:Y:S01]  /*10e0*/  IABS R9, R14 ;  /* 0x0000000e00097213 */ /* 0x000fe20000000000 */
[----:B------:R-:W-:Y:S01]  /*10f0*/  IMAD.HI.U32 R4, R2, R7, RZ ;  /* 0x0000000702047227 */ /* 0x000fe200078e00ff */
[----:B------:R-:W-:-:S02]  /*1100*/  ISETP.GT.U32.AND P6, PT, R0, R60, PT ;  /* 0x0000003c0000720c */ /* 0x000fc40003fc4070 */
[----:B------:R-:W-:Y:S01]  /*1110*/  ISETP.GE.AND P2, PT, R8, RZ, PT ;  /* 0x000000ff0800720c */ /* 0x000fe20003f46270 */
[----:B------:R-:W-:Y:S01]  /*1120*/  IMAD.HI.U32 R5, R2, R11, RZ ;  /* 0x0000000b02057227 */ /* 0x000fe200078e00ff */
[----:B------:R-:W-:-:S03]  /*1130*/  LOP3.LUT R8, R3, 0x18, RZ, 0xfc, !PT ;  /* 0x0000001803087812 */ /* 0x000fc600078efcff */
[----:B------:R-:W-:Y:S02]  /*1140*/  IMAD.MOV R5, RZ, RZ, -R5 ;  /* 0x000000ffff057224 */ /* 0x000fe400078e0a05 */
[----:B------:R-:W-:Y:S02]  /*1150*/  IMAD.MOV R4, RZ, RZ, -R4 ;  /* 0x000000ffff047224 */ /* 0x000fe400078e0a04 */
[C---:B------:R-:W-:Y:S02]  /*1160*/  IMAD R148, R0.reuse, R5, R11 ;  /* 0x0000000500947224 */ /* 0x040fe400078e020b */
[C---:B------:R-:W-:Y:S02]  /*1170*/  IMAD R146, R0.reuse, R4, R7 ;  /* 0x0000000400927224 */ /* 0x040fe400078e0207 */
[----:B------:R-:W-:Y:S01]  /*1180*/  @!P4 IMAD.MOV R58, RZ, RZ, -R58 ;  /* 0x000000ffff3ac224 */ /* 0x000fe200078e0a3a */
[----:B------:R-:W-:Y:S01]  /*1190*/  ISETP.GT.U32.AND P4, PT, R0, R148, PT ;  /* 0x000000940000720c */ /* 0x000fe20003f84070 */
[----:B------:R-:W-:Y:S01]  /*11a0*/  @!P6 IMAD.IADD R60, R60, 0x1, -R0 ;  /* 0x000000013c3ce824 */ /* 0x000fe200078e0a00 */
[----:B------:R-:W-:Y:S01]  /*11b0*/  ISETP.GT.U32.AND P6, PT, R0, R146, PT ;  /* 0x000000920000720c */ /* 0x000fe20003fc4070 */
[----:B------:R-:W-:-:S04]  /*11c0*/  IMAD.HI.U32 R5, R2, R9, RZ ;  /* 0x0000000902057227 */ /* 0x000fc800078e00ff */
[----:B------:R-:W-:Y:S02]  /*11d0*/  IMAD.MOV R5, RZ, RZ, -R5 ;  /* 0x000000ffff057224 */ /* 0x000fe400078e0a05 */
[--C-:B------:R-:W-:Y:S02]  /*11e0*/  @!P5 IMAD.IADD R150, R150, 0x1, -R0.reuse ;  /* 0x000000019696d824 */ /* 0x100fe400078e0a00 */
[----:B------:R-:W-:Y:S01]  /*11f0*/  IMAD R62, R0, R5, R9 ;  /* 0x00000005003e7224 */ /* 0x000fe200078e0209 */
[----:B------:R-:W-:Y:S01]  /*1200*/  IABS R5, R8 ;  /* 0x0000000800057213 */ /* 0x000fe20000000000 */
[--C-:B------:R-:W-:Y:S01]  /*1210*/  @!P4 IMAD.IADD R148, R148, 0x1, -R0.reuse ;  /* 0x000000019494c824 */ /* 0x100fe200078e0a00 */
[----:B------:R-:W-:Y:S01]  /*1220*/  ISETP.GT.U32.AND P4, PT, R0, R60, PT ;  /* 0x0000003c0000720c */ /* 0x000fe20003f84070 */
[----:B------:R-:W-:Y:S01]  /*1230*/  @!P6 IMAD.IADD R146, R146, 0x1, -R0 ;  /* 0x000000019292e824 */ /* 0x000fe200078e0a00 */
[----:B------:R-:W-:Y:S01]  /*1240*/  ISETP.GT.U32.AND P5, PT, R0, R150, PT ;  /* 0x000000960000720c */ /* 0x000fe20003fa4070 */
[----:B------:R-:W-:-:S03]  /*1250*/  IMAD.HI.U32 R4, R2, R5, RZ ;  /* 0x0000000502047227 */ /* 0x000fc600078e00ff */
[----:B------:R-:W-:Y:S01]  /*1260*/  ISETP.GT.U32.AND P6, PT, R0, R146, PT ;  /* 0x000000920000720c */ /* 0x000fe20003fc4070 */
[----:B------:R-:W-:Y:S02]  /*1270*/  IMAD.MOV R4, RZ, RZ, -R4 ;  /* 0x000000ffff047224 */ /* 0x000fe400078e0a04 */
[----:B------:R-:W-:Y:S01]  /*1280*/  @!P3 IMAD.MOV R56, RZ, RZ, -R56 ;  /* 0x000000ffff38b224 */ /* 0x000fe200078e0a38 */
[----:B------:R-:W-:Y:S01]  /*1290*/  ISETP.GE.AND P3, PT, R12, RZ, PT ;  /* 0x000000ff0c00720c */ /* 0x000fe20003f66270 */
[----:B------:R-:W-:Y:S01]  /*12a0*/  IMAD R144, R0, R4, R5 ;  /* 0x0000000400907224 */ /* 0x000fe200078e0205 */
[C---:B------:R-:W-:Y:S01]  /*12b0*/  LOP3.LUT R12, R3.reuse, 0x1c, RZ, 0xfc, !PT ;  /* 0x0000001c030c7812 */ /* 0x040fe200078efcff */
[--C-:B------:R-:W-:Y:S01]  /*12c0*/  @!P4 IMAD.IADD R60, R60, 0x1, -R0.reuse ;  /* 0x000000013c3cc824 */ /* 0x100fe200078e0a00 */
[----:B------:R-:W-:Y:S01]  /*12d0*/  ISETP.GT.U32.AND P4, PT, R0, R62, PT ;  /* 0x0000003e0000720c */ /* 0x000fe20003f84070 */
[--C-:B------:R-:W-:Y:S01]  /*12e0*/  @!P1 IMAD.IADD R152, R152, 0x1, -R0.reuse ;  /* 0x0000000198989824 */ /* 0x100fe200078e0a00 */
[----:B------:R-:W-:Y:S01]  /*12f0*/  ISETP.GE.AND P1, PT, R10, RZ, PT ;  /* 0x000000ff0a00720c */ /* 0x000fe20003f26270 */
[--C-:B------:R-:W-:Y:S01]  /*1300*/  @!P5 IMAD.IADD R150, R150, 0x1, -R0.reuse ;  /* 0x000000019696d824 */ /* 0x100fe200078e0a00 */
[----:B------:R-:W-:Y:S01]  /*1310*/  LOP3.LUT R10, R3, 0x1a, RZ, 0xfc, !PT ;  /* 0x0000001a030a7812 */ /* 0x000fe200078efcff */
[----:B------:R-:W-:Y:S01]  /*1320*/  @!P6 IMAD.IADD R146, R146, 0x1, -R0 ;  /* 0x000000019292e824 */ /* 0x000fe200078e0a00 */
[C---:B------:R-:W-:Y:S01]  /*1330*/  ISETP.GT.U32.AND P6, PT, R0.reuse, R144, PT ;  /* 0x000000900000720c */ /* 0x040fe20003fc4070 */
[----:B------:R-:W-:Y:S01]  /*1340*/  @!P0 IMAD.MOV R152, RZ, RZ, -R152 ;  /* 0x000000ffff988224 */ /* 0x000fe200078e0a98 */
[----:B------:R-:W-:Y:S01]  /*1350*/  ISETP.GT.U32.AND P0, PT, R0, R148, PT ;  /* 0x000000940000720c */ /* 0x000fe20003f04070 */
[----:B------:R-:W-:Y:S01]  /*1360*/  @!P3 IMAD.MOV R150, RZ, RZ, -R150 ;  /* 0x000000ffff96b224 */ /* 0x000fe200078e0a96 */
[----:B------:R-:W-:Y:S01]  /*1370*/  IABS R9, R10 ;  /* 0x0000000a00097213 */ /* 0x000fe20000000000 */
[----:B------:R-:W-:Y:S01]  /*1380*/  @!P2 IMAD.MOV R60, RZ, RZ, -R60 ;  /* 0x000000ffff3ca224 */ /* 0x000fe200078e0a3c */
[----:B------:R-:W-:Y:S01]  /*1390*/  IABS R11, R12 ;  /* 0x0000000c000b7213 */ /* 0x000fe20000000000 */
[----:B------:R-:W-:Y:S01]  /*13a0*/  @!P4 IMAD.IADD R62, R62, 0x1, -R0 ;  /* 0x000000013e3ec824 */ /* 0x000fe200078e0a00 */
[----:B------:R-:W-:Y:S01]  /*13b0*/  ISETP.GE.AND P5, PT, R13, RZ, PT ;  /* 0x000000ff0d00720c */ /* 0x000fe20003fa6270 */
[----:B------:R-:W-:Y:S01]  /*13c0*/  IMAD.HI.U32 R4, R2, R9, RZ ;  /* 0x0000000902047227 */ /* 0x000fe200078e00ff */
[----:B------:R-:W-:-:S02]  /*13d0*/  IABS R13, R15 ;  /* 0x0000000f000d7213 */ /* 0x000fc40000000000 */
[----:B------:R-:W-:Y:S01]  /*13e0*/  ISETP.GE.AND P4, PT, R8, RZ, PT ;  /* 0x000000ff0800720c */ /* 0x000fe20003f86270 */
[----:B------:R-:W-:Y:S01]  /*13f0*/  IMAD.HI.U32 R5, R2, R11, RZ ;  /* 0x0000000b02057227 */ /* 0x000fe200078e00ff */
[----:B------:R-:W-:-:S03]  /*1400*/  LOP3.LUT R8, R3, 0x20, RZ, 0xfc, !PT ;  /* 0x0000002003087812 */ /* 0x000fc600078efcff */
[----:B------:R-:W-:Y:S01]  /*1410*/  @!P6 IMAD.IADD R144, R144, 0x1, -R0 ;  /* 0x000000019090e824 */ /* 0x000fe200078e0a00 */
[----:B------:R-:W-:Y:S01]  /*1420*/  ISETP.GT.U32.AND P6, PT, R0, R62, PT ;  /* 0x0000003e0000720c */ /* 0x000fe20003fc4070 */
[----:B------:R-:W-:-:S03]  /*1430*/  IMAD.HI.U32 R7, R2, R13, RZ ;  /* 0x0000000d02077227 */ /* 0x000fc600078e00ff */
[----:B------:R-:W-:Y:S01]  /*1440*/  ISETP.GT.U32.AND P2, PT, R0, R144, PT ;  /* 0x000000900000720c */ /* 0x000fe20003f44070 */
[----:B------:R-:W-:Y:S02]  /*1450*/  IMAD.MOV R4, RZ, RZ, -R4 ;  /* 0x000000ffff047224 */ /* 0x000fe400078e0a04 */
[----:B------:R-:W-:Y:S02]  /*1460*/  IMAD.MOV R5, RZ, RZ, -R5 ;  /* 0x000000ffff057224 */ /* 0x000fe400078e0a05 */
[----:B------:R-:W-:Y:S01]  /*1470*/  @!P0 IMAD.IADD R148, R148, 0x1, -R0 ;  /* 0x0000000194948824 */ /* 0x000fe200078e0a00 */
[----:B------:R-:W-:Y:S01]  /*1480*/  ISETP.GE.AND P0, PT, R14, RZ, PT ;  /* 0x000000ff0e00720c */ /* 0x000fe20003f06270 */
[----:B------:R-:W-:Y:S01]  /*1490*/  IMAD.MOV R7, RZ, RZ, -R7 ;  /* 0x000000ffff077224 */ /* 0x000fe200078e0a07 */
[C---:B------:R-:W-:Y:S01]  /*14a0*/  LOP3.LUT R14, R3.reuse, 0x36, RZ, 0xfc, !PT ;  /* 0x00000036030e7812 */ /* 0x040fe200078efcff */
[C---:B------:R-:W-:Y:S02]  /*14b0*/  IMAD R142, R0.reuse, R4, R9 ;  /* 0x00000004008e7224 */ /* 0x040fe400078e0209 */
[C---:B------:R-:W-:Y:S01]  /*14c0*/  IMAD R64, R0.reuse, R5, R11 ;  /* 0x0000000500407224 */ /* 0x040fe200078e020b */
[----:B------:R-:W-:Y:S01]  /*14d0*/  IABS R5, R8 ;  /* 0x0000000800057213 */ /* 0x000fe20000000000 */
[C---:B------:R-:W-:Y:S01]  /*14e0*/  IMAD R140, R0.reuse, R7, R13 ;  /* 0x00000007008c7224 */ /* 0x040fe200078e020d */
[C---:B------:R-:W-:Y:S01]  /*14f0*/  ISETP.GT.U32.AND P3, PT, R0.reuse, R142, PT ;  /* 0x0000008e0000720c */ /* 0x040fe20003f64070 */
[----:B------:R-:W-:Y:S01]  /*1500*/  @!P1 IMAD.MOV R148, RZ, RZ, -R148 ;  /* 0x000000ffff949224 */ /* 0x000fe200078e0a94 */
[----:B------:R-:W-:Y:S01]  /*1510*/  ISETP.GT.U32.AND P1, PT, R0, R64, PT ;  /* 0x000000400000720c */ /* 0x000fe20003f24070 */
[----:B------:R-:W-:Y:S01]  /*1520*/  @!P6 IMAD.IADD R62, R62, 0x1, -R0 ;  /* 0x000000013e3ee824 */ /* 0x000fe200078e0a00 */
[----:B------:R-:W-:Y:S01]  /*1530*/  ISETP.GT.U32.AND P6, PT, R0, R140, PT ;  /* 0x0000008c0000720c */ /* 0x000fe20003fc4070 */
[----:B------:R-:W-:Y:S01]  /*1540*/  IMAD.HI.U32 R4, R2, R5, RZ ;  /* 0x0000000502047227 */ /* 0x000fe200078e00ff */
[----:B------:R-:W-:-:S03]  /*1550*/  LOP3.LUT R11, R3, 0x22, RZ, 0xfc, !PT ;  /* 0x00000022030b7812 */ /* 0x000fc600078efcff */
[----:B------:R-:W-:Y:S01]  /*1560*/  IMAD.MOV R138, RZ, RZ, -R4 ;  /* 0x000000ffff8a7224 */ /* 0x000fe200078e0a04 */
[----:B------:R-:W-:Y:S01]  /*1570*/  IABS R7, R11 ;  /* 0x0000000b00077213 */ /* 0x000fe20000000000 */
[--C-:B------:R-:W-:Y:S01]  /*1580*/  @!P2 IMAD.IADD R144, R144, 0x1, -R0.reuse ;  /* 0x000000019090a824 */ /* 0x100fe200078e0a00 */
[----:B------:R-:W-:Y:S01]  /*1590*/  ISETP.GE.AND P2, PT, R12, RZ, PT ;  /* 0x000000ff0c00720c */ /* 0x000fe20003f46270 */
[--C-:B------:R-:W-:Y:S01]  /*15a0*/  @!P3 IMAD.IADD R142, R142, 0x1, -R0.reuse ;  /* 0x000000018e8eb824 */ /* 0x100fe200078e0a00 */
[----:B------:R-:W-:Y:S01]  /*15b0*/  LOP3.LUT R12, R3, 0x26, RZ, 0xfc, !PT ;  /* 0x00000026030c7812 */ /* 0x000fe200078efcff */
[--C-:B------:R-:W-:Y:S01]  /*15c0*/  @!P1 IMAD.IADD R64, R64, 0x1, -R0.reuse ;  /* 0x0000000140409824 */ /* 0x100fe200078e0a00 */
[----:B------:R-:W-:Y:S01]  /*15d0*/  ISETP.GE.AND P3, PT, R15, RZ, PT ;  /* 0x000000ff0f00720c */ /* 0x000fe20003f66270 */
[C---:B------:R-:W-:Y:S01]  /*15e0*/  IMAD R138, R0.reuse, R138, R5 ;  /* 0x0000008a008a7224 */ /* 0x040fe200078e0205 */
[----:B------:R-:W-:Y:S01]  /*15f0*/  ISETP.GT.U32.AND P1, PT, R0, R142, PT ;  /* 0x0000008e0000720c */ /* 0x000fe20003f24070 */
[----:B------:R-:W-:Y:S01]  /*1600*/  @!P6 IMAD.IADD R140, R140, 0x1, -R0 ;  /* 0x000000018c8ce824 */ /* 0x000fe200078e0a00 */
[C---:B------:R-:W-:Y:S01]  /*1610*/  ISETP.GT.U32.AND P6, PT, R0.reuse, R64, PT ;  /* 0x000000400000720c */ /* 0x040fe20003fc4070 */
[----:B------:R-:W-:Y:S01]  /*1620*/  @!P4 IMAD.MOV R144, RZ, RZ, -R144 ;  /* 0x000000ffff90c224 */ /* 0x000fe200078e0a90 */
[----:B------:R-:W-:Y:S01]  /*1630*/  ISETP.GT.U32.AND P4, PT, R0, R138, PT ;  /* 0x0000008a0000720c */ /* 0x000fe20003f84070 */
[----:B------:R-:W-:Y:S01]  /*1640*/  IMAD.HI.U32 R4, R2, R7, RZ ;  /* 0x0000000702047227 */ /* 0x000fe200078e00ff */
[----:B------:R-:W-:-:S02]  /*1650*/  IABS R9, R12 ;  /* 0x0000000c00097213 */ /* 0x000fc40000000000 */
[----:B------:R-:W-:Y:S01]  /*1660*/  IABS R15, R14 ;  /* 0x0000000e000f7213 */ /* 0x000fe20000000000 */
[----:B------:R-:W-:Y:S01]  /*1670*/  @!P0 IMAD.MOV R62, RZ, RZ, -R62 ;  /* 0x000000ffff3e8224 */ /* 0x000fe200078e0a3e */
[----:B------:R-:W-:Y:S01]  /*1680*/  ISETP.GT.U32.AND P0, PT, R0, R140, PT ;  /* 0x0000008c0000720c */ /* 0x000fe20003f04070 */
[----:B------:R-:W-:Y:S01]  /*1690*/  @!P5 IMAD.MOV R146, RZ, RZ, -R146 ;  /* 0x000000ffff92d224 */ /* 0x000fe200078e0a92 */
[----:B------:R-:W-:Y:S01]  /*16a0*/  ISETP.GE.AND P5, PT, R10, RZ, PT ;  /* 0x000000ff0a00720c */ /* 0x000fe20003fa6270 */
[----:B------:R-:W-:Y:S01]  /*16b0*/  IMAD.MOV R4, RZ, RZ, -R4 ;  /* 0x000000ffff047224 */ /* 0x000fe200078e0a04 */
[C---:B------:R-:W-:Y:S01]  /*16c0*/  LOP3.LUT R10, R3.reuse, 0x24, RZ, 0xfc, !PT ;  /* 0x00000024030a7812 */ /* 0x040fe200078efcff */
[--C-:B------:R-:W-:Y:S01]  /*16d0*/  @!P1 IMAD.IADD R142, R142, 0x1, -R0.reuse ;  /* 0x000000018e8e9824 */ /* 0x100fe200078e0a00 */
[----:B------:R-:W-:Y:S01]  /*16e0*/  ISETP.GE.AND P1, PT, R8, RZ, PT ;  /* 0x000000ff0800720c */ /* 0x000fe20003f26270 */
[----:B------:R-:W-:Y:S01]  /*16f0*/  IMAD R68, R0, R4, R7 ;  /* 0x0000000400447224 */ /* 0x000fe200078e0207 */
[----:B------:R-:W-:Y:S01]  /*1700*/  IABS R7, R10 ;  /* 0x0000000a00077213 */ /* 0x000fe20000000000 */
[--C-:B------:R-:W-:Y:S01]  /*1710*/  @!P6 IMAD.IADD R64, R64, 0x1, -R0.reuse ;  /* 0x000000014040e824 */ /* 0x100fe200078e0a00 */
[----:B------:R-:W-:Y:S01]  /*1720*/  LOP3.LUT R8, R3, 0x28, RZ, 0xfc, !PT ;  /* 0x0000002803087812 */ /* 0x000fe200078efcff */
[----:B------:R-:W-:Y:S01]  /*1730*/  @!P4 IMAD.IADD R138, R138, 0x1, -R0 ;  /* 0x000000018a8ac824 */ /* 0x000fe200078e0a00 */
[----:B------:R-:W-:Y:S01]  /*1740*/  ISETP.GT.U32.AND P6, PT, R0, R68, PT ;  /* 0x000000440000720c */ /* 0x000fe20003fc4070 */
[----:B------:R-:W-:Y:S01]  /*1750*/  IMAD.HI.U32 R4, R2, R7, RZ ;  /* 0x0000000702047227 */ /* 0x000fe200078e00ff */
[----:B------:R-:W-:-:S02]  /*1760*/  ISETP.GE.AND P4, PT, R10, RZ, PT ;  /* 0x000000ff0a00720c */ /* 0x000fc40003f86270 */
[----:B------:R-:W-:Y:S01]  /*1770*/  LOP3.LUT R10, R3, 0x2e, RZ, 0xfc, !PT ;  /* 0x0000002e030a7812 */ /* 0x000fe200078efcff */
[----:B------:R-:W-:Y:S01]  /*1780*/  @!P0 IMAD.IADD R140, R140, 0x1, -R0 ;  /* 0x000000018c8c8824 */ /* 0x000fe200078e0a00 */
[----:B------:R-:W-:Y:S01]  /*1790*/  ISETP.GE.AND P0, PT, R11, RZ, PT ;  /* 0x000000ff0b00720c */ /* 0x000fe20003f06270 */
[----:B------:R-:W-:Y:S01]  /*17a0*/  @!P5 IMAD.MOV R142, RZ, RZ, -R142 ;  /* 0x000000ffff8ed224 */ /* 0x000fe200078e0a8e */
[----:B------:R-:W-:Y:S01]  /*17b0*/  IABS R11, R8 ;  /* 0x00000008000b7213 */ /* 0x000fe20000000000 */
[----:B------:R-:W-:Y:S01]  /*17c0*/  IMAD.MOV R4, RZ, RZ, -R4 ;  /* 0x000000ffff047224 */ /* 0x000fe200078e0a04 */
[----:B------:R-:W-:Y:S01]  /*17d0*/  ISETP.GT.U32.AND P5, PT, R0, R138, PT ;  /* 0x0000008a0000720c */ /* 0x000fe20003fa4070 */
[----:B------:R-:W-:Y:S01]  /*17e0*/  IMAD.HI.U32 R5, R2, R9, RZ ;  /* 0x0000000902057227 */ /* 0x000fe200078e00ff */
[----:B------:R-:W-:-:S03]  /*17f0*/  IABS R13, R10 ;  /* 0x0000000a000d7213 */ /* 0x000fc60000000000 */
[----:B------:R-:W-:Y:S02]  /*1800*/  IMAD R136, R0, R4, R7 ;  /* 0x0000000400887224 */ /* 0x000fe400078e0207 */
[----:B------:R-:W-:-:S04]  /*1810*/  IMAD.HI.U32 R4, R2, R11, RZ ;  /* 0x0000000b02047227 */ /* 0x000fc800078e00ff */
[----:B------:R-:W-:Y:S02]  /*1820*/  @!P6 IMAD.IADD R68, R68, 0x1, -R0 ;  /* 0x000000014444e824 */ /* 0x000fe400078e0a00 */
[----:B------:R-:W-:Y:S02]  /*1830*/  IMAD.MOV R4, RZ, RZ, -R4 ;  /* 0x000000ffff047224 */ /* 0x000fe400078e0a04 */
[----:B------:R-:W-:Y:S01]  /*1840*/  @!P5 IMAD.IADD R138, R138, 0x1, -R0 ;  /* 0x000000018a8ad824 */ /* 0x000fe200078e0a00 */
[C---:B------:R-:W-:Y:S01]  /*1850*/  ISETP.GT.U32.AND P6, PT, R0.reuse, R68, PT ;  /* 0x000000440000720c */ /* 0x040fe20003fc4070 */
[C---:B------:R-:W-:Y:S02]  /*1860*/  IMAD R70, R0.reuse, R4, R11 ;  /* 0x0000000400467224 */ /* 0x040fe400078e020b */
[----:B------:R-:W-:Y:S02]  /*1870*/  @!P1 IMAD.MOV R138, RZ, RZ, -R138 ;  /* 0x000000ffff8a9224 */ /* 0x000fe400078e0a8a */
[----:B------:R-:W-:Y:S01]  /*1880*/  IMAD.MOV R5, RZ, RZ, -R5 ;  /* 0x000000ffff057224 */ /* 0x000fe200078e0a05 */
[C---:B------:R-:W-:Y:S01]  /*1890*/  ISETP.GT.U32.AND P1, PT, R0.reuse, R70, PT ;  /* 0x000000460000720c */ /* 0x040fe20003f24070 */
[----:B------:R-:W-:Y:S01]  /*18a0*/  @!P2 IMAD.MOV R64, RZ, RZ, -R64 ;  /* 0x000000ffff40a224 */ /* 0x000fe200078e0a40 */
[C---:B------:R-:W-:Y:S01]  /*18b0*/  ISETP.GT.U32.AND P2, PT, R0.reuse, R136, PT ;  /* 0x000000880000720c */ /* 0x040fe20003f44070 */
[----:B------:R-:W-:Y:S01]  /*18c0*/  IMAD R134, R0, R5, R9 ;  /* 0x0000000500867224 */ /* 0x000fe200078e0209 */
[C---:B------:R-:W-:Y:S01]  /*18d0*/  LOP3.LUT R5, R3.reuse, 0x2a, RZ, 0xfc, !PT ;  /* 0x0000002a03057812 */ /* 0x040fe200078efcff */
[----:B------:R-:W-:Y:S01]  /*18e0*/  @!P3 IMAD.MOV R140, RZ, RZ, -R140 ;  /* 0x000000ffff8cb224 */ /* 0x000fe200078e0a8c */
[----:B------:R-:W-:Y:S01]  /*18f0*/  ISETP.GE.AND P3, PT, R12, RZ, PT ;  /* 0x000000ff0c00720c */ /* 0x000fe20003f66270 */
[----:B------:R-:W-:Y:S01]  /*1900*/  @!P6 IMAD.IADD R68, R68, 0x1, -R0 ;  /* 0x000000014444e824 */ /* 0x000fe200078e0a00 */
[----:B------:R-:W-:Y:S01]  /*1910*/  ISETP.GE.AND P6, PT, R8, RZ, PT ;  /* 0x000000ff0800720c */ /* 0x000fe20003fc6270 */
[----:B------:R-:W-:Y:S01]  /*1920*/  IMAD.HI.U32 R7, R2, R13, RZ ;  /* 0x0000000d02077227 */ /* 0x000fe200078e00ff */
[----:B------:R-:W-:-:S02]  /*1930*/  LOP3.LUT R8, R3, 0x2c, RZ, 0xfc, !PT ;  /* 0x0000002c03087812 */ /* 0x000fc400078efcff */
[----:B------:R-:W-:Y:S01]  /*1940*/  ISETP.GT.U32.AND P5, PT, R0, R134, PT ;  /* 0x000000860000720c */ /* 0x000fe20003fa4070 */
[----:B------:R-:W-:Y:S01]  /*1950*/  @!P1 IMAD.IADD R70, R70, 0x1, -R0 ;  /* 0x0000000146469824 */ /* 0x000fe200078e0a00 */
[----:B------:R-:W-:Y:S01]  /*1960*/  IABS R11, R8 ;  /* 0x00000008000b7213 */ /* 0x000fe20000000000 */
[----:B------:R-:W-:Y:S01]  /*1970*/  @!P0 IMAD.MOV R68, RZ, RZ, -R68 ;  /* 0x000000ffff448224 */ /* 0x000fe200078e0a44 */
[----:B------:R-:W-:Y:S01]  /*1980*/  IABS R9, R5 ;  /* 0x0000000500097213 */ /* 0x000fe20000000000 */
[--C-:B------:R-:W-:Y:S01]  /*1990*/  @!P2 IMAD.IADD R136, R136, 0x1, -R0.reuse ;  /* 0x000000018888a824 */ /* 0x100fe200078e0a00 */
[----:B------:R-:W-:Y:S01]  /*19a0*/  ISETP.GE.AND P0, PT, R5, RZ, PT ;  /* 0x000000ff0500720c */ /* 0x000fe20003f06270 */
[----:B------:R-:W-:Y:S01]  /*19b0*/  IMAD.HI.U32 R5, R2, R11, RZ ;  /* 0x0000000b02057227 */ /* 0x000fe200078e00ff */
[C---:B------:R-:W-:Y:S02]  /*19c0*/  ISETP.GT.U32.AND P1, PT, R0.reuse, R70, PT ;  /* 0x000000460000720c */ /* 0x040fe40003f24070 */
[----:B------:R-:W-:Y:S01]  /*19d0*/  ISETP.GT.U32.AND P2, PT, R0, R136, PT ;  /* 0x000000880000720c */ /* 0x000fe20003f44070 */
[----:B------:R-:W-:Y:S01]  /*19e0*/  IMAD.MOV R5, RZ, RZ, -R5 ;  /* 0x000000ffff057224 */ /* 0x000fe200078e0a05 */
[----:B------:R-:W-:Y:S01]  /*19f0*/  LOP3.LUT R12, R3, 0x34, RZ, 0xfc, !PT ;  /* 0x00000034030c7812 */ /* 0x000fe200078efcff */
[----:B------:R-:W-:-:S02]  /*1a00*/  @!P5 IMAD.IADD R134, R134, 0x1, -R0 ;  /* 0x000000018686d824 */ /* 0x000fc400078e0a00 */
[----:B------:R-:W-:Y:S02]  /*1a10*/  IMAD R130, R0, R5, R11 ;  /* 0x0000000500827224 */ /* 0x000fe400078e020b */
[----:B------:R-:W-:Y:S01]  /*1a20*/  IMAD.HI.U32 R4, R2, R9, RZ ;  /* 0x0000000902047227 */ /* 0x000fe200078e00ff */
[----:B------:R-:W-:-:S03]  /*1a30*/  ISETP.GT.U32.AND P5, PT, R0, R134, PT ;  /* 0x000000860000720c */ /* 0x000fc60003fa4070 */
[----:B------:R-:W-:Y:S01]  /*1a40*/  @!P1 IMAD.IADD R70, R70, 0x1, -R0 ;  /* 0x0000000146469824 */ /* 0x000fe200078e0a00 */
[----:B------:R-:W-:Y:S01]  /*1a50*/  ISETP.GT.U32.AND P1, PT, R0, R130, PT ;  /* 0x000000820000720c */ /* 0x000fe20003f24070 */
[----:B------:R-:W-:Y:S02]  /*1a60*/  IMAD.MOV R4, RZ, RZ, -R4 ;  /* 0x000000ffff047224 */ /* 0x000fe400078e0a04 */
[----:B------:R-:W-:Y:S01]  /*1a70*/  @!P2 IMAD.IADD R136, R136, 0x1, -R0 ;  /* 0x000000018888a824 */ /* 0x000fe200078e0a00 */
[----:B------:R-:W-:Y:S01]  /*1a80*/  ISETP.GE.AND P2, PT, R8, RZ, PT ;  /* 0x000000ff0800720c */ /* 0x000fe20003f46270 */
[----:B------:R-:W-:Y:S01]  /*1a90*/  IMAD R132, R0, R4, R9 ;  /* 0x0000000400847224 */ /* 0x000fe200078e0209 */
[C---:B------:R-:W-:Y:S01]  /*1aa0*/  LOP3.LUT R4, R3.reuse, 0x30, RZ, 0xfc, !PT ;  /* 0x0000003003047812 */ /* 0x040fe200078efcff */
[----:B------:R-:W-:Y:S02]  /*1ab0*/  @!P4 IMAD.MOV R136, RZ, RZ, -R136 ;  /* 0x000000ffff88c224 */ /* 0x000fe400078e0a88 */
[--C-:B------:R-:W-:Y:S01]  /*1ac0*/  @!P5 IMAD.IADD R134, R134, 0x1, -R0.reuse ;  /* 0x000000018686d824 */ /* 0x100fe200078e0a00 */
[----:B------:R-:W-:Y:S01]  /*1ad0*/  ISETP.GE.AND P5, PT, R10, RZ, PT ;  /* 0x000000ff0a00720c */ /* 0x000fe20003fa6270 */
[----:B------:R-:W-:Y:S01]  /*1ae0*/  IMAD.MOV R7, RZ, RZ, -R7 ;  /* 0x000000ffff077224 */ /* 0x000fe200078e0a07 */
[----:B------:R-:W-:Y:S01]  /*1af0*/  ISETP.GT.U32.AND P4, PT, R0, R132, PT ;  /* 0x000000840000720c */ /* 0x000fe20003f84070 */
[----:B------:R-:W-:Y:S01]  /*1b00*/  @!P1 IMAD.IADD R130, R130, 0x1, -R0 ;  /* 0x0000000182829824 */ /* 0x000fe200078e0a00 */
[----:B------:R-:W-:Y:S01]  /*1b10*/  LOP3.LUT R10, R3, 0x32, RZ, 0xfc, !PT ;  /* 0x00000032030a7812 */ /* 0x000fe200078efcff */
[----:B------:R-:W-:Y:S01]  /*1b20*/  IMAD R72, R0, R7, R13 ;  /* 0x0000000700487224 */ /* 0x000fe200078e020d */
[----:B------:R-:W-:Y:S01]  /*1b30*/  IABS R9, R4 ;  /* 0x0000000400097213 */ /* 0x000fe20000000000 */
[----:B------:R-:W-:Y:S01]  /*1b40*/  @!P3 IMAD.MOV R134, RZ, RZ, -R134 ;  /* 0x000000ffff86b224 */ /* 0x000fe200078e0a86 */
[----:B------:R-:W-:Y:S01]  /*1b50*/  ISETP.GE.AND P3, PT, R4, RZ, PT ;  /* 0x000000ff0400720c */ /* 0x000fe20003f66270 */
[----:B------:R-:W-:Y:S01]  /*1b60*/  @!P6 IMAD.MOV R70, RZ, RZ, -R70 ;  /* 0x000000ffff46e224 */ /* 0x000fe200078e0a46 */
[----:B------:R-:W-:Y:S01]  /*1b70*/  IABS R11, R10 ;  /* 0x0000000a000b7213 */ /* 0x000fe20000000000 */
[----:B------:R-:W-:Y:S01]  /*1b80*/  IMAD.HI.U32 R4, R2, R9, RZ ;  /* 0x0000000902047227 */ /* 0x000fe200078e00ff */
[----:B------:R-:W-:-:S02]  /*1b90*/  ISETP.GT.U32.AND P1, PT, R0, R130, PT ;  /* 0x000000820000720c */ /* 0x000fc40003f24070 */
[----:B------:R-:W-:Y:S01]  /*1ba0*/  ISETP.GT.U32.AND P6, PT, R0, R72, PT ;  /* 0x000000480000720c */ /* 0x000fe20003fc4070 */
[----:B------:R-:W-:Y:S01]  /*1bb0*/  IMAD.HI.U32 R5, R2, R11, RZ ;  /* 0x0000000b02057227 */ /* 0x000fe200078e00ff */
[----:B------:R-:W-:-:S03]  /*1bc0*/  IABS R13, R12 ;  /* 0x0000000c000d7213 */ /* 0x000fc60000000000 */
[----:B------:R-:W-:Y:S02]  /*1bd0*/  IMAD.MOV R4, RZ, RZ, -R4 ;  /* 0x000000ffff047224 */ /* 0x000fe400078e0a04 */
[--C-:B------:R-:W-:Y:S02]  /*1be0*/  @!P4 IMAD.IADD R132, R132, 0x1, -R0.reuse ;  /* 0x000000018484c824 */ /* 0x100fe400078e0a00 */
[----:B------:R-:W-:Y:S02]  /*1bf0*/  IMAD.MOV R5, RZ, RZ, -R5 ;  /* 0x000000ffff057224 */ /* 0x000fe400078e0a05 */
[C---:B------:R-:W-:Y:S01]  /*1c00*/  IMAD R128, R0.reuse, R4, R9 ;  /* 0x0000000400807224 */ /* 0x040fe200078e0209 */
[C---:B------:R-:W-:Y:S01]  /*1c10*/  ISETP.GT.U32.AND P4, PT, R0.reuse, R132, PT ;  /* 0x000000840000720c */ /* 0x040fe20003f84070 */
[----:B------:R-:W-:Y:S02]  /*1c20*/  IMAD R126, R0, R5, R11 ;  /* 0x00000005007e7224 */ /* 0x000fe400078e020b */
[----:B------:R-:W-:Y:S01]  /*1c30*/  @!P1 IMAD.IADD R130, R130, 0x1, -R0 ;  /* 0x0000000182829824 */ /* 0x000fe200078e0a00 */
[----:B------:R-:W-:Y:S01]  /*1c40*/  ISETP.GT.U32.AND P1, PT, R0, R128, PT ;  /* 0x000000800000720c */ /* 0x000fe20003f24070 */
[----:B------:R-:W-:-:S04]  /*1c50*/  IMAD.HI.U32 R8, R2, R15, RZ ;  /* 0x0000000f02087227 */ /* 0x000fc800078e00ff */
[----:B------:R-:W-:Y:S01]  /*1c60*/  @!P6 IMAD.IADD R72, R72, 0x1, -R0 ;  /* 0x000000014848e824 */ /* 0x000fe200078e0a00 */
[----:B------:R-:W-:Y:S01]  /*1c70*/  ISETP.GT.U32.AND P6, PT, R0, R126, PT ;  /* 0x0000007e0000720c */ /* 0x000fe20003fc4070 */
[----:B------:R-:W-:-:S04]  /*1c80*/  IMAD.HI.U32 R7, R2, R13, RZ ;  /* 0x0000000d02077227 */ /* 0x000fc800078e00ff */
[----:B------:R-:W-:Y:S02]  /*1c90*/  IMAD.MOV R8, RZ, RZ, -R8 ;  /* 0x000000ffff087224 */ /* 0x000fe400078e0a08 */
[----:B------:R-:W-:Y:S02]  /*1ca0*/  IMAD.MOV R7, RZ, RZ, -R7 ;  /* 0x000000ffff077224 */ /* 0x000fe400078e0a07 */
[----:B------:R-:W-:Y:S01]  /*1cb0*/  IMAD R124, R0, R8, R15 ;  /* 0x00000008007c7224 */ /* 0x000fe200078e020f */
[C---:B------:R-:W-:Y:S01]  /*1cc0*/  LOP3.LUT R8, R3.reuse, 0x38, RZ, 0xfc, !PT ;  /* 0x0000003803087812 */ /* 0x040fe200078efcff */
[--C-:B------:R-:W-:Y:S01]  /*1cd0*/  @!P4 IMAD.IADD R132, R132, 0x1, -R0.reuse ;  /* 0x000000018484c824 */ /* 0x100fe200078e0a00 */
[----:B------:R-:W-:Y:S01]  /*1ce0*/  ISETP.GE.AND P4, PT, R10, RZ, PT ;  /* 0x000000ff0a00720c */ /* 0x000fe20003f86270 */
[----:B------:R-:W-:Y:S01]  /*1cf0*/  IMAD R74, R0, R7, R13 ;  /* 0x00000007004a7224 */ /* 0x000fe200078e020d */
[----:B------:R-:W-:Y:S01]  /*1d00*/  LOP3.LUT R10, R3, 0x3a, RZ, 0xfc, !PT ;  /* 0x0000003a030a7812 */ /* 0x000fe200078efcff */
[--C-:B------:R-:W-:Y:S01]  /*1d10*/  @!P1 IMAD.IADD R128, R128, 0x1, -R0.reuse ;  /* 0x0000000180809824 */ /* 0x100fe200078e0a00 */
[----:B------:R-:W-:Y:S01]  /*1d20*/  IABS R7, R8 ;  /* 0x0000000800077213 */ /* 0x000fe20000000000 */
[----:B------:R-:W-:Y:S01]  /*1d30*/  @!P6 IMAD.IADD R126, R126, 0x1, -R0 ;  /* 0x000000017e7ee824 */ /* 0x000fe200078e0a00 */
[----:B------:R-:W-:Y:S01]  /*1d40*/  ISETP.GT.U32.AND P1, PT, R0, R72, PT ;  /* 0x000000480000720c */ /* 0x000fe20003f24070 */
[----:B------:R-:W-:Y:S01]  /*1d50*/  @!P0 IMAD.MOV R132, RZ, RZ, -R132 ;  /* 0x000000ffff848224 */ /* 0x000fe200078e0a84 */
[----:B------:R-:W-:Y:S01]  /*1d60*/  IABS R9, R10 ;  /* 0x0000000a00097213 */ /* 0x000fe20000000000 */
[----:B------:R-:W-:Y:S01]  /*1d70*/  IMAD.HI.U32 R4, R2, R7, RZ ;  /* 0x0000000702047227 */ /* 0x000fe200078e00ff */
[----:B------:R-:W-:-:S02]  /*1d80*/  ISETP.GT.U32.AND P0, PT, R0, R128, PT ;  /* 0x000000800000720c */ /* 0x000fc40003f04070 */
[----:B------:R-:W-:Y:S01]  /*1d90*/  ISETP.GT.U32.AND P6, PT, R0, R126, PT ;  /* 0x0000007e0000720c */ /* 0x000fe20003fc4070 */
[----:B------:R-:W-:Y:S01]  /*1da0*/  IMAD.HI.U32 R5, R2, R9, RZ ;  /* 0x0000000902057227 */ /* 0x000fe200078e00ff */
[----:B------:R-:W-:Y:S02]  /*1db0*/  LOP3.LUT R15, R3, 0x3c, RZ, 0xfc, !PT ;  /* 0x0000003c030f7812 */ /* 0x000fe400078efcff */
[----:B------:R-:W-:Y:S01]  /*1dc0*/  IABS R13, R16 ;  /* 0x00000010000d7213 */ /* 0x000fe20000000000 */
[----:B------:R-:W-:Y:S01]  /*1dd0*/  IMAD.MOV R4, RZ, RZ, -R4 ;  /* 0x000000ffff047224 */ /* 0x000fe200078e0a04 */
[----:B------:R-:W-:Y:S01]  /*1de0*/  IABS R11, R15 ;  /* 0x0000000f000b7213 */ /* 0x000fe20000000000 */
[----:B------:R-:W-:Y:S02]  /*1df0*/  IMAD.MOV R76, RZ, RZ, -R5 ;  /* 0x000000ffff4c7224 */ /* 0x000fe400078e0a05 */
[----:B------:R-:W-:Y:S01]  /*1e00*/  @!P2 IMAD.MOV R130, RZ, RZ, -R130 ;  /* 0x000000ffff82a224 */ /* 0x000fe200078e0a82 */
[----:B------:R-:W-:Y:S01]  /*1e10*/  ISETP.GT.U32.AND P2, PT, R0, R74, PT ;  /* 0x0000004a0000720c */ /* 0x000fe20003f44070 */
[----:B------:R-:W-:Y:S01]  /*1e20*/  @!P1 IMAD.IADD R72, R72, 0x1, -R0 ;  /* 0x0000000148489824 */ /* 0x000fe200078e0a00 */
[C---:B------:R-:W-:Y:S01]  /*1e30*/  ISETP.GT.U32.AND P1, PT, R0.reuse, R124, PT ;  /* 0x0000007c0000720c */ /* 0x040fe20003f24070 */
[----:B------:R-:W-:-:S02]  /*1e40*/  IMAD R122, R0, R4, R7 ;  /* 0x00000004007a7224 */ /* 0x000fc400078e0207 */
[----:B------:R-:W-:Y:S02]  /*1e50*/  IMAD R76, R0, R76, R9 ;  /* 0x0000004c004c7224 */ /* 0x000fe400078e0209 */
[--C-:B------:R-:W-:Y:S01]  /*1e60*/  @!P0 IMAD.IADD R128, R128, 0x1, -R0.reuse ;  /* 0x0000000180808824 */ /* 0x100fe200078e0a00 */
[----:B------:R-:W-:Y:S01]  /*1e70*/  ISETP.GT.U32.AND P0, PT, R0, R122, PT ;  /* 0x0000007a0000720c */ /* 0x000fe20003f04070 */
[----:B------:R-:W-:Y:S01]  /*1e80*/  @!P6 IMAD.IADD R126, R126, 0x1, -R0 ;  /* 0x000000017e7ee824 */ /* 0x000fe200078e0a00 */
[----:B------:R-:W-:Y:S01]  /*1e90*/  ISETP.GT.U32.AND P6, PT, R0, R76, PT ;  /* 0x0000004c0000720c */ /* 0x000fe20003fc4070 */
[----:B------:R-:W-:-:S04]  /*1ea0*/  IMAD.HI.U32 R4, R2, R11, RZ ;  /* 0x0000000b02047227 */ /* 0x000fc800078e00ff */
[--C-:B------:R-:W-:Y:S01]  /*1eb0*/  @!P2 IMAD.IADD R74, R74, 0x1, -R0.reuse ;  /* 0x000000014a4aa824 */ /* 0x100fe200078e0a00 */
[----:B------:R-:W-:Y:S01]  /*1ec0*/  ISETP.GE.AND P2, PT, R12, RZ, PT ;  /* 0x000000ff0c00720c */ /* 0x000fe20003f46270 */
[----:B------:R-:W-:Y:S01]  /*1ed0*/  @!P1 IMAD.IADD R124, R124, 0x1, -R0 ;  /* 0x000000017c7c9824 */ /* 0x000fe200078e0a00 */
[C---:B------:R-:W-:Y:S01]  /*1ee0*/  LOP3.LUT R12, R3.reuse, 0x42, RZ, 0xfc, !PT ;  /* 0x00000042030c7812 */ /* 0x040fe200078efcff */
[----:B------:R-:W-:Y:S01]  /*1ef0*/  @!P5 IMAD.MOV R72, RZ, RZ, -R72 ;  /* 0x000000ffff48d224 */ /* 0x000fe200078e0a48 */
[----:B------:R-:W-:Y:S01]  /*1f00*/  ISETP.GE.AND P1, PT, R14, RZ, PT ;  /* 0x000000ff0e00720c */ /* 0x000fe20003f26270 */
[----:B------:R-:W-:Y:S01]  /*1f10*/  @!P0 IMAD.IADD R122, R122, 0x1, -R0 ;  /* 0x000000017a7a8824 */ /* 0x000fe200078e0a00 */
[----:B------:R-:W-:Y:S01]  /*1f20*/  ISETP.GT.U32.AND P0, PT, R0, R74, PT ;  /* 0x0000004a0000720c */ /* 0x000fe20003f04070 */
[----:B------:R-:W-:Y:S01]  /*1f30*/  IMAD.HI.U32 R5, R2, R13, RZ ;  /* 0x0000000d02057227 */ /* 0x000fe200078e00ff */
[----:B------:R-:W-:Y:S02]  /*1f40*/  ISETP.GT.U32.AND P5, PT, R0, R124, PT ;  /* 0x0000007c0000720c */ /* 0x000fe40003fa4070 */
[----:B------:R-:W-:Y:S01]  /*1f50*/  IABS R9, R12 ;  /* 0x0000000c00097213 */ /* 0x000fe20000000000 */
[----:B------:R-:W-:Y:S01]  /*1f60*/  IMAD.MOV R4, RZ, RZ, -R4 ;  /* 0x000000ffff047224 */ /* 0x000fe200078e0a04 */
[----:B------:R-:W-:Y:S01]  /*1f70*/  LOP3.LUT R14, R3, 0x56, RZ, 0xfc, !PT ;  /* 0x00000056030e7812 */ /* 0x000fe200078efcff */
[----:B------:R-:W-:Y:S01]  /*1f80*/  @!P6 IMAD.IADD R76, R76, 0x1, -R0 ;  /* 0x000000014c4ce824 */ /* 0x000fe200078e0a00 */
[----:B------:R-:W-:Y:S01]  /*1f90*/  ISETP.GT.U32.AND P6, PT, R0, R122, PT ;  /* 0x0000007a0000720c */ /* 0x000fe20003fc4070 */
[----:B------:R-:W-:-:S02]  /*1fa0*/  IMAD.MOV R5, RZ, RZ, -R5 ;  /* 0x000000ffff057224 */ /* 0x000fc400078e0a05 */
[C---:B------:R-:W-:Y:S01]  /*1fb0*/  IMAD R120, R0.reuse, R4, R11 ;  /* 0x0000000400787224 */ /* 0x040fe200078e020b */
[C---:B------:R-:W-:Y:S01]  /*1fc0*/  LOP3.LUT R11, R3.reuse, 0x40, RZ, 0xfc, !PT ;  /* 0x00000040030b7812 */ /* 0x040fe200078efcff */
[----:B------:R-:W-:Y:S01]  /*1fd0*/  IMAD R118, R0, R5, R13 ;  /* 0x0000000500767224 */ /* 0x000fe200078e020d */
[----:B------:R-:W-:Y:S01]  /*1fe0*/  LOP3.LUT R13, R3, 0x54, RZ, 0xfc, !PT ;  /* 0x00000054030d7812 */ /* 0x000fe200078efcff */
[----:B------:R-:W-:Y:S01]  /*1ff0*/  @!P3 IMAD.MOV R128, RZ, RZ, -R128 ;  /* 0x000000ffff80b224 */ /* 0x000fe200078e0a80 */
[----:B------:R-:W-:Y:S01]  /*2000*/  IABS R7, R11 ;  /* 0x0000000b00077213 */ /* 0x000fe20000000000 */
[--C-:B------:R-:W-:Y:S01]  /*2010*/  @!P0 IMAD.IADD R74, R74, 0x1, -R0.reuse ;  /* 0x000000014a4a8824 */ /* 0x100fe200078e0a00 */
[----:B------:R-:W-:Y:S01]  /*2020*/  ISETP.GT.U32.AND P3, PT, R0, R76, PT ;  /* 0x0000004c0000720c */ /* 0x000fe20003f64070 */
[----:B------:R-:W-:Y:S01]  /*2030*/  @!P5 IMAD.IADD R124, R124, 0x1, -R0 ;  /* 0x000000017c7cd824 */ /* 0x000fe200078e0a00 */
[----:B------:R-:W-:Y:S01]  /*2040*/  ISETP.GE.AND P0, PT, R8, RZ, PT ;  /* 0x000000ff0800720c */ /* 0x000fe20003f06270 */
[----:B------:R-:W-:Y:S01]  /*2050*/  IMAD.HI.U32 R4, R2, R7, RZ ;  /* 0x0000000702047227 */ /* 0x000fe200078e00ff */
[----:B------:R-:W-:-:S02]  /*2060*/  ISETP.GT.U32.AND P5, PT, R0, R118, PT ;  /* 0x000000760000720c */ /* 0x000fc40003fa4070 */
[C---:B------:R-:W-:Y:S01]  /*2070*/  LOP3.LUT R8, R3.reuse, 0x48, RZ, 0xfc, !PT ;  /* 0x0000004803087812 */ /* 0x040fe200078efcff */
[----:B------:R-:W-:Y:S01]  /*2080*/  @!P6 IMAD.IADD R122, R122, 0x1, -R0 ;  /* 0x000000017a7ae824 */ /* 0x000fe200078e0a00 */
[----:B------:R-:W-:Y:S01]  /*2090*/  ISETP.GE.AND P6, PT, R10, RZ, PT ;  /* 0x000000ff0a00720c */ /* 0x000fe20003fc6270 */
[----:B------:R-:W-:Y:S01]  /*20a0*/  IMAD.HI.U32 R5, R2, R9, RZ ;  /* 0x0000000902057227 */ /* 0x000fe200078e00ff */
[----:B------:R-:W-:-:S03]  /*20b0*/  LOP3.LUT R10, R3, 0x4e, RZ, 0xfc, !PT ;  /* 0x0000004e030a7812 */ /* 0x000fc600078efcff */
[----:B------:R-:W-:Y:S02]  /*20c0*/  IMAD.MOV R4, RZ, RZ, -R4 ;  /* 0x000000ffff047224 */ /* 0x000fe400078e0a04 */
[----:B------:R-:W-:Y:S01]  /*20d0*/  @!P4 IMAD.MOV R126, RZ, RZ, -R126 ;  /* 0x000000ffff7ec224 */ /* 0x000fe200078e0a7e */
[C---:B------:R-:W-:Y:S01]  /*20e0*/  ISETP.GT.U32.AND P4, PT, R0.reuse, R120, PT ;  /* 0x000000780000720c */ /* 0x040fe20003f84070 */
[----:B------:R-:W-:Y:S02]  /*20f0*/  IMAD.MOV R5, RZ, RZ, -R5 ;  /* 0x000000ffff057224 */ /* 0x000fe400078e0a05 */
[----:B------:R-:W-:Y:S01]  /*2100*/  IMAD R78, R0, R4, R7 ;  /* 0x00000004004e7224 */ /* 0x000fe200078e0207 */
[----:B------:R-:W-:Y:S01]  /*2110*/  LOP3.LUT R4, R3, 0x44, RZ, 0xfc, !PT ;  /* 0x0000004403047812 */ /* 0x000fe200078efcff */
[--C-:B------:R-:W-:Y:S01]  /*2120*/  @!P3 IMAD.IADD R76, R76, 0x1, -R0.reuse ;  /* 0x000000014c4cb824 */ /* 0x100fe200078e0a00 */
[----:B------:R-:W-:Y:S01]  /*2130*/  ISETP.GE.AND P3, PT, R15, RZ, PT ;  /* 0x000000ff0f00720c */ /* 0x000fe20003f66270 */
[----:B------:R-:W-:Y:S01]  /*2140*/  @!P5 IMAD.IADD R118, R118, 0x1, -R0 ;  /* 0x000000017676d824 */ /* 0x000fe200078e0a00 */
[----:B------:R-:W-:Y:S01]  /*2150*/  IABS R7, R4 ;  /* 0x0000000400077213 */ /* 0x000fe20000000000 */
[C---:B------:R-:W-:Y:S01]  /*2160*/  IMAD R116, R0.reuse, R5, R9 ;  /* 0x0000000500747224 */ /* 0x040fe200078e0209 */
[----:B------:R-:W-:Y:S01]  /*2170*/  LOP3.LUT R5, R3, 0x46, RZ, 0xfc, !PT ;  /* 0x0000004603057812 */ /* 0x000fe200078efcff */
[----:B------:R-:W-:Y:S01]  /*2180*/  @!P0 IMAD.MOV R122, RZ, RZ, -R122 ;  /* 0x000000ffff7a8224 */ /* 0x000fe200078e0a7a */
[C---:B------:R-:W-:Y:S01]  /*2190*/  ISETP.GT.U32.AND P0, PT, R0.reuse, R78, PT ;  /* 0x0000004e0000720c */ /* 0x040fe20003f04070 */
[----:B------:R-:W-:Y:S01]  /*21a0*/  @!P1 IMAD.MOV R124, RZ, RZ, -R124 ;  /* 0x000000ffff7c9224 */ /* 0x000fe200078e0a7c */
[C---:B------:R-:W-:Y:S01]  /*21b0*/  ISETP.GT.U32.AND P1, PT, R0.reuse, R118, PT ;  /* 0x000000760000720c */ /* 0x040fe20003f24070 */
[----:B------:R-:W-:Y:S01]  /*21c0*/  @!P6 IMAD.MOV R76, RZ, RZ, -R76 ;  /* 0x000000ffff4ce224 */ /* 0x000fe200078e0a4c */
[----:B------:R-:W-:Y:S01]  /*21d0*/  ISETP.GT.U32.AND P6, PT, R0, R116, PT ;  /* 0x000000740000720c */ /* 0x000fe20003fc4070 */
[----:B------:R-:W-:Y:S01]  /*21e0*/  @!P4 IMAD.IADD R120, R120, 0x1, -R0 ;  /* 0x000000017878c824 */ /* 0x000fe200078e0a00 */
[----:B------:R-:W-:Y:S01]  /*21f0*/  ISETP.GE.AND P4, PT, R16, RZ, PT ;  /* 0x000000ff1000720c */ /* 0x000fe20003f86270 */
[----:B------:R-:W-:Y:S01]  /*2200*/  @!P2 IMAD.MOV R74, RZ, RZ, -R74 ;  /* 0x000000ffff4aa224 */ /* 0x000fe200078e0a4a */
[----:B------:R-:W-:-:S02]  /*2210*/  IABS R9, R5 ;  /* 0x0000000500097213 */ /* 0x000fc40000000000 */
[----:B------:R-:W-:Y:S02]  /*2220*/  ISETP.GT.U32.AND P2, PT, R0, R120, PT ;  /* 0x000000780000720c */ /* 0x000fe40003f44070 */
[----:B------:R-:W-:Y:S01]  /*2230*/  ISETP.GE.AND P5, PT, R11, RZ, PT ;  /* 0x000000ff0b00720c */ /* 0x000fe20003fa6270 */
[--C-:B------:R-:W-:Y:S01]  /*2240*/  @!P0 IMAD.IADD R78, R78, 0x1, -R0.reuse ;  /* 0x000000014e4e8824 */ /* 0x100fe200078e0a00 */
[----:B------:R-:W-:Y:S01]  /*2250*/  ISETP.GE.AND P0, PT, R5, RZ, PT ;  /* 0x000000ff0500720c */ /* 0x000fe20003f06270 */
[--C-:B------:R-:W-:Y:S01]  /*2260*/  @!P1 IMAD.IADD R118, R118, 0x1, -R0.reuse ;  /* 0x0000000176769824 */ /* 0x100fe200078e0a00 */
[----:B------:R-:W-:Y:S01]  /*2270*/  ISETP.GE.AND P1, PT, R4, RZ, PT ;  /* 0x000000ff0400720c */ /* 0x000fe20003f26270 */
[----:B------:R-:W-:Y:S01]  /*2280*/  @!P6 IMAD.IADD R116, R116, 0x1, -R0 ;  /* 0x000000017474e824 */ /* 0x000fe200078e0a00 */
[----:B------:R-:W-:Y:S01]  /*2290*/  ISETP.GT.U32.AND P6, PT, R0, R78, PT ;  /* 0x0000004e0000720c */ /* 0x000fe20003fc4070 */
[----:B------:R-:W-:Y:S01]  /*22a0*/  IMAD.HI.U32 R4, R2, R7, RZ ;  /* 0x0000000702047227 */ /* 0x000fe200078e00ff */
[----:B------:R-:W-:-:S02]  /*22b0*/  IABS R11, R10 ;  /* 0x0000000a000b7213 */ /* 0x000fc40000000000 */
[C---:B------:R-:W-:Y:S01]  /*22c0*/  LOP3.LUT R16, R3.reuse, 0x92, RZ, 0xfc, !PT ;  /* 0x0000009203107812 */ /* 0x040fe200078efcff */
[----:B------:R-:W-:Y:S02]  /*22d0*/  IMAD.MOV R4, RZ, RZ, -R4 ;  /* 0x000000ffff047224 */ /* 0x000fe400078e0a04 */
[----:B------:R-:W-:Y:S01]  /*22e0*/  @!P2 IMAD.IADD R120, R120, 0x1, -R0 ;  /* 0x000000017878a824 */ /* 0x000fe200078e0a00 */
[----:B------:R-:W-:Y:S01]  /*22f0*/  ISETP.GE.AND P2, PT, R12, RZ, PT ;  /* 0x000000ff0c00720c */ /* 0x000fe20003f46270 */
[----:B------:R-:W-:Y:S01]  /*2300*/  IMAD R114, R0, R4, R7 ;  /* 0x0000000400727224 */ /* 0x000fe200078e0207 */
[C---:B------:R-:W-:Y:S01]  /*2310*/  LOP3.LUT R4, R3.reuse, 0x4a, RZ, 0xfc, !PT ;  /* 0x0000004a03047812 */ /* 0x040fe200078efcff */
[----:B------:R-:W-:Y:S01]  /*2320*/  IMAD.HI.U32 R5, R2, R9, RZ ;  /* 0x0000000902057227 */ /* 0x000fe200078e00ff */
[----:B------:R-:W-:Y:S02]  /*2330*/  LOP3.LUT R12, R3, 0x52, RZ, 0xfc, !PT ;  /* 0x00000052030c7812 */ /* 0x000fe400078efcff */
[----:B------:R-:W-:Y:S01]  /*2340*/  IABS R7, R4 ;  /* 0x0000000400077213 */ /* 0x000fe20000000000 */
[----:B------:R-:W-:Y:S01]  /*2350*/  @!P3 IMAD.MOV R120, RZ, RZ, -R120 ;  /* 0x000000ffff78b224 */ /* 0x000fe200078e0a78 */
[----:B------:R-:W-:Y:S01]  /*2360*/  ISETP.GT.U32.AND P3, PT, R0, R116, PT ;  /* 0x000000740000720c */ /* 0x000fe20003f64070 */
[----:B------:R-:W-:Y:S01]  /*2370*/  @!P6 IMAD.IADD R78, R78, 0x1, -R0 ;  /* 0x000000014e4ee824 */ /* 0x000fe200078e0a00 */
[----:B------:R-:W-:Y:S01]  /*2380*/  ISETP.GT.U32.AND P6, PT, R0, R114, PT ;  /* 0x000000720000720c */ /* 0x000fe20003fc4070 */
[----:B------:R-:W-:Y:S01]  /*2390*/  IMAD.MOV R5, RZ, RZ, -R5 ;  /* 0x000000ffff057224 */ /* 0x000fe200078e0a05 */
[----:B------:R-:W-:Y:S01]  /*23a0*/  IABS R15, R16 ;  /* 0x00000010000f7213 */ /* 0x000fe20000000000 */
[----:B------:R-:W-:Y:S01]  /*23b0*/  @!P4 IMAD.MOV R118, RZ, RZ, -R118 ;  /* 0x000000ffff76c224 */ /* 0x000fe200078e0a76 */
[----:B------:R-:W-:Y:S01]  /*23c0*/  ISETP.GE.AND P4, PT, R8, RZ, PT ;  /* 0x000000ff0800720c */ /* 0x000fe20003f86270 */
[----:B------:R-:W-:Y:S01]  /*23d0*/  IMAD R80, R0, R5, R9 ;  /* 0x0000000500507224 */ /* 0x000fe200078e0209 */
[----:B------:R-:W-:Y:S01]  /*23e0*/  IABS R8, R8 ;  /* 0x0000000800087213 */ /* 0x000fe20000000000 */
[----:B------:R-:W-:-:S03]  /*23f0*/  @!P5 IMAD.MOV R78, RZ, RZ, -R78 ;  /* 0x000000ffff4ed224 */ /* 0x000fc600078e0a4e */
[----:B------:R-:W-:Y:S01]  /*2400*/  ISETP.GT.U32.AND P5, PT, R0, R80, PT ;  /* 0x000000500000720c */ /* 0x000fe20003fa4070 */
[----:B------:R-:W-:Y:S01]  /*2410*/  IMAD.MOV.U32 R5, RZ, RZ, R8 ;  /* 0x000000ffff057224 */ /* 0x000fe200078e0008 */
[----:B------:R-:W-:Y:S01]  /*2420*/  LOP3.LUT R8, R3, 0x4c, RZ, 0xfc, !PT ;  /* 0x0000004c03087812 */ /* 0x000fe200078efcff */
[--C-:B------:R-:W-:Y:S01]  /*2430*/  @!P3 IMAD.IADD R116, R116, 0x1, -R0.reuse ;  /* 0x000000017474b824 */ /* 0x100fe200078e0a00 */
[----:B------:R-:W-:Y:S01]  /*2440*/  ISETP.GE.AND P3, PT, R4, RZ, PT ;  /* 0x000000ff0400720c */ /* 0x000fe20003f66270 */
[----:B------:R-:W-:Y:S01]  /*2450*/  @!P6 IMAD.IADD R114, R114, 0x1, -R0 ;  /* 0x000000017272e824 */ /* 0x000fe200078e0a00 */
[----:B------:R-:W-:Y:S01]  /*2460*/  IABS R9, R8 ;  /* 0x0000000800097213 */ /* 0x000fe20000000000 */
[----:B------:R-:W-:-:S03]  /*2470*/  IMAD.HI.U32 R4, R2, R5, RZ ;  /* 0x0000000502047227 */ /* 0x000fc600078e00ff */
[----:B------:R-:W-:Y:S01]  /*2480*/  ISETP.GT.U32.AND P6, PT, R0, R114, PT ;  /* 0x000000720000720c */ /* 0x000fe20003fc4070 */
[----:B------:R-:W-:Y:S02]  /*2490*/  IMAD.MOV R106, RZ, RZ, -R4 ;  /* 0x000000ffff6a7224 */ /* 0x000fe400078e0a04 */
[----:B------:R-:W-:-:S04]  /*24a0*/  IMAD.HI.U32 R4, R2, R7, RZ ;  /* 0x0000000702047227 */ /* 0x000fc800078e00ff */
[----:B------:R-:W-:Y:S02]  /*24b0*/  @!P5 IMAD.IADD R80, R80, 0x1, -R0 ;  /* 0x000000015050d824 */ /* 0x000fe400078e0a00 */
[----:B------:R-:W-:Y:S02]  /*24c0*/  IMAD.MOV R4, RZ, RZ, -R4 ;  /* 0x000000ffff047224 */ /* 0x000fe400078e0a04 */
[C---:B------:R-:W-:Y:S01]  /*24d0*/  IMAD R106, R0.reuse, R106, R5 ;  /* 0x0000006a006a7224 */ /* 0x040fe200078e0205 */
[C---:B------:R-:W-:Y:S01]  /*24e0*/  ISETP.GT.U32.AND P5, PT, R0.reuse, R80, PT ;  /* 0x000000500000720c */ /* 0x040fe20003fa4070 */
[----:B------:R-:W-:Y:S02]  /*24f0*/  IMAD R104, R0, R4, R7 ;  /* 0x0000000400687224 */ /* 0x000fe400078e0207 */
[----:B------:R-:W-:-:S04]  /*2500*/  IMAD.HI.U32 R4, R2, R9, RZ ;  /* 0x0000000902047227 */ /* 0x000fc800078e00ff */
[----:B------:R-:W-:Y:S01]  /*2510*/  @!P6 IMAD.IADD R114, R114, 0x1, -R0 ;  /* 0x000000017272e824 */ /* 0x000fe200078e0a00 */
[----:B------:R-:W-:Y:S01]  /*2520*/  ISETP.GT.U32.AND P6, PT, R0, R106, PT ;  /* 0x0000006a0000720c */ /* 0x000fe20003fc4070 */
[----:B------:R-:W-:-:S04]  /*2530*/  IMAD.HI.U32 R5, R2, R11, RZ ;  /* 0x0000000b02057227 */ /* 0x000fc800078e00ff */
[----:B------:R-:W-:Y:S02]  /*2540*/  IMAD.MOV R4, RZ, RZ, -R4 ;  /* 0x000000ffff047224 */ /* 0x000fe400078e0a04 */
[----:B------:R-:W-:Y:S02]  /*2550*/  IMAD.MOV R5, RZ, RZ, -R5 ;  /* 0x000000ffff057224 */ /* 0x000fe400078e0a05 */
[----:B------:R-:W-:Y:S01]  /*2560*/  IMAD R82, R0, R4, R9 ;  /* 0x0000000400527224 */ /* 0x000fe200078e0209 */
[----:B------:R-:W-:Y:S01]  /*2570*/  IABS R9, R14 ;  /* 0x0000000e00097213 */ /* 0x000fe20000000000 */
[----:B------:R-:W-:Y:S01]  /*2580*/  @!P2 IMAD.MOV R116, RZ, RZ, -R116 ;  /* 0x000000ffff74a224 */ /* 0x000fe200078e0a74 */
[----:B------:R-:W-:Y:S01]  /*2590*/  ISETP.GE.AND P2, PT, R8, RZ, PT ;  /* 0x000000ff0800720c */ /* 0x000fe20003f46270 */
[----:B------:R-:W-:Y:S01]  /*25a0*/  IMAD R102, R0, R5, R11 ;  /* 0x0000000500667224 */ /* 0x000fe200078e020b */
[----:B------:R-:W-:Y:S01]  /*25b0*/  LOP3.LUT R8, R3, 0x50, RZ, 0xfc, !PT ;  /* 0x0000005003087812 */ /* 0x000fe200078efcff */
[--C-:B------:R-:W-:Y:S01]  /*25c0*/  @!P5 IMAD.IADD R80, R80, 0x1, -R0.reuse ;  /* 0x000000015050d824 */ /* 0x100fe200078e0a00 */
[----:B------:R-:W-:Y:S01]  /*25d0*/  ISETP.GT.U32.AND P5, PT, R0, R82, PT ;  /* 0x000000520000720c */ /* 0x000fe20003fa4070 */
[----:B------:R-:W-:Y:S01]  /*25e0*/  @!P6 IMAD.IADD R106, R106, 0x1, -R0 ;  /* 0x000000016a6ae824 */ /* 0x000fe200078e0a00 */
[C---:B------:R-:W-:Y:S01]  /*25f0*/  ISETP.GT.U32.AND P6, PT, R0.reuse, R102, PT ;  /* 0x000000660000720c */ /* 0x040fe20003fc4070 */
[----:B------:R-:W-:Y:S01]  /*2600*/  @!P1 IMAD.MOV R114, RZ, RZ, -R114 ;  /* 0x000000ffff729224 */ /* 0x000fe200078e0a72 */
[----:B------:R-:W-:Y:S01]  /*2610*/  IABS R7, R8 ;  /* 0x0000000800077213 */ /* 0x000fe20000000000 */
[----:B------:R-:W-:Y:S01]  /*2620*/  @!P0 IMAD.MOV R80, RZ, RZ, -R80 ;  /* 0x000000ffff508224 */ /* 0x000fe200078e0a50 */
[----:B------:R-:W-:-:S02]  /*2630*/  ISETP.GT.U32.AND P1, PT, R0, R104, PT ;  /* 0x000000680000720c */ /* 0x000fc40003f24070 */
[----:B------:R-:W-:Y:S01]  /*2640*/  IABS R5, R12 ;  /* 0x0000000c00057213 */ /* 0x000fe20000000000 */
[----:B------:R-:W-:-:S04]  /*2650*/  IMAD.HI.U32 R4, R2, R7, RZ ;  /* 0x0000000702047227 */ /* 0x000fc800078e00ff */
[----:B------:R-:W-:Y:S02]  /*2660*/  @!P5 IMAD.IADD R82, R82, 0x1, -R0 ;  /* 0x000000015252d824 */ /* 0x000fe400078e0a00 */
[----:B------:R-:W-:Y:S02]  /*2670*/  IMAD.MOV R4, RZ, RZ, -R4 ;  /* 0x000000ffff047224 */ /* 0x000fe400078e0a04 */
[----:B------:R-:W-:Y:S01]  /*2680*/  @!P6 IMAD.IADD R102, R102, 0x1, -R0 ;  /* 0x000000016666e824 */ /* 0x000fe200078e0a00 */
[C---:B------:R-:W-:Y:S01]  /*2690*/  ISETP.GT.U32.AND P6, PT, R0.reuse, R82, PT ;  /* 0x000000520000720c */ /* 0x040fe20003fc4070 */
[----:B------:R-:W-:Y:S01]  /*26a0*/  IMAD R100, R0, R4, R7 ;  /* 0x0000000400647224 */ /* 0x000fe200078e0207 */
[----:B------:R-:W-:Y:S01]  /*26b0*/  IABS R7, R13 ;  /* 0x0000000d00077213 */ /* 0x000fe20000000000 */
[----:B------:R-:W-:Y:S01]  /*26c0*/  IMAD.HI.U32 R4, R2, R5, RZ ;  /* 0x0000000502047227 */ /* 0x000fe200078e00ff */
[----:B------:R-:W-:-:S03]  /*26d0*/  ISETP.GT.U32.AND P0, PT, R0, R102, PT ;  /* 0x000000660000720c */ /* 0x000fc60003f04070 */
[----:B------:R-:W-:Y:S01]  /*26e0*/  @!P1 IMAD.IADD R104, R104, 0x1, -R0 ;  /* 0x0000000168689824 */ /* 0x000fe200078e0a00 */
[----:B------:R-:W-:Y:S01]  /*26f0*/  ISETP.GT.U32.AND P1, PT, R0, R106, PT ;  /* 0x0000006a0000720c */ /* 0x000fe20003f24070 */
[----:B------:R-:W-:-:S03]  /*2700*/  IMAD.MOV R4, RZ, RZ, -R4 ;  /* 0x000000ffff047224 */ /* 0x000fc600078e0a04 */
[C---:B------:R-:W-:Y:S01]  /*2710*/  ISETP.GT.U32.AND P5, PT, R0.reuse, R104, PT ;  /* 0x000000680000720c */ /* 0x040fe20003fa4070 */
[----:B------:R-:W-:Y:S02]  /*2720*/  IMAD R84, R0, R4, R5 ;  /* 0x0000000400547224 */ /* 0x000fe400078e0205 */
[----:B------:R-:W-:Y:S02]  /*2730*/  @!P6 IMAD.IADD R82, R82, 0x1, -R0 ;  /* 0x000000015252e824 */ /* 0x000fe400078e0a00 */
[----:B------:R-:W-:Y:S01]  /*2740*/  IMAD.HI.U32 R4, R2, R7, RZ ;  /* 0x0000000702047227 */ /* 0x000fe200078e00ff */
[----:B------:R-:W-:-:S03]  /*2750*/  ISETP.GT.U32.AND P6, PT, R0, R84, PT ;  /* 0x000000540000720c */ /* 0x000fc60003fc4070 */
[----:B------:R-:W-:Y:S02]  /*2760*/  IMAD.MOV R4, RZ, RZ, -R4 ;  /* 0x000000ffff047224 */ /* 0x000fe400078e0a04 */
[--C-:B------:R-:W-:Y:S01]  /*2770*/  @!P1 IMAD.IADD R106, R106, 0x1, -R0.reuse ;  /* 0x000000016a6a9824 */ /* 0x100fe200078e0a00 */
[----:B------:R-:W-:Y:S01]  /*2780*/  ISETP.GT.U32.AND P1, PT, R0, R100, PT ;  /* 0x000000640000720c */ /* 0x000fe20003f24070 */
[----:B------:R-:W-:Y:S01]  /*2790*/  @!P5 IMAD.IADD R104, R104, 0x1, -R0 ;  /* 0x000000016868d824 */ /* 0x000fe200078e0a00 */
[----:B------:R-:W-:Y:S01]  /*27a0*/  ISETP.GE.AND P5, PT, R10, RZ, PT ;  /* 0x000000ff0a00720c */ /* 0x000fe20003fa6270 */
[----:B------:R-:W-:Y:S01]  /*27b0*/  IMAD R98, R0, R4, R7 ;  /* 0x0000000400627224 */ /* 0x000fe200078e0207 */
[----:B------:R-:W-:Y:S01]  /*27c0*/  LOP3.LUT R10, R3, 0x58, RZ, 0xfc, !PT ;  /* 0x00000058030a7812 */ /* 0x000fe200078efcff */
[----:B------:R-:W-:Y:S02]  /*27d0*/  @!P3 IMAD.MOV R104, RZ, RZ, -R104 ;  /* 0x000000ffff68b224 */ /* 0x000fe400078e0a68 */
[----:B------:R-:W-:Y:S01]  /*27e0*/  @!P6 IMAD.IADD R84, R84, 0x1, -R0 ;  /* 0x000000015454e824 */ /* 0x000fe200078e0a00 */
[----:B------:R-:W-:Y:S01]  /*27f0*/  IABS R11, R10 ;  /* 0x0000000a000b7213 */ /* 0x000fe20000000000 */
[----:B------:R-:W-:Y:S01]  /*2800*/  IMAD.HI.U32 R5, R2, R9, RZ ;  /* 0x0000000902057227 */ /* 0x000fe200078e00ff */
[----:B------:R-:W-:-:S02]  /*2810*/  ISETP.GT.U32.AND P6, PT, R0, R98, PT ;  /* 0x000000620000720c */ /* 0x000fc40003fc4070 */
[----:B------:R-:W-:Y:S01]  /*2820*/  ISETP.GT.U32.AND P3, PT, R0, R84, PT ;  /* 0x000000540000720c */ /* 0x000fe20003f64070 */
[----:B------:R-:W-:-:S04]  /*2830*/  IMAD.HI.U32 R4, R2, R11, RZ ;  /* 0x0000000b02047227 */ /* 0x000fc800078e00ff */
[----:B------:R-:W-:Y:S02]  /*2840*/  IMAD.MOV R4, RZ, RZ, -R4 ;  /* 0x000000ffff047224 */ /* 0x000fe400078e0a04 */
[----:B------:R-:W-:Y:S02]  /*2850*/  IMAD.MOV R5, RZ, RZ, -R5 ;  /* 0x000000ffff057224 */ /* 0x000fe400078e0a05 */
[----:B------:R-:W-:Y:S02]  /*2860*/  IMAD R86, R0, R4, R11 ;  /* 0x0000000400567224 */ /* 0x000fe400078e020b */
[--C-:B------:R-:W-:Y:S01]  /*2870*/  @!P0 IMAD.IADD R102, R102, 0x1, -R0.reuse ;  /* 0x0000000166668824 */ /* 0x100fe200078e0a00 */
[----:B------:R-:W-:Y:S01]  /*2880*/  ISETP.GE.AND P0, PT, R8, RZ, PT ;  /* 0x000000ff0800720c */ /* 0x000fe20003f06270 */
[--C-:B------:R-:W-:Y:S01]  /*2890*/  @!P3 IMAD.IADD R84, R84, 0x1, -R0.reuse ;  /* 0x000000015454b824 */ /* 0x100fe200078e0a00 */
[C---:B------:R-:W-:Y:S01]  /*28a0*/  ISETP.GT.U32.AND P3, PT, R0.reuse, R86, PT ;  /* 0x000000560000720c */ /* 0x040fe20003f64070 */
[----:B------:R-:W-:Y:S01]  /*28b0*/  IMAD R96, R0, R5, R9 ;  /* 0x0000000500607224 */ /* 0x000fe200078e0209 */
[C---:B------:R-:W-:Y:S01]  /*28c0*/  LOP3.LUT R8, R3.reuse, 0x5a, RZ, 0xfc, !PT ;  /* 0x0000005a03087812 */ /* 0x040fe200078efcff */
[----:B------:R-:W-:Y:S01]  /*28d0*/  @!P1 IMAD.IADD R100, R100, 0x1, -R0 ;  /* 0x0000000164649824 */ /* 0x000fe200078e0a00 */
[----:B------:R-:W-:Y:S01]  /*28e0*/  ISETP.GE.AND P1, PT, R12, RZ, PT ;  /* 0x000000ff0c00720c */ /* 0x000fe20003f26270 */
[----:B------:R-:W-:Y:S01]  /*28f0*/  @!P5 IMAD.MOV R102, RZ, RZ, -R102 ;  /* 0x000000ffff66d224 */ /* 0x000fe200078e0a66 */
[----:B------:R-:W-:Y:S01]  /*2900*/  IABS R5, R8 ;  /* 0x0000000800057213 */ /* 0x000fe20000000000 */
[----:B------:R-:W-:Y:S01]  /*2910*/  @!P4 IMAD.MOV R106, RZ, RZ, -R106 ;  /* 0x000000ffff6ac224 */ /* 0x000fe200078e0a6a */
[----:B------:R-:W-:Y:S01]  /*2920*/  ISETP.GT.U32.AND P5, PT, R0, R96, PT ;  /* 0x000000600000720c */ /* 0x000fe20003fa4070 */
[----:B------:R-:W-:Y:S01]  /*2930*/  @!P6 IMAD.IADD R98, R98, 0x1, -R0 ;  /* 0x000000016262e824 */ /* 0x000fe200078e0a00 */
[----:B------:R-:W-:Y:S01]  /*2940*/  LOP3.LUT R12, R3, 0x5c, RZ, 0xfc, !PT ;  /* 0x0000005c030c7812 */ /* 0x000fe200078efcff */
[----:B------:R-:W-:Y:S01]  /*2950*/  IMAD.HI.U32 R4, R2, R5, RZ ;  /* 0x0000000502047227 */ /* 0x000fe200078e00ff */
[----:B------:R-:W-:-:S02]  /*2960*/  ISETP.GT.U32.AND P4, PT, R0, R100, PT ;  /* 0x000000640000720c */ /* 0x000fc40003f84070 */
[----:B------:R-:W-:Y:S01]  /*2970*/  IABS R7, R12 ;  /* 0x0000000c00077213 */ /* 0x000fe20000000000 */
[----:B------:R-:W-:Y:S01]  /*2980*/  @!P3 IMAD.IADD R86, R86, 0x1, -R0 ;  /* 0x000000015656b824 */ /* 0x000fe200078e0a00 */
[----:B------:R-:W-:Y:S01]  /*2990*/  ISETP.GE.AND P6, PT, R10, RZ, PT ;  /* 0x000000ff0a00720c */ /* 0x000fe20003fc6270 */
[----:B------:R-:W-:Y:S01]  /*29a0*/  IMAD.MOV R94, RZ, RZ, -R4 ;  /* 0x000000ffff5e7224 */ /* 0x000fe200078e0a04 */
[----:B------:R-:W-:Y:S01]  /*29b0*/  LOP3.LUT R10, R3, 0x5e, RZ, 0xfc, !PT ;  /* 0x0000005e030a7812 */ /* 0x000fe200078efcff */
[----:B------:R-:W-:Y:S01]  /*29c0*/  IMAD.HI.U32 R4, R2, R7, RZ ;  /* 0x0000000702047227 */ /* 0x000fe200078e00ff */
[----:B------:R-:W-:Y:S02]  /*29d0*/  ISETP.GT.U32.AND P3, PT, R0, R86, PT ;  /* 0x000000560000720c */ /* 0x000fe40003f64070 */
[----:B------:R-:W-:Y:S01]  /*29e0*/  IABS R9, R10 ;  /* 0x0000000a00097213 */ /* 0x000fe20000000000 */
[----:B------:R-:W-:Y:S02]  /*29f0*/  @!P5 IMAD.IADD R96, R96, 0x1, -R0 ;  /* 0x000000016060d824 */ /* 0x000fe400078e0a00 */
[----:B------:R-:W-:-:S02]  /*2a00*/  IMAD.MOV R4, RZ, RZ, -R4 ;  /* 0x000000ffff047224 */ /* 0x000fc400078e0a04 */
[----:B------:R-:W-:Y:S01]  /*2a10*/  @!P4 IMAD.IADD R100, R100, 0x1, -R0 ;  /* 0x000000016464c824 */ /* 0x000fe200078e0a00 */
[C---:B------:R-:W-:Y:S01]  /*2a20*/  ISETP.GT.U32.AND P5, PT, R0.reuse, R96, PT ;  /* 0x000000600000720c */ /* 0x040fe20003fa4070 */
[----:B------:R-:W-:Y:S01]  /*2a30*/  IMAD R92, R0, R4, R7 ;  /* 0x00000004005c7224 */ /* 0x000fe200078e0207 */
[----:B------:R-:W-:Y:S01]  /*2a40*/  ISETP.GE.AND P4, PT, R14, RZ, PT ;  /* 0x000000ff0e00720c */ /* 0x000fe20003f86270 */
[----:B------:R-:W-:Y:S01]  /*2a50*/  @!P0 IMAD.MOV R100, RZ, RZ, -R100 ;  /* 0x000000ffff648224 */ /* 0x000fe200078e0a64 */
[----:B------:R-:W-:Y:S01]  /*2a60*/  ISETP.GT.U32.AND P0, PT, R0, R98, PT ;  /* 0x000000620000720c */ /* 0x000fe20003f04070 */
[----:B------:R-:W-:Y:S01]  /*2a70*/  @!P3 IMAD.IADD R86, R86, 0x1, -R0 ;  /* 0x000000015656b824 */ /* 0x000fe200078e0a00 */
[C---:B------:R-:W-:Y:S01]  /*2a80*/  ISETP.GT.U32.AND P3, PT, R0.reuse, R92, PT ;  /* 0x0000005c0000720c */ /* 0x040fe20003f64070 */
[----:B------:R-:W-:Y:S01]  /*2a90*/  IMAD R94, R0, R94, R5 ;  /* 0x0000005e005e7224 */ /* 0x000fe200078e0205 */
[----:B------:R-:W-:Y:S01]  /*2aa0*/  LOP3.LUT R14, R3, 0x90, RZ, 0xfc, !PT ;  /* 0x00000090030e7812 */ /* 0x000fe200078efcff */
[----:B------:R-:W-:-:S04]  /*2ab0*/  IMAD.HI.U32 R4, R2, R9, RZ ;  /* 0x0000000902047227 */ /* 0x000fc800078e00ff */
[----:B------:R-:W-:Y:S01]  /*2ac0*/  @!P5 IMAD.IADD R96, R96, 0x1, -R0 ;  /* 0x000000016060d824 */ /* 0x000fe200078e0a00 */
[----:B------:R-:W-:Y:S01]  /*2ad0*/  ISETP.GE.AND P5, PT, R8, RZ, PT ;  /* 0x000000ff0800720c */ /* 0x000fe20003fa6270 */
[----:B------:R-:W-:Y:S01]  /*2ae0*/  @!P2 IMAD.MOV R82, RZ, RZ, -R82 ;  /* 0x000000ffff52a224 */ /* 0x000fe200078e0a52 */
[----:B------:R-:W-:Y:S01]  /*2af0*/  LOP3.LUT R8, R3, 0x62, RZ, 0xfc, !PT ;  /* 0x0000006203087812 */ /* 0x000fe200078efcff */
[--C-:B------:R-:W-:Y:S01]  /*2b00*/  @!P0 IMAD.IADD R98, R98, 0x1, -R0.reuse ;  /* 0x0000000162628824 */ /* 0x100fe200078e0a00 */
[----:B------:R-:W-:Y:S01]  /*2b10*/  ISETP.GT.U32.AND P0, PT, R0, R94, PT ;  /* 0x0000005e0000720c */ /* 0x000fe20003f04070 */
[----:B------:R-:W-:Y:S01]  /*2b20*/  @!P3 IMAD.IADD R92, R92, 0x1, -R0 ;  /* 0x000000015c5cb824 */ /* 0x000fe200078e0a00 */
[----:B------:R-:W-:Y:S01]  /*2b30*/  IABS R7, R8 ;  /* 0x0000000800077213 */ /* 0x000fe20000000000 */
[----:B------:R-:W-:Y:S01]  /*2b40*/  IMAD.MOV R4, RZ, RZ, -R4 ;  /* 0x000000ffff047224 */ /* 0x000fe200078e0a04 */
[----:B------:R-:W-:Y:S01]  /*2b50*/  ISETP.GE.AND P2, PT, R13, RZ, PT ;  /* 0x000000ff0d00720c */ /* 0x000fe20003f46270 */
[----:B------:R-:W-:Y:S01]  /*2b60*/  @!P1 IMAD.MOV R84, RZ, RZ, -R84 ;  /* 0x000000ffff549224 */ /* 0x000fe200078e0a54 */
[C---:B------:R-:W-:Y:S01]  /*2b70*/  ISETP.GT.U32.AND P3, PT, R0.reuse, R92, PT ;  /* 0x0000005c0000720c */ /* 0x040fe20003f64070 */
[----:B------:R-:W-:Y:S01]  /*2b80*/  IMAD R88, R0, R4, R9 ;  /* 0x0000000400587224 */ /* 0x000fe200078e0209 */
[C---:B------:R-:W-:Y:S01]  /*2b90*/  LOP3.LUT R13, R3.reuse, 0x60, RZ, 0xfc, !PT ;  /* 0x00000060030d7812 */ /* 0x040fe200078efcff */
[----:B------:R-:W-:Y:S01]  /*2ba0*/  IMAD.HI.U32 R4, R2, R7, RZ ;  /* 0x0000000702047227 */ /* 0x000fe200078e00ff */
[----:B------:R-:W-:-:S02]  /*2bb0*/  LOP3.LUT R9, R3, 0x66, RZ, 0xfc, !PT ;  /* 0x0000006603097812 */ /* 0x000fc400078efcff */
[----:B------:R-:W-:Y:S01]  /*2bc0*/  IABS R11, R13 ;  /* 0x0000000d000b7213 */ /* 0x000fe20000000000 */
[----:B------:R-:W-:Y:S02]  /*2bd0*/  IMAD.MOV R4, RZ, RZ, -R4 ;  /* 0x000000ffff047224 */ /* 0x000fe400078e0a04 */
[----:B------:R-:W-:Y:S01]  /*2be0*/  @!P0 IMAD.IADD R94, R94, 0x1, -R0 ;  /* 0x000000015e5e8824 */ /* 0x000fe200078e0a00 */
[----:B------:R-:W-:Y:S01]  /*2bf0*/  ISETP.GE.AND P0, PT, R12, RZ, PT ;  /* 0x000000ff0c00720c */ /* 0x000fe20003f06270 */
[----:B------:R-:W-:Y:S01]  /*2c00*/  IMAD R108, R0, R4, R7 ;  /* 0x00000004006c7224 */ /* 0x000fe200078e0207 */
[----:B------:R-:W-:Y:S01]  /*2c10*/  LOP3.LUT R12, R3, 0x64, RZ, 0xfc, !PT ;  /* 0x00000064030c7812 */ /* 0x000fe200078efcff */
[----:B------:R-:W-:Y:S01]  /*2c20*/  IMAD.HI.U32 R5, R2, R11, RZ ;  /* 0x0000000b02057227 */ /* 0x000fe200078e00ff */
[C---:B------:R-:W-:Y:S02]  /*2c30*/  ISETP.GT.U32.AND P1, PT, R0.reuse, R94, PT ;  /* 0x0000005e0000720c */ /* 0x040fe40003f24070 */
[----:B------:R-:W-:Y:S01]  /*2c40*/  IABS R7, R9 ;  /* 0x0000000900077213 */ /* 0x000fe20000000000 */
[----:B------:R-:W-:Y:S01]  /*2c50*/  @!P2 IMAD.MOV R98, RZ, RZ, -R98 ;  /* 0x000000ffff62a224 */ /* 0x000fe200078e0a62 */
[----:B------:R-:W-:Y:S01]  /*2c60*/  ISETP.GT.U32.AND P2, PT, R0, R88, PT ;  /* 0x000000580000720c */ /* 0x000fe20003f44070 */
[----:B------:R-:W-:Y:S01]  /*2c70*/  @!P3 IMAD.IADD R92, R92, 0x1, -R0 ;  /* 0x000000015c5cb824 */ /* 0x000fe200078e0a00 */
[----:B------:R-:W-:Y:S01]  /*2c80*/  ISETP.GT.U32.AND P3, PT, R0, R108, PT ;  /* 0x0000006c0000720c */ /* 0x000fe20003f64070 */
[----:B------:R-:W-:-:S02]  /*2c90*/  IMAD.MOV R5, RZ, RZ, -R5 ;  /* 0x000000ffff057224 */ /* 0x000fc400078e0a05 */
[----:B------:R-:W-:Y:S02]  /*2ca0*/  @!P6 IMAD.MOV R86, RZ, RZ, -R86 ;  /* 0x000000ffff56e224 */ /* 0x000fe400078e0a56 */
[----:B------:R-:W-:Y:S01]  /*2cb0*/  IMAD R90, R0, R5, R11 ;  /* 0x00000005005a7224 */ /* 0x000fe200078e020b */
[----:B------:R-:W-:Y:S01]  /*2cc0*/  IABS R5, R12 ;  /* 0x0000000c00057213 */ /* 0x000fe20000000000 */
[----:B------:R-:W-:Y:S01]  /*2cd0*/  @!P1 IMAD.IADD R94, R94, 0x1, -R0 ;  /* 0x000000015e5e9824 */ /* 0x000fe200078e0a00 */
[----:B------:R-:W-:Y:S01]  /*2ce0*/  ISETP.GE.AND P1, PT, R13, RZ, PT ;  /* 0x000000ff0d00720c */ /* 0x000fe20003f26270 */
[----:B------:R-:W-:Y:S01]  /*2cf0*/  @!P4 IMAD.MOV R96, RZ, RZ, -R96 ;  /* 0x000000ffff60c224 */ /* 0x000fe200078e0a60 */
[----:B------:R-:W-:Y:S01]  /*2d00*/  ISETP.GT.U32.AND P6, PT, R0, R90, PT ;  /* 0x0000005a0000720c */ /* 0x000fe20003fc4070 */
[----:B------:R-:W-:Y:S01]  /*2d10*/  IMAD.HI.U32 R4, R2, R5, RZ ;  /* 0x0000000502047227 */ /* 0x000fe200078e00ff */
[----:B------:R-:W-:Y:S02]  /*2d20*/  ISETP.GE.AND P4, PT, R10, RZ, PT ;  /* 0x000000ff0a00720c */ /* 0x000fe40003f86270 */
[C---:B------:R-:W-:Y:S01]  /*2d30*/  LOP3.LUT R10, R3.reuse, 0x6a, RZ, 0xfc, !PT ;  /* 0x0000006a030a7812 */ /* 0x040fe200078efcff */
[--C-:B------:R-:W-:Y:S01]  /*2d40*/  @!P2 IMAD.IADD R88, R88, 0x1, -R0.reuse ;  /* 0x000000015858a824 */ /* 0x100fe200078e0a00 */
[----:B------:R-:W-:Y:S01]  /*2d50*/  ISETP.GE.AND P2, PT, R8, RZ, PT ;  /* 0x000000ff0800720c */ /* 0x000fe20003f46270 */
[----:B------:R-:W-:Y:S01]  /*2d60*/  @!P3 IMAD.IADD R108, R108, 0x1, -R0 ;  /* 0x000000016c6cb824 */ /* 0x000fe200078e0a00 */
[C---:B------:R-:W-:Y:S01]  /*2d70*/  LOP3.LUT R8, R3.reuse, 0x68, RZ, 0xfc, !PT ;  /* 0x0000006803087812 */ /* 0x040fe200078efcff */
[----:B------:R-:W-:Y:S01]  /*2d80*/  IMAD.MOV R4, RZ, RZ, -R4 ;  /* 0x000000ffff047224 */ /* 0x000fe200078e0a04 */
[----:B------:R-:W-:Y:S01]  /*2d90*/  LOP3.LUT R11, R3, 0x6c, RZ, 0xfc, !PT ;  /* 0x0000006c030b7812 */ /* 0x000fe200078efcff */
[----:B------:R-:W-:Y:S01]  /*2da0*/  @!P5 IMAD.MOV R94, RZ, RZ, -R94 ;  /* 0x000000ffff5ed224 */ /* 0x000fe200078e0a5e */
[C---:B------:R-:W-:Y:S01]  /*2db0*/  ISETP.GT.U32.AND P5, PT, R0.reuse, R88, PT ;  /* 0x000000580000720c */ /* 0x040fe20003fa4070 */
[C---:B------:R-:W-:Y:S01]  /*2dc0*/  IMAD R110, R0.reuse, R4, R5 ;  /* 0x00000004006e7224 */ /* 0x040fe200078e0205 */
[----:B------:R-:W-:Y:S01]  /*2dd0*/  ISETP.GT.U32.AND P3, PT, R0, R108, PT ;  /* 0x0000006c0000720c */ /* 0x000fe20003f64070 */
[----:B------:R-:W-:Y:S01]  /*2de0*/  IMAD.HI.U32 R4, R2, R7, RZ ;  /* 0x0000000702047227 */ /* 0x000fe200078e00ff */
[----:B------:R-:W-:-:S03]  /*2df0*/  IABS R5, R8 ;  /* 0x0000000800057213 */ /* 0x000fc60000000000 */
        /* <DEDUP_REMOVED lines=8> */
[----:B------:R-:W-:Y:S01]  /*2e80*/  IMAD.HI.U32 R4, R2, R5, RZ ;  /* 0x0000000502047227 */ /* 0x000fe200078e00ff */
[----:B------:R-:W-:-:S03]  /*2e90*/  ISETP.GT.U32.AND P3, PT, R0, R112, PT ;  /* 0x000000700000720c */ /* 0x000fc60003f64070 */
[----:B------:R-:W-:Y:S02]  /*2ea0*/  IMAD.MOV R4, RZ, RZ, -R4 ;  /* 0x000000ffff047224 */ /* 0x000fe400078e0a04 */
[----:B------:R-:W-:Y:S02]  /*2eb0*/  @!P4 IMAD.MOV R88, RZ, RZ, -R88 ;  /* 0x000000ffff58c224 */ /* 0x000fe400078e0a58 */
[----:B------:R-:W-:Y:S01]  /*2ec0*/  @!P0 IMAD.MOV R92, RZ, RZ, -R92 ;  /* 0x000000ffff5c8224 */ /* 0x000fe200078e0a5c */
[----:B------:R-:W-:Y:S01]  /*2ed0*/  ISETP.GE.AND P0, PT, R12, RZ, PT ;  /* 0x000000ff0c00720c */ /* 0x000fe20003f06270 */
[--C-:B------:R-:W-:Y:S01]  /*2ee0*/  @!P5 IMAD.IADD R110, R110, 0x1, -R0.reuse ;  /* 0x000000016e6ed824 */ /* 0x100fe200078e0a00 */
[----:B------:R-:W-:Y:S01]  /*2ef0*/  ISETP.GE.AND P5, PT, R8, RZ, PT ;  /* 0x000000ff0800720c */ /* 0x000fe20003fa6270 */
[--C-:B------:R-:W-:Y:S01]  /*2f00*/  @!P6 IMAD.IADD R90, R90, 0x1, -R0.reuse ;  /* 0x000000015a5ae824 */ /* 0x100fe200078e0a00 */
[----:B------:R-:W-:Y:S01]  /*2f10*/  ISETP.GE.AND P6, PT, R9, RZ, PT ;  /* 0x000000ff0900720c */ /* 0x000fe20003fc6270 */
[----:B------:R-:W-:Y:S01]  /*2f20*/  @!P3 IMAD.IADD R112, R112, 0x1, -R0 ;  /* 0x000000017070b824 */ /* 0x000fe200078e0a00 */
[----:B------:R-:W-:Y:S01]  /*2f30*/  IABS R9, R11 ;  /* 0x0000000b00097213 */ /* 0x000fe20000000000 */
[C---:B------:R-:W-:Y:S01]  /*2f40*/  IMAD R154, R0.reuse, R4, R5 ;  /* 0x00000004009a7224 */ /* 0x040fe200078e0205 */
[----:B------:R-:W-:Y:S01]  /*2f50*/  ISETP.GT.U32.AND P4, PT, R0, R110, PT ;  /* 0x0000006e0000720c */ /* 0x000fe20003f84070 */
[----:B------:R-:W-:Y:S01]  /*2f60*/  IMAD.HI.U32 R4, R2, R7, RZ ;  /* 0x0000000702047227 */ /* 0x000fe200078e00ff */
[----:B------:R-:W-:-:S02]  /*2f70*/  ISETP.GT.U32.AND P3, PT, R0, R112, PT ;  /* 0x000000700000720c */ /* 0x000fc40003f64070 */
[C---:B------:R-:W-:Y:S01]  /*2f80*/  LOP3.LUT R8, R3.reuse, 0x6e, RZ, 0xfc, !PT ;  /* 0x0000006e03087812 */ /* 0x040fe200078efcff */
[----:B------:R-:W-:Y:S01]  /*2f90*/  IMAD.HI.U32 R5, R2, R9, RZ ;  /* 0x0000000902057227 */ /* 0x000fe200078e00ff */
[----:B------:R-:W-:-:S03]  /*2fa0*/  LOP3.LUT R12, R3, 0x7a, RZ, 0xfc, !PT ;  /* 0x0000007a030c7812 */ /* 0x000fc600078efcff */
[----:B------:R-:W-:Y:S01]  /*2fb0*/  @!P1 IMAD.MOV R90, RZ, RZ, -R90 ;  /* 0x000000ffff5a9224 */ /* 0x000fe200078e0a5a */
[C---:B------:R-:W-:Y:S01]  /*2fc0*/  ISETP.GT.U32.AND P1, PT, R0.reuse, R154, PT ;  /* 0x0000009a0000720c */ /* 0x040fe20003f24070 */
[----:B------:R-:W-:Y:S01]  /*2fd0*/  IMAD.MOV R4, RZ, RZ, -R4 ;  /* 0x000000ffff047224 */ /* 0x000fe200078e0a04 */
[----:B------:R-:W-:Y:S01]  /*2fe0*/  IABS R13, R12 ;  /* 0x0000000c000d7213 */ /* 0x000fe20000000000 */
[----:B------:R-:W-:Y:S02]  /*2ff0*/  IMAD.MOV R5, RZ, RZ, -R5 ;  /* 0x000000ffff057224 */ /* 0x000fe400078e0a05 */
[----:B------:R-:W-:Y:S01]  /*3000*/  IMAD R156, R0, R4, R7 ;  /* 0x00000004009c7224 */ /* 0x000fe200078e0207 */
[----:B------:R-:W-:Y:S01]  /*3010*/  IABS R7, R8 ;  /* 0x0000000800077213 */ /* 0x000fe20000000000 */
[--C-:B------:R-:W-:Y:S01]  /*3020*/  @!P4 IMAD.IADD R110, R110, 0x1, -R0.reuse ;  /* 0x000000016e6ec824 */ /* 0x100fe200078e0a00 */
[----:B------:R-:W-:Y:S01]  /*3030*/  ISETP.GE.AND P4, PT, R11, RZ, PT ;  /* 0x000000ff0b00720c */ /* 0x000fe20003f86270 */
[----:B------:R-:W-:Y:S01]  /*3040*/  IMAD R158, R0, R5, R9 ;  /* 0x00000005009e7224 */ /* 0x000fe200078e0209 */
[----:B------:R-:W-:Y:S01]  /*3050*/  LOP3.LUT R5, R3, 0x70, RZ, 0xfc, !PT ;  /* 0x0000007003057812 */ /* 0x000fe200078efcff */
[----:B------:R-:W-:Y:S01]  /*3060*/  @!P3 IMAD.IADD R112, R112, 0x1, -R0 ;  /* 0x000000017070b824 */ /* 0x000fe200078e0a00 */
[C---:B------:R-:W-:Y:S01]  /*3070*/  ISETP.GT.U32.AND P3, PT, R0.reuse, R156, PT ;  /* 0x0000009c0000720c */ /* 0x040fe20003f64070 */
[----:B------:R-:W-:Y:S01]  /*3080*/  @!P0 IMAD.MOV R110, RZ, RZ, -R110 ;  /* 0x000000ffff6e8224 */ /* 0x000fe200078e0a6e */
[----:B------:R-:W-:Y:S01]  /*3090*/  ISETP.GT.U32.AND P0, PT, R0, R158, PT ;  /* 0x0000009e0000720c */ /* 0x000fe20003f04070 */
[----:B------:R-:W-:Y:S01]  /*30a0*/  @!P1 IMAD.IADD R154, R154, 0x1, -R0 ;  /* 0x000000019a9a9824 */ /* 0x000fe200078e0a00 */
[----:B------:R-:W-:Y:S01]  /*30b0*/  IABS R9, R5 ;  /* 0x0000000500097213 */ /* 0x000fe20000000000 */
[----:B------:R-:W-:Y:S01]  /*30c0*/  @!P2 IMAD.MOV R108, RZ, RZ, -R108 ;  /* 0x000000ffff6ca224 */ /* 0x000fe200078e0a6c */
[----:B------:R-:W-:Y:S01]  /*30d0*/  ISETP.GE.AND P2, PT, R10, RZ, PT ;  /* 0x000000ff0a00720c */ /* 0x000fe20003f46270 */
[----:B------:R-:W-:Y:S01]  /*30e0*/  IMAD.HI.U32 R4, R2, R7, RZ ;  /* 0x0000000702047227 */ /* 0x000fe200078e00ff */
[----:B------:R-:W-:-:S02]  /*30f0*/  ISETP.GT.U32.AND P1, PT, R0, R154, PT ;  /* 0x0000009a0000720c */ /* 0x000fc40003f24070 */
[----:B------:R-:W-:Y:S01]  /*3100*/  LOP3.LUT R10, R3, 0x72, RZ, 0xfc, !PT ;  /* 0x00000072030a7812 */ /* 0x000fe200078efcff */
[----:B------:R-:W-:Y:S02]  /*3110*/  IMAD.MOV R200, RZ, RZ, -R4 ;  /* 0x000000ffffc87224 */ /* 0x000fe400078e0a04 */
[--C-:B------:R-:W-:Y:S01]  /*3120*/  @!P3 IMAD.IADD R156, R156, 0x1, -R0.reuse ;  /* 0x000000019c9cb824 */ /* 0x100fe200078e0a00 */
[----:B------:R-:W-:Y:S01]  /*3130*/  IABS R11, R10 ;  /* 0x0000000a000b7213 */ /* 0x000fe20000000000 */
[----:B------:R-:W-:Y:S02]  /*3140*/  @!P0 IMAD.IADD R158, R158, 0x1, -R0 ;  /* 0x000000019e9e8824 */ /* 0x000fe400078e0a00 */
[C---:B------:R-:W-:Y:S01]  /*3150*/  IMAD R200, R0.reuse, R200, R7 ;  /* 0x000000c800c87224 */ /* 0x040fe200078e0207 */
[----:B------:R-:W-:Y:S01]  /*3160*/  ISETP.GT.U32.AND P3, PT, R0, R156, PT ;  /* 0x0000009c0000720c */ /* 0x000fe20003f64070 */
[----:B------:R-:W-:Y:S01]  /*3170*/  IMAD.HI.U32 R4, R2, R9, RZ ;  /* 0x0000000902047227 */ /* 0x000fe200078e00ff */
[----:B------:R-:W-:-:S03]  /*3180*/  ISETP.GT.U32.AND P0, PT, R0, R158, PT ;  /* 0x0000009e0000720c */ /* 0x000fc60003f04070 */
[----:B------:R-:W-:Y:S01]  /*3190*/  @!P1 IMAD.IADD R154, R154, 0x1, -R0 ;  /* 0x000000019a9a9824 */ /* 0x000fe200078e0a00 */
[----:B------:R-:W-:Y:S01]  /*31a0*/  ISETP.GE.AND P1, PT, R5, RZ, PT ;  /* 0x000000ff0500720c */ /* 0x000fe20003f26270 */
[----:B------:R-:W-:-:S04]  /*31b0*/  IMAD.HI.U32 R5, R2, R11, RZ ;  /* 0x0000000b02057227 */ /* 0x000fc800078e00ff */
[----:B------:R-:W-:Y:S02]  /*31c0*/  IMAD.MOV R5, RZ, RZ, -R5 ;  /* 0x000000ffff057224 */ /* 0x000fe400078e0a05 */
[--C-:B------:R-:W-:Y:S01]  /*31d0*/  @!P3 IMAD.IADD R156, R156, 0x1, -R0.reuse ;  /* 0x000000019c9cb824 */ /* 0x100fe200078e0a00 */
[C---:B------:R-:W-:Y:S01]  /*31e0*/  ISETP.GT.U32.AND P3, PT, R0.reuse, R200, PT ;  /* 0x000000c80000720c */ /* 0x040fe20003f64070 */
[----:B------:R-:W-:Y:S02]  /*31f0*/  IMAD R168, R0, R5, R11 ;  /* 0x0000000500a87224 */ /* 0x000fe400078e020b */
[----:B------:R-:W-:Y:S02]  /*3200*/  @!P0 IMAD.IADD R158, R158, 0x1, -R0 ;  /* 0x000000019e9e8824 */ /* 0x000fe400078e0a00 */
[----:B------:R-:W-:Y:S02]  /*3210*/  IMAD.MOV R4, RZ, RZ, -R4 ;  /* 0x000000ffff047224 */ /* 0x000fe400078e0a04 */
[----:B------:R-:W-:Y:S01]  /*3220*/  @!P4 IMAD.MOV R158, RZ, RZ, -R158 ;  /* 0x000000ffff9ec224 */ /* 0x000fe200078e0a9e */
[----:B------:R-:W-:Y:S01]  /*3230*/  ISETP.GT.U32.AND P4, PT, R0, R168, PT ;  /* 0x000000a80000720c */ /* 0x000fe20003f84070 */
[----:B------:R-:W-:Y:S01]  /*3240*/  @!P6 IMAD.MOV R112, RZ, RZ, -R112 ;  /* 0x000000ffff70e224 */ /* 0x000fe200078e0a70 */
[----:B------:R-:W-:Y:S01]  /*3250*/  ISETP.GE.AND P6, PT, R8, RZ, PT ;  /* 0x000000ff0800720c */ /* 0x000fe20003fc6270 */
[----:B------:R-:W-:Y:S01]  /*3260*/  IMAD R170, R0, R4, R9 ;  /* 0x0000000400aa7224 */ /* 0x000fe200078e0209 */
[C---:B------:R-:W-:Y:S01]  /*3270*/  LOP3.LUT R8, R3.reuse, 0x76, RZ, 0xfc, !PT ;  /* 0x0000007603087812 */ /* 0x040fe200078efcff */
[----:B------:R-:W-:Y:S01]  /*3280*/  @!P2 IMAD.MOV R156, RZ, RZ, -R156 ;  /* 0x000000ffff9ca224 */ /* 0x000fe200078e0a9c */
[----:B------:R-:W-:Y:S01]  /*3290*/  LOP3.LUT R4, R3, 0x74, RZ, 0xfc, !PT ;  /* 0x0000007403047812 */ /* 0x000fe200078efcff */
[----:B------:R-:W-:Y:S01]  /*32a0*/  @!P3 IMAD.IADD R200, R200, 0x1, -R0 ;  /* 0x00000001c8c8b824 */ /* 0x000fe200078e0a00 */
[----:B------:R-:W-:Y:S01]  /*32b0*/  ISETP.GT.U32.AND P2, PT, R0, R170, PT ;  /* 0x000000aa0000720c */ /* 0x000fe20003f44070 */
[----:B------:R-:W-:Y:S01]  /*32c0*/  @!P5 IMAD.MOV R154, RZ, RZ, -R154 ;  /* 0x000000ffff9ad224 */ /* 0x000fe200078e0a9a */
[----:B------:R-:W-:-:S02]  /*32d0*/  IABS R9, R8 ;  /* 0x0000000800097213 */ /* 0x000fc40000000000 */
[----:B------:R-:W-:Y:S01]  /*32e0*/  ISETP.GT.U32.AND P3, PT, R0, R200, PT ;  /* 0x000000c80000720c */ /* 0x000fe20003f64070 */
[--C-:B------:R-:W-:Y:S01]  /*32f0*/  @!P4 IMAD.IADD R168, R168, 0x1, -R0.reuse ;  /* 0x00000001a8a8c824 */ /* 0x100fe200078e0a00 */
[----:B------:R-:W-:Y:S01]  /*3300*/  ISETP.GE.AND P5, PT, R10, RZ, PT ;  /* 0x000000ff0a00720c */ /* 0x000fe20003fa6270 */
[----:B------:R-:W-:Y:S01]  /*3310*/  IMAD.HI.U32 R5, R2, R9, RZ ;  /* 0x0000000902057227 */ /* 0x000fe200078e00ff */
[----:B------:R-:W-:Y:S02]  /*3320*/  IABS R7, R4 ;  /* 0x0000000400077213 */ /* 0x000fe40000000000 */
[----:B------:R-:W-:Y:S01]  /*3330*/  ISETP.GT.U32.AND P4, PT, R0, R168, PT ;  /* 0x000000a80000720c */ /* 0x000fe20003f84070 */
[----:B------:R-:W-:Y:S01]  /*3340*/  IMAD.MOV R5, RZ, RZ, -R5 ;  /* 0x000000ffff057224 */ /* 0x000fe200078e0a05 */
[----:B------:R-:W-:Y:S01]  /*3350*/  LOP3.LUT R10, R3, 0x78, RZ, 0xfc, !PT ;  /* 0x00000078030a7812 */ /* 0x000fe200078efcff */
[----:B------:R-:W-:Y:S01]  /*3360*/  @!P2 IMAD.IADD R170, R170, 0x1, -R0 ;  /* 0x00000001aaaaa824 */ /* 0x000fe200078e0a00 */
[----:B------:R-:W-:Y:S01]  /*3370*/  ISETP.GE.AND P0, PT, R4, RZ, PT ;  /* 0x000000ff0400720c */ /* 0x000fe20003f06270 */
[----:B------:R-:W-:Y:S01]  /*3380*/  IMAD R174, R0, R5, R9 ;  /* 0x0000000500ae7224 */ /* 0x000fe200078e0209 */
[----:B------:R-:W-:Y:S01]  /*3390*/  IABS R11, R10 ;  /* 0x0000000a000b7213 */ /* 0x000fe20000000000 */
[----:B------:R-:W-:Y:S01]  /*33a0*/  IMAD.HI.U32 R5, R2, R13, RZ ;  /* 0x0000000d02057227 */ /* 0x000fe200078e00ff */
[----:B------:R-:W-:-:S03]  /*33b0*/  ISETP.GT.U32.AND P2, PT, R0, R170, PT ;  /* 0x000000aa0000720c */ /* 0x000fc60003f44070 */
[----:B------:R-:W-:Y:S01]  /*33c0*/  @!P3 IMAD.IADD R200, R200, 0x1, -R0 ;  /* 0x00000001c8c8b824 */ /* 0x000fe200078e0a00 */
[----:B------:R-:W-:Y:S01]  /*33d0*/  ISETP.GE.AND P3, PT, R8, RZ, PT ;  /* 0x000000ff0800720c */ /* 0x000fe20003f66270 */
[----:B------:R-:W-:Y:S01]  /*33e0*/  IMAD.MOV R5, RZ, RZ, -R5 ;  /* 0x000000ffff057224 */ /* 0x000fe200078e0a05 */
[----:B------:R-:W-:Y:S01]  /*33f0*/  LOP3.LUT R8, R3, 0x7c, RZ, 0xfc, !PT ;  /* 0x0000007c03087812 */ /* 0x000fe200078efcff */
[----:B------:R-:W-:Y:S01]  /*3400*/  @!P6 IMAD.MOV R200, RZ, RZ, -R200 ;  /* 0x000000ffffc8e224 */ /* 0x000fe200078e0ac8 */
[----:B------:R-:W-:Y:S01]  /*3410*/  ISETP.GT.U32.AND P6, PT, R0, R174, PT ;  /* 0x000000ae0000720c */ /* 0x000fe20003fc4070 */
[----:B------:R-:W-:-:S04]  /*3420*/  IMAD.HI.U32 R4, R2, R7, RZ ;  /* 0x0000000702047227 */ /* 0x000fc800078e00ff */
[----:B------:R-:W-:Y:S01]  /*3430*/  IMAD R178, R0, R5, R13 ;  /* 0x0000000500b27224 */ /* 0x000fe200078e020d */
[----:B------:R-:W-:Y:S01]  /*3440*/  IABS R5, R8 ;  /* 0x0000000800057213 */ /* 0x000fe20000000000 */
[----:B------:R-:W-:Y:S02]  /*3450*/  @!P4 IMAD.IADD R168, R168, 0x1, -R0 ;  /* 0x00000001a8a8c824 */ /* 0x000fe400078e0a00 */
[----:B------:R-:W-:Y:S02]  /*3460*/  IMAD.MOV R172, RZ, RZ, -R4 ;  /* 0x000000ffffac7224 */ /* 0x000fe400078e0a04 */
[----:B------:R-:W-:Y:S01]  /*3470*/  @!P5 IMAD.MOV R168, RZ, RZ, -R168 ;  /* 0x000000ffffa8d224 */ /* 0x000fe200078e0aa8 */
[----:B------:R-:W-:Y:S01]  /*3480*/  ISETP.GT.U32.AND P5, PT, R0, R178, PT ;  /* 0x000000b20000720c */ /* 0x000fe20003fa4070 */
[----:B------:R-:W-:-:S04]  /*3490*/  IMAD.HI.U32 R4, R2, R11, RZ ;  /* 0x0000000b02047227 */ /* 0x000fc800078e00ff */
[----:B------:R-:W-:Y:S02]  /*34a0*/  IMAD R172, R0, R172, R7 ;  /* 0x000000ac00ac7224 */ /* 0x000fe400078e0207 */
[----:B------:R-:W-:Y:S02]  /*34b0*/  @!P2 IMAD.IADD R170, R170, 0x1, -R0 ;  /* 0x00000001aaaaa824 */ /* 0x000fe400078e0a00 */
[----:B------:R-:W-:Y:S01]  /*34c0*/  IMAD.MOV R4, RZ, RZ, -R4 ;  /* 0x000000ffff047224 */ /* 0x000fe200078e0a04 */
[----:B------:R-:W-:Y:S01]  /*34d0*/  ISETP.GT.U32.AND P2, PT, R0, R172, PT ;  /* 0x000000ac0000720c */ /* 0x000fe20003f44070 */
[----:B------:R-:W-:Y:S01]  /*34e0*/  @!P1 IMAD.MOV R170, RZ, RZ, -R170 ;  /* 0x000000ffffaa9224 */ /* 0x000fe200078e0aaa */
[----:B------:R-:W-:Y:S01]  /*34f0*/  ISETP.GE.AND P1, PT, R10, RZ, PT ;  /* 0x000000ff0a00720c */ /* 0x000fe20003f26270 */
[----:B------:R-:W-:Y:S01]  /*3500*/  @!P6 IMAD.IADD R174, R174, 0x1, -R0 ;  /* 0x00000001aeaee824 */ /* 0x000fe200078e0a00 */
[C---:B------:R-:W-:Y:S01]  /*3510*/  LOP3.LUT R10, R3.reuse, 0x7e, RZ, 0xfc, !PT ;  /* 0x0000007e030a7812 */ /* 0x040fe200078efcff */
[----:B------:R-:W-:Y:S01]  /*3520*/  IMAD R176, R0, R4, R11 ;  /* 0x0000000400b07224 */ /* 0x000fe200078e020b */
[----:B------:R-:W-:Y:S01]  /*3530*/  LOP3.LUT R11, R3, 0x80, RZ, 0xfc, !PT ;  /* 0x00000080030b7812 */ /* 0x000fe200078efcff */
[----:B------:R-:W-:Y:S01]  /*3540*/  IMAD.HI.U32 R4, R2, R5, RZ ;  /* 0x0000000502047227 */ /* 0x000fe200078e00ff */
[----:B------:R-:W-:-:S02]  /*3550*/  ISETP.GT.U32.AND P6, PT, R0, R174, PT ;  /* 0x000000ae0000720c */ /* 0x000fc40003fc4070 */
[----:B------:R-:W-:Y:S01]  /*3560*/  ISETP.GT.U32.AND P4, PT, R0, R176, PT ;  /* 0x000000b00000720c */ /* 0x000fe20003f84070 */
[----:B------:R-:W-:Y:S01]  /*3570*/  @!P5 IMAD.IADD R178, R178, 0x1, -R0 ;  /* 0x00000001b2b2d824 */ /* 0x000fe200078e0a00 */
[----:B------:R-:W-:Y:S01]  /*3580*/  IABS R7, R10 ;  /* 0x0000000a00077213 */ /* 0x000fe20000000000 */
[----:B------:R-:W-:Y:S01]  /*3590*/  IMAD.MOV R4, RZ, RZ, -R4 ;  /* 0x000000ffff047224 */ /* 0x000fe200078e0a04 */
[----:B------:R-:W-:Y:S01]  /*35a0*/  IABS R9, R11 ;  /* 0x0000000b00097213 */ /* 0x000fe20000000000 */
[----:B------:R-:W-:Y:S01]  /*35b0*/  @!P2 IMAD.IADD R172, R172, 0x1, -R0 ;  /* 0x00000001acaca824 */ /* 0x000fe200078e0a00 */
[C---:B------:R-:W-:Y:S01]  /*35c0*/  ISETP.GT.U32.AND P5, PT, R0.reuse, R178, PT ;  /* 0x000000b20000720c */ /* 0x040fe20003fa4070 */
[----:B------:R-:W-:Y:S02]  /*35d0*/  IMAD R180, R0, R4, R5 ;  /* 0x0000000400b47224 */ /* 0x000fe400078e0205 */
[----:B------:R-:W-:Y:S01]  /*35e0*/  IMAD.HI.U32 R4, R2, R7, RZ ;  /* 0x0000000702047227 */ /* 0x000fe200078e00ff */
[----:B------:R-:W-:-:S03]  /*35f0*/  ISETP.GT.U32.AND P2, PT, R0, R172, PT ;  /* 0x000000ac0000720c */ /* 0x000fc60003f44070 */
[----:B------:R-:W-:Y:S02]  /*3600*/  IMAD.MOV R4, RZ, RZ, -R4 ;  /* 0x000000ffff047224 */ /* 0x000fe400078e0a04 */
[--C-:B------:R-:W-:Y:S01]  /*3610*/  @!P6 IMAD.IADD R174, R174, 0x1, -R0.reuse ;  /* 0x00000001aeaee824 */ /* 0x100fe200078e0a00 */
[----:B------:R-:W-:Y:S01]  /*3620*/  ISETP.GT.U32.AND P6, PT, R0, R180, PT ;  /* 0x000000b40000720c */ /* 0x000fe20003fc4070 */
[--C-:B------:R-:W-:Y:S02]  /*3630*/  @!P4 IMAD.IADD R176, R176, 0x1, -R0.reuse ;  /* 0x00000001b0b0c824 */ /* 0x100fe400078e0a00 */
[----:B------:R-:W-:Y:S01]  /*3640*/  IMAD R202, R0, R4, R7 ;  /* 0x0000000400ca7224 */ /* 0x000fe200078e0207 */
[----:B------:R-:W-:Y:S01]  /*3650*/  LOP3.LUT R4, R3, 0x82, RZ, 0xfc, !PT ;  /* 0x0000008203047812 */ /* 0x000fe200078efcff */
[----:B------:R-:W-:Y:S01]  /*3660*/  @!P5 IMAD.IADD R178, R178, 0x1, -R0 ;  /* 0x00000001b2b2d824 */ /* 0x000fe200078e0a00 */
[----:B------:R-:W-:Y:S01]  /*3670*/  ISETP.GT.U32.AND P4, PT, R0, R176, PT ;  /* 0x000000b00000720c */ /* 0x000fe20003f84070 */
[----:B------:R-:W-:Y:S01]  /*3680*/  IMAD.HI.U32 R5, R2, R9, RZ ;  /* 0x0000000902057227 */ /* 0x000fe200078e00ff */
[----:B------:R-:W-:-:S02]  /*3690*/  ISETP.GT.U32.AND P5, PT, R0, R202, PT ;  /* 0x000000ca0000720c */ /* 0x000fc40003fa4070 */
[----:B------:R-:W-:Y:S01]  /*36a0*/  IABS R7, R4 ;  /* 0x0000000400077213 */ /* 0x000fe20000000000 */
[--C-:B------:R-:W-:Y:S01]  /*36b0*/  @!P2 IMAD.IADD R172, R172, 0x1, -R0.reuse ;  /* 0x00000001acaca824 */ /* 0x100fe200078e0a00 */
[----:B------:R-:W-:Y:S01]  /*36c0*/  ISETP.GE.AND P2, PT, R12, RZ, PT ;  /* 0x000000ff0c00720c */ /* 0x000fe20003f46270 */
[----:B------:R-:W-:Y:S01]  /*36d0*/  @!P6 IMAD.IADD R180, R180, 0x1, -R0 ;  /* 0x00000001b4b4e824 */ /* 0x000fe200078e0a00 */
[C---:B------:R-:W-:Y:S01]  /*36e0*/  LOP3.LUT R12, R3.reuse, 0x8e, RZ, 0xfc, !PT ;  /* 0x0000008e030c7812 */ /* 0x040fe200078efcff */
[----:B------:R-:W-:Y:S02]  /*36f0*/  IMAD.MOV R5, RZ, RZ, -R5 ;  /* 0x000000ffff057224 */ /* 0x000fe400078e0a05 */
[----:B------:R-:W-:Y:S01]  /*3700*/  @!P0 IMAD.MOV R172, RZ, RZ, -R172 ;  /* 0x000000ffffac8224 */ /* 0x000fe200078e0aac */
[----:B------:R-:W-:Y:S01]  /*3710*/  ISETP.GT.U32.AND P6, PT, R0, R180, PT ;  /* 0x000000b40000720c */ /* 0x000fe20003fc4070 */
[--C-:B------:R-:W-:Y:S01]  /*3720*/  @!P4 IMAD.IADD R176, R176, 0x1, -R0.reuse ;  /* 0x00000001b0b0c824 */ /* 0x100fe200078e0a00 */
[----:B------:R-:W-:Y:S01]  /*3730*/  ISETP.GE.AND P0, PT, R8, RZ, PT ;  /* 0x000000ff0800720c */ /* 0x000fe20003f06270 */
[----:B------:R-:W-:Y:S01]  /*3740*/  IMAD R186, R0, R5, R9 ;  /* 0x0000000500ba7224 */ /* 0x000fe200078e0209 */
[C---:B------:R-:W-:Y:S01]  /*3750*/  LOP3.LUT R5, R3.reuse, 0x84, RZ, 0xfc, !PT ;  /* 0x0000008403057812 */ /* 0x040fe200078efcff */
[----:B------:R-:W-:Y:S01]  /*3760*/  @!P5 IMAD.IADD R202, R202, 0x1, -R0 ;  /* 0x00000001cacad824 */ /* 0x000fe200078e0a00 */
[----:B------:R-:W-:Y:S01]  /*3770*/  LOP3.LUT R8, R3, 0x86, RZ, 0xfc, !PT ;  /* 0x0000008603087812 */ /* 0x000fe200078efcff */
[----:B------:R-:W-:Y:S01]  /*3780*/  @!P1 IMAD.MOV R176, RZ, RZ, -R176 ;  /* 0x000000ffffb09224 */ /* 0x000fe200078e0ab0 */
[----:B------:R-:W-:Y:S01]  /*3790*/  ISETP.GE.AND P1, PT, R4, RZ, PT ;  /* 0x000000ff0400720c */ /* 0x000fe20003f26270 */
[----:B------:R-:W-:Y:S01]  /*37a0*/  IMAD.HI.U32 R4, R2, R7, RZ ;  /* 0x0000000702047227 */ /* 0x000fe200078e00ff */
[----:B------:R-:W-:-:S02]  /*37b0*/  IABS R9, R5 ;  /* 0x0000000500097213 */ /* 0x000fc40000000000 */
[----:B------:R-:W-:Y:S01]  /*37c0*/  ISETP.GT.U32.AND P5, PT, R0, R202, PT ;  /* 0x000000ca0000720c */ /* 0x000fe20003fa4070 */
[----:B------:R-:W-:Y:S01]  /*37d0*/  @!P2 IMAD.MOV R178, RZ, RZ, -R178 ;  /* 0x000000ffffb2a224 */ /* 0x000fe200078e0ab2 */
[----:B------:R-:W-:Y:S01]  /*37e0*/  ISETP.GE.AND P2, PT, R5, RZ, PT ;  /* 0x000000ff0500720c */ /* 0x000fe20003f46270 */
[----:B------:R-:W-:Y:S01]  /*37f0*/  IMAD.HI.U32 R5, R2, R9, RZ ;  /* 0x0000000902057227 */ /* 0x000fe200078e00ff */
[----:B------:R-:W-:Y:S02]  /*3800*/  ISETP.GE.AND P4, PT, R11, RZ, PT ;  /* 0x000000ff0b00720c */ /* 0x000fe40003f86270 */
[----:B------:R-:W-:Y:S01]  /*3810*/  IABS R11, R8 ;  /* 0x00000008000b7213 */ /* 0x000fe20000000000 */
[----:B------:R-:W-:Y:S02]  /*3820*/  IMAD.MOV R4, RZ, RZ, -R4 ;  /* 0x000000ffff047224 */ /* 0x000fe400078e0a04 */
[----:B------:R-:W-:Y:S01]  /*3830*/  @!P6 IMAD.IADD R180, R180, 0x1, -R0 ;  /* 0x00000001b4b4e824 */ /* 0x000fe200078e0a00 */
[----:B------:R-:W-:Y:S01]  /*3840*/  ISETP.GT.U32.AND P6, PT, R0, R186, PT ;  /* 0x000000ba0000720c */ /* 0x000fe20003fc4070 */
[----:B------:R-:W-:-:S02]  /*3850*/  IMAD.MOV R5, RZ, RZ, -R5 ;  /* 0x000000ffff057224 */ /* 0x000fc400078e0a05 */
[C---:B------:R-:W-:Y:S02]  /*3860*/  IMAD R184, R0.reuse, R4, R7 ;  /* 0x0000000400b87224 */ /* 0x040fe400078e0207 */
[----:B------:R-:W-:Y:S02]  /*3870*/  IMAD R182, R0, R5, R9 ;  /* 0x0000000500b67224 */ /* 0x000fe400078e0209 */
[----:B------:R-:W-:Y:S01]  /*3880*/  @!P5 IMAD.IADD R202, R202, 0x1, -R0 ;  /* 0x00000001cacad824 */ /* 0x000fe200078e0a00 */
[C---:B------:R-:W-:Y:S01]  /*3890*/  ISETP.GT.U32.AND P5, PT, R0.reuse, R184, PT ;  /* 0x000000b80000720c */ /* 0x040fe20003fa4070 */
[----:B------:R-:W-:Y:S01]  /*38a0*/  @!P0 IMAD.MOV R180, RZ, RZ, -R180 ;  /* 0x000000ffffb48224 */ /* 0x000fe200078e0ab4 */
[----:B------:R-:W-:Y:S01]  /*38b0*/  ISETP.GT.U32.AND P0, PT, R0, R182, PT ;  /* 0x000000b60000720c */ /* 0x000fe20003f04070 */
[----:B------:R-:W-:Y:S01]  /*38c0*/  @!P3 IMAD.MOV R174, RZ, RZ, -R174 ;  /* 0x000000ffffaeb224 */ /* 0x000fe200078e0aae */
[----:B------:R-:W-:Y:S01]  /*38d0*/  ISETP.GE.AND P3, PT, R10, RZ, PT ;  /* 0x000000ff0a00720c */ /* 0x000fe20003f66270 */
[----:B------:R-:W-:Y:S01]  /*38e0*/  @!P6 IMAD.IADD R186, R186, 0x1, -R0 ;  /* 0x00000001babae824 */ /* 0x000fe200078e0a00 */
[----:B------:R-:W-:Y:S01]  /*38f0*/  LOP3.LUT R10, R3, 0x88, RZ, 0xfc, !PT ;  /* 0x00000088030a7812 */ /* 0x000fe200078efcff */
[----:B------:R-:W-:-:S03]  /*3900*/  IMAD.HI.U32 R4, R2, R11, RZ ;  /* 0x0000000b02047227 */ /* 0x000fc600078e00ff */
[----:B------:R-:W-:Y:S01]  /*3910*/  ISETP.GT.U32.AND P6, PT, R0, R186, PT ;  /* 0x000000ba0000720c */ /* 0x000fe20003fc4070 */
[----:B------:R-:W-:Y:S01]  /*3920*/  IMAD.MOV R4, RZ, RZ, -R4 ;  /* 0x000000ffff047224 */ /* 0x000fe200078e0a04 */
[----:B------:R-:W-:Y:S01]  /*3930*/  IABS R13, R10 ;  /* 0x0000000a000d7213 */ /* 0x000fe20000000000 */
[--C-:B------:R-:W-:Y:S02]  /*3940*/  @!P5 IMAD.IADD R184, R184, 0x1, -R0.reuse ;  /* 0x00000001b8b8d824 */ /* 0x100fe400078e0a00 */
[----:B------:R-:W-:Y:S02]  /*3950*/  @!P0 IMAD.IADD R182, R182, 0x1, -R0 ;  /* 0x00000001b6b68824 */ /* 0x000fe400078e0a00 */
[----:B------:R-:W-:Y:S01]  /*3960*/  @!P3 IMAD.MOV R202, RZ, RZ, -R202 ;  /* 0x000000ffffcab224 */ /* 0x000fe200078e0aca */
[----:B------:R-:W-:Y:S01]  /*3970*/  ISETP.GT.U32.AND P5, PT, R0, R184, PT ;  /* 0x000000b80000720c */ /* 0x000fe20003fa4070 */
[----:B------:R-:W-:Y:S01]  /*3980*/  IMAD.HI.U32 R5, R2, R13, RZ ;  /* 0x0000000d02057227 */ /* 0x000fe200078e00ff */
[----:B------:R-:W-:-:S02]  /*3990*/  ISETP.GE.AND P3, PT, R8, RZ, PT ;  /* 0x000000ff0800720c */ /* 0x000fc40003f66270 */
[----:B------:R-:W-:Y:S01]  /*39a0*/  ISETP.GT.U32.AND P0, PT, R0, R182, PT ;  /* 0x000000b60000720c */ /* 0x000fe20003f04070 */
[--C-:B------:R-:W-:Y:S01]  /*39b0*/  @!P6 IMAD.IADD R186, R186, 0x1, -R0.reuse ;  /* 0x00000001babae824 */ /* 0x100fe200078e0a00 */
[C---:B------:R-:W-:Y:S01]  /*39c0*/  LOP3.LUT R8, R3.reuse, 0x8a, RZ, 0xfc, !PT ;  /* 0x0000008a03087812 */ /* 0x040fe200078efcff */
[----:B------:R-:W-:Y:S01]  /*39d0*/  IMAD.MOV R5, RZ, RZ, -R5 ;  /* 0x000000ffff057224 */ /* 0x000fe200078e0a05 */
[----:B------:R-:W-:Y:S01]  /*39e0*/  ISETP.GE.AND P6, PT, R10, RZ, PT ;  /* 0x000000ff0a00720c */ /* 0x000fe20003fc6270 */
[C---:B------:R-:W-:Y:S01]  /*39f0*/  IMAD R190, R0.reuse, R4, R11 ;  /* 0x0000000400be7224 */ /* 0x040fe200078e020b */
[----:B------:R-:W-:Y:S01]  /*3a00*/  IABS R7, R8 ;  /* 0x0000000800077213 */ /* 0x000fe20000000000 */
[----:B------:R-:W-:Y:S01]  /*3a10*/  IMAD R194, R0, R5, R13 ;  /* 0x0000000500c27224 */ /* 0x000fe200078e020d */
[----:B------:R-:W-:Y:S01]  /*3a20*/  LOP3.LUT R10, R3, 0x8c, RZ, 0xfc, !PT ;  /* 0x0000008c030a7812 */ /* 0x000fe200078efcff */
[----:B------:R-:W-:Y:S01]  /*3a30*/  @!P5 IMAD.IADD R184, R184, 0x1, -R0 ;  /* 0x00000001b8b8d824 */ /* 0x000fe200078e0a00 */
[----:B------:R-:W-:Y:S01]  /*3a40*/  ISETP.GT.U32.AND P5, PT, R0, R190, PT ;  /* 0x000000be0000720c */ /* 0x000fe20003fa4070 */
[----:B------:R-:W-:Y:S01]  /*3a50*/  IMAD.HI.U32 R4, R2, R7, RZ ;  /* 0x0000000702047227 */ /* 0x000fe200078e00ff */
[----:B------:R-:W-:-:S02]  /*3a60*/  IABS R9, R10 ;  /* 0x0000000a00097213 */ /* 0x000fc40000000000 */
[----:B------:R-:W-:Y:S01]  /*3a70*/  IABS R11, R12 ;  /* 0x0000000c000b7213 */ /* 0x000fe20000000000 */
[----:B------:R-:W-:Y:S01]  /*3a80*/  @!P0 IMAD.IADD R182, R182, 0x1, -R0 ;  /* 0x00000001b6b68824 */ /* 0x000fe200078e0a00 */
[----:B------:R-:W-:Y:S01]  /*3a90*/  ISETP.GT.U32.AND P0, PT, R0, R194, PT ;  /* 0x000000c20000720c */ /* 0x000fe20003f04070 */
[----:B------:R-:W-:Y:S01]  /*3aa0*/  IMAD.MOV R192, RZ, RZ, -R4 ;  /* 0x000000ffffc07224 */ /* 0x000fe200078e0a04 */
[----:B------:R-:W-:Y:S01]  /*3ab0*/  IABS R13, R14 ;  /* 0x0000000e000d7213 */ /* 0x000fe20000000000 */
[----:B------:R-:W-:-:S04]  /*3ac0*/  IMAD.HI.U32 R4, R2, R9, RZ ;  /* 0x0000000902047227 */ /* 0x000fc800078e00ff */
[----:B------:R-:W-:Y:S02]  /*3ad0*/  IMAD R192, R0, R192, R7 ;  /* 0x000000c000c07224 */ /* 0x000fe400078e0207 */
[----:B------:R-:W-:Y:S02]  /*3ae0*/  IMAD.MOV R188, RZ, RZ, -R4 ;  /* 0x000000ffffbc7224 */ /* 0x000fe400078e0a04 */
[--C-:B------:R-:W-:Y:S01]  /*3af0*/  @!P5 IMAD.IADD R190, R190, 0x1, -R0.reuse ;  /* 0x00000001bebed824 */ /* 0x100fe200078e0a00 */
[C---:B------:R-:W-:Y:S01]  /*3b00*/  ISETP.GT.U32.AND P5, PT, R0.reuse, R192, PT ;  /* 0x000000c00000720c */ /* 0x040fe20003fa4070 */
[----:B------:R-:W-:Y:S02]  /*3b10*/  IMAD R188, R0, R188, R9 ;  /* 0x000000bc00bc7224 */ /* 0x000fe400078e0209 */
[----:B------:R-:W-:Y:S02]  /*3b20*/  @!P0 IMAD.IADD R194, R194, 0x1, -R0 ;  /* 0x00000001c2c28824 */ /* 0x000fe400078e0a00 */
[----:B------:R-:W-:Y:S01]  /*3b30*/  IMAD.HI.U32 R5, R2, R11, RZ ;  /* 0x0000000b02057227 */ /* 0x000fe200078e00ff */
[----:B------:R-:W-:-:S03]  /*3b40*/  ISETP.GT.U32.AND P0, PT, R0, R188, PT ;  /* 0x000000bc0000720c */ /* 0x000fc60003f04070 */
[----:B------:R-:W-:-:S04]  /*3b50*/  IMAD.HI.U32 R4, R2, R15, RZ ;  /* 0x0000000f02047227 */ /* 0x000fc800078e00ff */
[----:B------:R-:W-:Y:S01]  /*3b60*/  @!P5 IMAD.IADD R192, R192, 0x1, -R0 ;  /* 0x00000001c0c0d824 */ /* 0x000fe200078e0a00 */
[----:B------:R-:W-:Y:S01]  /*3b70*/  ISETP.GT.U32.AND P5, PT, R0, R194, PT ;  /* 0x000000c20000720c */ /* 0x000fe20003fa4070 */
[----:B------:R-:W-:Y:S02]  /*3b80*/  IMAD.MOV R5, RZ, RZ, -R5 ;  /* 0x000000ffff057224 */ /* 0x000fe400078e0a05 */
[----:B------:R-:W-:-:S04]  /*3b90*/  IMAD.HI.U32 R7, R2, R13, RZ ;  /* 0x0000000d02077227 */ /* 0x000fc800078e00ff */
[----:B------:R-:W-:Y:S01]  /*3ba0*/  @!P0 IMAD.IADD R188, R188, 0x1, -R0 ;  /* 0x00000001bcbc8824 */ /* 0x000fe200078e0a00 */
[C---:B------:R-:W-:Y:S01]  /*3bb0*/  ISETP.GT.U32.AND P0, PT, R0.reuse, R192, PT ;  /* 0x000000c00000720c */ /* 0x040fe20003f04070 */
[C---:B------:R-:W-:Y:S01]  /*3bc0*/  IMAD R204, R0.reuse, R5, R11 ;  /* 0x0000000500cc7224 */ /* 0x040fe200078e020b */
[C---:B------:R-:W-:Y:S01]  /*3bd0*/  LOP3.LUT R11, R3.reuse, 0x94, RZ, 0xfc, !PT ;  /* 0x00000094030b7812 */ /* 0x040fe200078efcff */
[----:B------:R-:W-:Y:S02]  /*3be0*/  IMAD.MOV R4, RZ, RZ, -R4 ;  /* 0x000000ffff047224 */ /* 0x000fe400078e0a04 */
[----:B------:R-:W-:Y:S02]  /*3bf0*/  IMAD.MOV R7, RZ, RZ, -R7 ;  /* 0x000000ffff077224 */ /* 0x000fe400078e0a07 */
[C---:B------:R-:W-:Y:S01]  /*3c00*/  IMAD R198, R0.reuse, R4, R15 ;  /* 0x0000000400c67224 */ /* 0x040fe200078e020f */
[C---:B------:R-:W-:Y:S01]  /*3c10*/  LOP3.LUT R15, R3.reuse, 0xe0, RZ, 0xfc, !PT ;  /* 0x000000e0030f7812 */ /* 0x040fe200078efcff */
[----:B------:R-:W-:Y:S01]  /*3c20*/  @!P1 IMAD.MOV R184, RZ, RZ, -R184 ;  /* 0x000000ffffb89224 */ /* 0x000fe200078e0ab8 */
[C---:B------:R-:W-:Y:S01]  /*3c30*/  ISETP.GT.U32.AND P1, PT, R0.reuse, R188, PT ;  /* 0x000000bc0000720c */ /* 0x040fe20003f24070 */
[----:B------:R-:W-:Y:S01]  /*3c40*/  @!P2 IMAD.MOV R182, RZ, RZ, -R182 ;  /* 0x000000ffffb6a224 */ /* 0x000fe200078e0ab6 */
[C---:B------:R-:W-:Y:S01]  /*3c50*/  ISETP.GT.U32.AND P2, PT, R0.reuse, R204, PT ;  /* 0x000000cc0000720c */ /* 0x040fe20003f44070 */
[----:B------:R-:W-:Y:S01]  /*3c60*/  IMAD R196, R0, R7, R13 ;  /* 0x0000000700c47224 */ /* 0x000fe200078e020d */
[----:B------:R-:W-:Y:S01]  /*3c70*/  LOP3.LUT R13, R3, 0x96, RZ, 0xfc, !PT ;  /* 0x00000096030d7812 */ /* 0x000fe200078efcff */
[----:B------:R-:W-:Y:S01]  /*3c80*/  @!P0 IMAD.IADD R192, R192, 0x1, -R0 ;  /* 0x00000001c0c08824 */ /* 0x000fe200078e0a00 */
[C---:B------:R-:W-:Y:S01]  /*3c90*/  ISETP.GT.U32.AND P0, PT, R0.reuse, R198, PT ;  /* 0x000000c60000720c */ /* 0x040fe20003f04070 */
[----:B------:R-:W-:Y:S01]  /*3ca0*/  @!P4 IMAD.MOV R186, RZ, RZ, -R186 ;  /* 0x000000ffffbac224 */ /* 0x000fe200078e0aba */
[----:B------:R-:W-:Y:S01]  /*3cb0*/  ISETP.GT.U32.AND P4, PT, R0, R190, PT ;  /* 0x000000be0000720c */ /* 0x000fe20003f84070 */
[----:B------:R-:W-:Y:S01]  /*3cc0*/  @!P5 IMAD.IADD R194, R194, 0x1, -R0 ;  /* 0x00000001c2c2d824 */ /* 0x000fe200078e0a00 */
[----:B------:R-:W-:-:S02]  /*3cd0*/  IABS R9, R13 ;  /* 0x0000000d00097213 */ /* 0x000fc40000000000 */
[----:B------:R-:W-:Y:S01]  /*3ce0*/  IABS R7, R11 ;  /* 0x0000000b00077213 */ /* 0x000fe20000000000 */
[--C-:B------:R-:W-:Y:S01]  /*3cf0*/  @!P1 IMAD.IADD R188, R188, 0x1, -R0.reuse ;  /* 0x00000001bcbc9824 */ /* 0x100fe200078e0a00 */
[----:B------:R-:W-:Y:S01]  /*3d00*/  ISETP.GE.AND P5, PT, R8, RZ, PT ;  /* 0x000000ff0800720c */ /* 0x000fe20003fa6270 */
[----:B------:R-:W-:Y:S01]  /*3d10*/  IMAD.HI.U32 R5, R2, R9, RZ ;  /* 0x0000000902057227 */ /* 0x000fe200078e00ff */
[----:B------:R-:W-:Y:S02]  /*3d20*/  ISETP.GE.AND P1, PT, R10, RZ, PT ;  /* 0x000000ff0a00720c */ /* 0x000fe40003f26270 */
[C---:B------:R-:W-:Y:S01]  /*3d30*/  LOP3.LUT R8, R3.reuse, 0x9a, RZ, 0xfc, !PT ;  /* 0x0000009a03087812 */ /* 0x040fe200078efcff */
[----:B------:R-:W-:Y:S01]  /*3d40*/  @!P2 IMAD.IADD R204, R204, 0x1, -R0 ;  /* 0x00000001cccca824 */ /* 0x000fe200078e0a00 */
[----:B------:R-:W-:Y:S01]  /*3d50*/  ISETP.GE.AND P2, PT, R12, RZ, PT ;  /* 0x000000ff0c00720c */ /* 0x000fe20003f46270 */
[----:B------:R-:W-:Y:S01]  /*3d60*/  IMAD.HI.U32 R4, R2, R7, RZ ;  /* 0x0000000702047227 */ /* 0x000fe200078e00ff */
[----:B------:R-:W-:-:S02]  /*3d70*/  LOP3.LUT R12, R3, 0xa6, RZ, 0xfc, !PT ;  /* 0x000000a6030c7812 */ /* 0x000fc400078efcff */
[C---:B------:R-:W-:Y:S01]  /*3d80*/  LOP3.LUT R10, R3.reuse, 0xa4, RZ, 0xfc, !PT ;  /* 0x000000a4030a7812 */ /* 0x040fe200078efcff */
[----:B------:R-:W-:Y:S02]  /*3d90*/  IMAD.MOV R5, RZ, RZ, -R5 ;  /* 0x000000ffff057224 */ /* 0x000fe400078e0a05 */
[--C-:B------:R-:W-:Y:S01]  /*3da0*/  @!P0 IMAD.IADD R198, R198, 0x1, -R0.reuse ;  /* 0x00000001c6c68824 */ /* 0x100fe200078e0a00 */
[----:B------:R-:W-:Y:S01]  /*3db0*/  ISETP.GT.U32.AND P0, PT, R0, R204, PT ;  /* 0x000000cc0000720c */ /* 0x000fe20003f04070 */
[----:B------:R-:W-:Y:S01]  /*3dc0*/  @!P4 IMAD.IADD R190, R190, 0x1, -R0 ;  /* 0x00000001bebec824 */ /* 0x000fe200078e0a00 */
[C---:B------:R-:W-:Y:S01]  /*3dd0*/  ISETP.GT.U32.AND P4, PT, R0.reuse, R196, PT ;  /* 0x000000c40000720c */ /* 0x040fe20003f84070 */
[----:B------:R-:W-:Y:S02]  /*3de0*/  IMAD.MOV R4, RZ, RZ, -R4 ;  /* 0x000000ffff047224 */ /* 0x000fe400078e0a04 */
[C---:B------:R-:W-:Y:S01]  /*3df0*/  IMAD R208, R0.reuse, R5, R9 ;  /* 0x0000000500d07224 */ /* 0x040fe200078e0209 */
[----:B------:R-:W-:Y:S01]  /*3e00*/  LOP3.LUT R5, R3, 0x98, RZ, 0xfc, !PT ;  /* 0x0000009803057812 */ /* 0x000fe200078efcff */
[C---:B------:R-:W-:Y:S01]  /*3e10*/  IMAD R206, R0.reuse, R4, R7 ;  /* 0x0000000400ce7224 */ /* 0x040fe200078e0207 */
[----:B------:R-:W-:Y:S01]  /*3e20*/  IABS R9, R8 ;  /* 0x0000000800097213 */ /* 0x000fe20000000000 */
[----:B------:R-:W-:Y:S01]  /*3e30*/  @!P3 IMAD.MOV R190, RZ, RZ, -R190 ;  /* 0x000000ffffbeb224 */ /* 0x000fe200078e0abe */
[C---:B------:R-:W-:Y:S01]  /*3e40*/  ISETP.GT.U32.AND P3, PT, R0.reuse, R198, PT ;  /* 0x000000c60000720c */ /* 0x040fe20003f64070 */
[----:B------:R-:W-:Y:S01]  /*3e50*/  @!P5 IMAD.MOV R192, RZ, RZ, -R192 ;  /* 0x000000ffffc0d224 */ /* 0x000fe200078e0ac0 */
[----:B------:R-:W-:Y:S01]  /*3e60*/  IABS R7, R5 ;  /* 0x0000000500077213 */ /* 0x000fe20000000000 */
[----:B------:R-:W-:Y:S01]  /*3e70*/  @!P1 IMAD.MOV R188, RZ, RZ, -R188 ;  /* 0x000000ffffbc9224 */ /* 0x000fe200078e0abc */
[----:B------:R-:W-:Y:S01]  /*3e80*/  ISETP.GT.U32.AND P5, PT, R0, R206, PT ;  /* 0x000000ce0000720c */ /* 0x000fe20003fa4070 */
[----:B------:R-:W-:Y:S01]  /*3e90*/  @!P0 IMAD.IADD R204, R204, 0x1, -R0 ;  /* 0x00000001cccc8824 */ /* 0x000fe200078e0a00 */
[----:B------:R-:W-:Y:S01]  /*3ea0*/  ISETP.GE.AND P1, PT, R16, RZ, PT ;  /* 0x000000ff1000720c */ /* 0x000fe20003f26270 */
[----:B------:R-:W-:Y:S01]  /*3eb0*/  IMAD.HI.U32 R4, R2, R7, RZ ;  /* 0x0000000702047227 */ /* 0x000fe200078e00ff */
[----:B------:R-:W-:-:S02]  /*3ec0*/  ISETP.GT.U32.AND P0, PT, R0, R208, PT ;  /* 0x000000d00000720c */ /* 0x000fc40003f04070 */
[----:B------:R-:W-:Y:S01]  /*3ed0*/  LOP3.LUT R16, R3, 0xe2, RZ, 0xfc, !PT ;  /* 0x000000e203107812 */ /* 0x000fe200078efcff */
[----:B------:R-:W-:Y:S02]  /*3ee0*/  IMAD.MOV R4, RZ, RZ, -R4 ;  /* 0x000000ffff047224 */ /* 0x000fe400078e0a04 */
[--C-:B------:R-:W-:Y:S01]  /*3ef0*/  @!P3 IMAD.IADD R198, R198, 0x1, -R0.reuse ;  /* 0x00000001c6c6b824 */ /* 0x100fe200078e0a00 */
[----:B------:R-:W-:Y:S01]  /*3f00*/  ISETP.GE.AND P3, PT, R13, RZ, PT ;  /* 0x000000ff0d00720c */ /* 0x000fe20003f66270 */
[----:B------:R-:W-:Y:S01]  /*3f10*/  IMAD R210, R0, R4, R7 ;  /* 0x0000000400d27224 */ /* 0x000fe200078e0207 */
[----:B------:R-:W-:Y:S01]  /*3f20*/  LOP3.LUT R4, R3, 0x9c, RZ, 0xfc, !PT ;  /* 0x0000009c03047812 */ /* 0x000fe200078efcff */
[----:B------:R-:W-:Y:S01]  /*3f30*/  @!P5 IMAD.IADD R206, R206, 0x1, -R0 ;  /* 0x00000001ceced824 */ /* 0x000fe200078e0a00 */
[----:B------:R-:W-:Y:S01]  /*3f40*/  ISETP.GE.AND P5, PT, R5, RZ, PT ;  /* 0x000000ff0500720c */ /* 0x000fe20003fa6270 */
[----:B------:R-:W-:Y:S01]  /*3f50*/  @!P1 IMAD.MOV R198, RZ, RZ, -R198 ;  /* 0x000000ffffc69224 */ /* 0x000fe200078e0ac6 */
[----:B------:R-:W-:Y:S01]  /*3f60*/  ISETP.GT.U32.AND P1, PT, R0, R210, PT ;  /* 0x000000d20000720c */ /* 0x000fe20003f24070 */
[--C-:B------:R-:W-:Y:S01]  /*3f70*/  @!P4 IMAD.IADD R196, R196, 0x1, -R0.reuse ;  /* 0x00000001c4c4c824 */ /* 0x100fe200078e0a00 */
[----:B------:R-:W-:Y:S01]  /*3f80*/  ISETP.GE.AND P4, PT, R14, RZ, PT ;  /* 0x000000ff0e00720c */ /* 0x000fe20003f86270 */
[----:B------:R-:W-:Y:S01]  /*3f90*/  @!P0 IMAD.IADD R208, R208, 0x1, -R0 ;  /* 0x00000001d0d08824 */ /* 0x000fe200078e0a00 */
[----:B------:R-:W-:Y:S01]  /*3fa0*/  ISETP.GT.U32.AND P0, PT, R0, R206, PT ;  /* 0x000000ce0000720c */ /* 0x000fe20003f04070 */
[----:B------:R-:W-:Y:S01]  /*3fb0*/  IMAD.HI.U32 R5, R2, R9, RZ ;  /* 0x0000000902057227 */ /* 0x000fe200078e00ff */
[----:B------:R-:W-:-:S03]  /*3fc0*/  LOP3.LUT R14, R3, 0xa8, RZ, 0xfc, !PT ;  /* 0x000000a8030e7812 */ /* 0x000fc600078efcff */
[----:B------:R-:W-:Y:S01]  /*3fd0*/  @!P6 IMAD.MOV R194, RZ, RZ, -R194 ;  /* 0x000000ffffc2e224 */ /* 0x000fe200078e0ac2 */
[C---:B------:R-:W-:Y:S01]  /*3fe0*/  ISETP.GT.U32.AND P6, PT, R0.reuse, R196, PT ;  /* 0x000000c40000720c */ /* 0x040fe20003fc4070 */
[----:B------:R-:W-:Y:S02]  /*3ff0*/  IMAD.MOV R5, RZ, RZ, -R5 ;  /* 0x000000ffff057224 */ /* 0x000fe400078e0a05 */
[----:B------:R-:W-:Y:S01]  /*4000*/  @!P2 IMAD.MOV R204, RZ, RZ, -R204 ;  /* 0x000000ffffcca224 */ /* 0x000fe200078e0acc */
[C---:B------:R-:W-:Y:S01]  /*4010*/  ISETP.GT.U32.AND P2, PT, R0.reuse, R208, PT ;  /* 0x000000d00000720c */ /* 0x040fe20003f44070 */
[----:B------:R-:W-:Y:S01]  /*4020*/  IMAD R212, R0, R5, R9 ;  /* 0x0000000500d47224 */ /* 0x000fe200078e0209 */
[----:B------:R-:W-:Y:S01]  /*4030*/  IABS R9, R4 ;  /* 0x0000000400097213 */ /* 0x000fe20000000000 */
[--C-:B------:R-:W-:Y:S01]  /*4040*/  @!P1 IMAD.IADD R210, R210, 0x1, -R0.reuse ;  /* 0x00000001d2d29824 */ /* 0x100fe200078e0a00 */
[----:B------:R-:W-:Y:S01]  /*4050*/  LOP3.LUT R5, R3, 0x9e, RZ, 0xfc, !PT ;  /* 0x0000009e03057812 */ /* 0x000fe200078efcff */
[----:B------:R-:W-:Y:S01]  /*4060*/  @!P0 IMAD.IADD R206, R206, 0x1, -R0 ;  /* 0x00000001cece8824 */ /* 0x000fe200078e0a00 */
[----:B------:R-:W-:Y:S01]  /*4070*/  ISETP.GE.AND P0, PT, R4, RZ, PT ;  /* 0x000000ff0400720c */ /* 0x000fe20003f06270 */
[----:B------:R-:W-:Y:S01]  /*4080*/  IMAD.HI.U32 R4, R2, R9, RZ ;  /* 0x0000000902047227 */ /* 0x000fe200078e00ff */
[----:B------:R-:W-:-:S03]  /*4090*/  ISETP.GT.U32.AND P1, PT, R0, R210, PT ;  /* 0x000000d20000720c */ /* 0x000fc60003f24070 */
[----:B------:R-:W-:Y:S01]  /*40a0*/  @!P6 IMAD.IADD R196, R196, 0x1, -R0 ;  /* 0x00000001c4c4e824 */ /* 0x000fe200078e0a00 */
[----:B------:R-:W-:Y:S01]  /*40b0*/  ISETP.GE.AND P6, PT, R11, RZ, PT ;  /* 0x000000ff0b00720c */ /* 0x000fe20003fc6270 */
[----:B------:R-:W-:Y:S01]  /*40c0*/  IMAD.MOV R4, RZ, RZ, -R4 ;  /* 0x000000ffff047224 */ /* 0x000fe200078e0a04 */
[----:B------:R-:W-:Y:S01]  /*40d0*/  IABS R11, R5 ;  /* 0x00000005000b7213 */ /* 0x000fe20000000000 */
[----:B------:R-:W-:Y:S01]  /*40e0*/  @!P4 IMAD.MOV R196, RZ, RZ, -R196 ;  /* 0x000000ffffc4c224 */ /* 0x000fe200078e0ac4 */
[----:B------:R-:W-:Y:S01]  /*40f0*/  ISETP.GE.AND P4, PT, R8, RZ, PT ;  /* 0x000000ff0800720c */ /* 0x000fe20003f86270 */
[--C-:B------:R-:W-:Y:S01]  /*4100*/  @!P2 IMAD.IADD R208, R208, 0x1, -R0.reuse ;  /* 0x00000001d0d0a824 */ /* 0x100fe200078e0a00 */
[C---:B------:R-:W-:Y:S01]  /*4110*/  ISETP.GT.U32.AND P2, PT, R0.reuse, R212, PT ;  /* 0x000000d40000720c */ /* 0x040fe20003f44070 */
[----:B------:R-:W-:Y:S01]  /*4120*/  IMAD R214, R0, R4, R9 ;  /* 0x0000000400d67224 */ /* 0x000fe200078e0209 */
[----:B------:R-:W-:Y:S01]  /*4130*/  LOP3.LUT R8, R3, 0xa0, RZ, 0xfc, !PT ;  /* 0x000000a003087812 */ /* 0x000fe200078efcff */
[----:B------:R-:W-:Y:S01]  /*4140*/  @!P1 IMAD.IADD R210, R210, 0x1, -R0 ;  /* 0x00000001d2d29824 */ /* 0x000fe200078e0a00 */
[----:B------:R-:W-:Y:S01]  /*4150*/  IABS R9, R10 ;  /* 0x0000000a00097213 */ /* 0x000fe20000000000 */
[----:B------:R-:W-:Y:S01]  /*4160*/  @!P3 IMAD.MOV R208, RZ, RZ, -R208 ;  /* 0x000000ffffd0b224 */ /* 0x000fe200078e0ad0 */
[----:B------:R-:W-:Y:S01]  /*4170*/  IABS R13, R8 ;  /* 0x00000008000d7213 */ /* 0x000fe20000000000 */
[----:B------:R-:W-:Y:S01]  /*4180*/  @!P6 IMAD.MOV R206, RZ, RZ, -R206 ;  /* 0x000000ffffcee224 */ /* 0x000fe200078e0ace */
[----:B------:R-:W-:Y:S01]  /*4190*/  ISETP.GT.U32.AND P1, PT, R0, R214, PT ;  /* 0x000000d60000720c */ /* 0x000fe20003f24070 */
[----:B------:R-:W-:Y:S01]  /*41a0*/  @!P5 IMAD.MOV R210, RZ, RZ, -R210 ;  /* 0x000000ffffd2d224 */ /* 0x000fe200078e0ad2 */
[----:B------:R-:W-:Y:S01]  /*41b0*/  ISETP.GE.AND P6, PT, R5, RZ, PT ;  /* 0x000000ff0500720c */ /* 0x000fe20003fc6270 */
[----:B------:R-:W-:Y:S01]  /*41c0*/  IMAD.HI.U32 R5, R2, R11, RZ ;  /* 0x0000000b02057227 */ /* 0x000fe200078e00ff */
[----:B------:R-:W-:-:S02]  /*41d0*/  ISETP.GE.AND P3, PT, R8, RZ, PT ;  /* 0x000000ff0800720c */ /* 0x000fc40003f66270 */
[----:B------:R-:W-:Y:S01]  /*41e0*/  LOP3.LUT R8, R3, 0xa2, RZ, 0xfc, !PT ;  /* 0x000000a203087812 */ /* 0x000fe200078efcff */
[----:B------:R-:W-:-:S04]  /*41f0*/  IMAD.HI.U32 R7, R2, R13, RZ ;  /* 0x0000000d02077227 */ /* 0x000fc800078e00ff */
[--C-:B------:R-:W-:Y:S02]  /*4200*/  @!P2 IMAD.IADD R212, R212, 0x1, -R0.reuse ;  /* 0x00000001d4d4a824 */ /* 0x100fe400078e0a00 */
[----:B------:R-:W-:Y:S02]  /*4210*/  IMAD.MOV R5, RZ, RZ, -R5 ;  /* 0x000000ffff057224 */ /* 0x000fe400078e0a05 */
[----:B------:R-:W-:Y:S01]  /*4220*/  IMAD.MOV R7, RZ, RZ, -R7 ;  /* 0x000000ffff077224 */ /* 0x000fe200078e0a07 */
[C---:B------:R-:W-:Y:S01]  /*4230*/  ISETP.GT.U32.AND P2, PT, R0.reuse, R212, PT ;  /* 0x000000d40000720c */ /* 0x040fe20003f44070 */
[C---:B------:R-:W-:Y:S01]  /*4240*/  IMAD R216, R0.reuse, R5, R11 ;  /* 0x0000000500d87224 */ /* 0x040fe200078e020b */
[----:B------:R-:W-:Y:S01]  /*4250*/  IABS R5, R8 ;  /* 0x0000000800057213 */ /* 0x000fe20000000000 */
[----:B------:R-:W-:Y:S01]  /*4260*/  IMAD R218, R0, R7, R13 ;  /* 0x0000000700da7224 */ /* 0x000fe200078e020d */
[----:B------:R-:W-:Y:S01]  /*4270*/  IABS R11, R12 ;  /* 0x0000000c000b7213 */ /* 0x000fe20000000000 */
[----:B------:R-:W-:Y:S01]  /*4280*/  @!P1 IMAD.IADD R214, R214, 0x1, -R0 ;  /* 0x00000001d6d69824 */ /* 0x000fe200078e0a00 */
[----:B------:R-:W-:Y:S01]  /*4290*/  IABS R13, R14 ;  /* 0x0000000e000d7213 */ /* 0x000fe20000000000 */
[----:B------:R-:W-:Y:S01]  /*42a0*/  IMAD.HI.U32 R4, R2, R5, RZ ;  /* 0x0000000502047227 */ /* 0x000fe200078e00ff */
[----:B------:R-:W-:-:S02]  /*42b0*/  ISETP.GT.U32.AND P5, PT, R0, R218, PT ;  /* 0x000000da0000720c */ /* 0x000fc40003fa4070 */
[----:B------:R-:W-:Y:S01]  /*42c0*/  ISETP.GT.U32.AND P1, PT, R0, R214, PT ;  /* 0x000000d60000720c */ /* 0x000fe20003f24070 */
[----:B------:R-:W-:Y:S02]  /*42d0*/  IMAD.MOV R4, RZ, RZ, -R4 ;  /* 0x000000ffff047224 */ /* 0x000fe400078e0a04 */
[----:B------:R-:W-:Y:S01]  /*42e0*/  @!P2 IMAD.IADD R212, R212, 0x1, -R0 ;  /* 0x00000001d4d4a824 */ /* 0x000fe200078e0a00 */
[C---:B------:R-:W-:Y:S01]  /*42f0*/  ISETP.GT.U32.AND P2, PT, R0.reuse, R216, PT ;  /* 0x000000d80000720c */ /* 0x040fe20003f44070 */
[----:B------:R-:W-:Y:S02]  /*4300*/  IMAD R220, R0, R4, R5 ;  /* 0x0000000400dc7224 */ /* 0x000fe400078e0205 */
[----:B------:R-:W-:-:S04]  /*4310*/  IMAD.HI.U32 R5, R2, R11, RZ ;  /* 0x0000000b02057227 */ /* 0x000fc800078e00ff */
[--C-:B------:R-:W-:Y:S02]  /*4320*/  @!P5 IMAD.IADD R218, R218, 0x1, -R0.reuse ;  /* 0x00000001dadad824 */ /* 0x100fe400078e0a00 */
[--C-:B------:R-:W-:Y:S01]  /*4330*/  @!P1 IMAD.IADD R214, R214, 0x1, -R0.reuse ;  /* 0x00000001d6d69824 */ /* 0x100fe200078e0a00 */
[C---:B------:R-:W-:Y:S01]  /*4340*/  ISETP.GT.U32.AND P1, PT, R0.reuse, R220, PT ;  /* 0x000000dc0000720c */ /* 0x040fe20003f24070 */
[----:B------:R-:W-:Y:S01]  /*4350*/  IMAD.MOV R5, RZ, RZ, -R5 ;  /* 0x000000ffff057224 */ /* 0x000fe200078e0a05 */
[----:B------:R-:W-:Y:S01]  /*4360*/  ISETP.GT.U32.AND P5, PT, R0, R218, PT ;  /* 0x000000da0000720c */ /* 0x000fe20003fa4070 */
[----:B------:R-:W-:Y:S02]  /*4370*/  @!P2 IMAD.IADD R216, R216, 0x1, -R0 ;  /* 0x00000001d8d8a824 */ /* 0x000fe400078e0a00 */
[C---:B------:R-:W-:Y:S02]  /*4380*/  IMAD R226, R0.reuse, R5, R11 ;  /* 0x0000000500e27224 */ /* 0x040fe400078e020b */
[----:B------:R-:W-:Y:S01]  /*4390*/  @!P4 IMAD.MOV R212, RZ, RZ, -R212 ;  /* 0x000000ffffd4c224 */ /* 0x000fe200078e0ad4 */
[----:B------:R-:W-:Y:S01]  /*43a0*/  ISETP.GT.U32.AND P2, PT, R0, R216, PT ;  /* 0x000000d80000720c */ /* 0x000fe20003f44070 */
[----:B------:R-:W-:Y:S01]  /*43b0*/  @!P0 IMAD.MOV R214, RZ, RZ, -R214 ;  /* 0x000000ffffd68224 */ /* 0x000fe200078e0ad6 */
[----:B------:R-:W-:Y:S01]  /*43c0*/  ISETP.GE.AND P4, PT, R8, RZ, PT ;  /* 0x000000ff0800720c */ /* 0x000fe20003f86270 */
[----:B------:R-:W-:Y:S01]  /*43d0*/  IMAD.HI.U32 R4, R2, R9, RZ ;  /* 0x0000000902047227 */ /* 0x000fe200078e00ff */
[----:B------:R-:W-:-:S03]  /*43e0*/  LOP3.LUT R8, R3, 0xaa, RZ, 0xfc, !PT ;  /* 0x000000aa03087812 */ /* 0x000fc600078efcff */
[--C-:B------:R-:W-:Y:S01]  /*43f0*/  @!P1 IMAD.IADD R220, R220, 0x1, -R0.reuse ;  /* 0x00000001dcdc9824 */ /* 0x100fe200078e0a00 */
[----:B------:R-:W-:Y:S01]  /*4400*/  IABS R5, R8 ;  /* 0x0000000800057213 */ /* 0x000fe20000000000 */
[----:B------:R-:W-:Y:S01]  /*4410*/  @!P5 IMAD.IADD R218, R218, 0x1, -R0 ;  /* 0x00000001dadad824 */ /* 0x000fe200078e0a00 */
[----:B------:R-:W-:Y:S01]  /*4420*/  ISETP.GT.U32.AND P5, PT, R0, R226, PT ;  /* 0x000000e20000720c */ /* 0x000fe20003fa4070 */
[----:B------:R-:W-:Y:S01]  /*4430*/  IMAD.HI.U32 R7, R2, R13, RZ ;  /* 0x0000000d02077227 */ /* 0x000fe200078e00ff */
[----:B------:R-:W-:-:S03]  /*4440*/  ISETP.GT.U32.AND P0, PT, R0, R220, PT ;  /* 0x000000dc0000720c */ /* 0x000fc60003f04070 */
[----:B------:R-:W-:Y:S02]  /*4450*/  IMAD.MOV R4, RZ, RZ, -R4 ;  /* 0x000000ffff047224 */ /* 0x000fe400078e0a04 */
[----:B------:R-:W-:Y:S01]  /*4460*/  @!P2 IMAD.IADD R216, R216, 0x1, -R0 ;  /* 0x00000001d8d8a824 */ /* 0x000fe200078e0a00 */
[----:B------:R-:W-:Y:S01]  /*4470*/  ISETP.GE.AND P2, PT, R10, RZ, PT ;  /* 0x000000ff0a00720c */ /* 0x000fe20003f46270 */
[----:B------:R-:W-:Y:S01]  /*4480*/  IMAD R222, R0, R4, R9 ;  /* 0x0000000400de7224 */ /* 0x000fe200078e0209 */
[----:B------:R-:W-:Y:S01]  /*4490*/  LOP3.LUT R10, R3, 0xac, RZ, 0xfc, !PT ;  /* 0x000000ac030a7812 */ /* 0x000fe200078efcff */
[----:B------:R-:W-:Y:S02]  /*44a0*/  IMAD.MOV R7, RZ, RZ, -R7 ;  /* 0x000000ffff077224 */ /* 0x000fe400078e0a07 */
[----:B------:R-:W-:Y:S01]  /*44b0*/  IMAD.HI.U32 R4, R2, R5, RZ ;  /* 0x0000000502047227 */ /* 0x000fe200078e00ff */
[----:B------:R-:W-:-:S03]  /*44c0*/  ISETP.GT.U32.AND P1, PT, R0, R222, PT ;  /* 0x000000de0000720c */ /* 0x000fc60003f24070 */
[----:B------:R-:W-:Y:S01]  /*44d0*/  IMAD R228, R0, R7, R13 ;  /* 0x0000000700e47224 */ /* 0x000fe200078e020d */
[----:B------:R-:W-:Y:S01]  /*44e0*/  IABS R7, R10 ;  /* 0x0000000a00077213 */ /* 0x000fe20000000000 */
[--C-:B------:R-:W-:Y:S01]  /*44f0*/  @!P0 IMAD.IADD R220, R220, 0x1, -R0.reuse ;  /* 0x00000001dcdc8824 */ /* 0x100fe200078e0a00 */
[----:B------:R-:W-:Y:S01]  /*4500*/  ISETP.GE.AND P0, PT, R14, RZ, PT ;  /* 0x000000ff0e00720c */ /* 0x000fe20003f06270 */
[----:B------:R-:W-:Y:S01]  /*4510*/  @!P5 IMAD.IADD R226, R226, 0x1, -R0 ;  /* 0x00000001e2e2d824 */ /* 0x000fe200078e0a00 */
[----:B------:R-:W-:Y:S01]  /*4520*/  LOP3.LUT R14, R3, 0xb2, RZ, 0xfc, !PT ;  /* 0x000000b2030e7812 */ /* 0x000fe200078efcff */
[----:B------:R-:W-:Y:S02]  /*4530*/  IMAD.MOV R4, RZ, RZ, -R4 ;  /* 0x000000ffff047224 */ /* 0x000fe400078e0a04 */
[----:B------:R-:W-:Y:S01]  /*4540*/  @!P4 IMAD.MOV R220, RZ, RZ, -R220 ;  /* 0x000000ffffdcc224 */ /* 0x000fe200078e0adc */
[C---:B------:R-:W-:Y:S01]  /*4550*/  ISETP.GT.U32.AND P4, PT, R0.reuse, R226, PT ;  /* 0x000000e20000720c */ /* 0x040fe20003f84070 */
[----:B------:R-:W-:Y:S01]  /*4560*/  IMAD R224, R0, R4, R5 ;  /* 0x0000000400e07224 */ /* 0x000fe200078e0205 */
[----:B------:R-:W-:Y:S01]  /*4570*/  IABS R13, R14 ;  /* 0x0000000e000d7213 */ /* 0x000fe20000000000 */
[----:B------:R-:W-:-:S04]  /*4580*/  IMAD.HI.U32 R4, R2, R7, RZ ;  /* 0x0000000702047227 */ /* 0x000fc800078e00ff */
[----:B------:R-:W-:Y:S01]  /*4590*/  @!P3 IMAD.MOV R218, RZ, RZ, -R218 ;  /* 0x000000ffffdab224 */ /* 0x000fe200078e0ada */
[----:B------:R-:W-:Y:S01]  /*45a0*/  ISETP.GT.U32.AND P3, PT, R0, R228, PT ;  /* 0x000000e40000720c */ /* 0x000fe20003f64070 */
[----:B------:R-:W-:Y:S02]  /*45b0*/  IMAD.MOV R4, RZ, RZ, -R4 ;  /* 0x000000ffff047224 */ /* 0x000fe400078e0a04 */
        /* <DEDUP_REMOVED lines=8> */
[----:B------:R-:W-:Y:S01]  /*4640*/  IMAD.HI.U32 R7, R2, R13, RZ ;  /* 0x0000000d02077227 */ /* 0x000fe200078e00ff */
[----:B------:R-:W-:-:S02]  /*4650*/  ISETP.GE.AND P6, PT, R12, RZ, PT ;  /* 0x000000ff0c00720c */ /* 0x000fc40003fc6270 */
[----:B------:R-:W-:Y:S01]  /*4660*/  LOP3.LUT R12, R3, 0xb0, RZ, 0xfc, !PT ;  /* 0x000000b0030c7812 */ /* 0x000fe200078efcff */
[----:B------:R-:W-:Y:S01]  /*4670*/  @!P3 IMAD.IADD R228, R228, 0x1, -R0 ;  /* 0x00000001e4e4b824 */ /* 0x000fe200078e0a00 */
[----:B------:R-:W-:Y:S01]  /*4680*/  IABS R9, R8 ;  /* 0x0000000800097213 */ /* 0x000fe20000000000 */
[----:B------:R-:W-:Y:S01]  /*4690*/  IMAD.MOV R7, RZ, RZ, -R7 ;  /* 0x000000ffff077224 */ /* 0x000fe200078e0a07 */
[----:B------:R-:W-:Y:S02]  /*46a0*/  IABS R11, R12 ;  /* 0x0000000c000b7213 */ /* 0x000fe40000000000 */
[----:B------:R-:W-:Y:S01]  /*46b0*/  ISETP.GT.U32.AND P3, PT, R0, R228, PT ;  /* 0x000000e40000720c */ /* 0x000fe20003f64070 */
[----:B------:R-:W-:-:S04]  /*46c0*/  IMAD.HI.U32 R4, R2, R9, RZ ;  /* 0x0000000902047227 */ /* 0x000fc800078e00ff */
[--C-:B------:R-:W-:Y:S01]  /*46d0*/  @!P5 IMAD.IADD R222, R222, 0x1, -R0.reuse ;  /* 0x00000001deded824 */ /* 0x100fe200078e0a00 */
[----:B------:R-:W-:Y:S01]  /*46e0*/  ISETP.GT.U32.AND P5, PT, R0, R224, PT ;  /* 0x000000e00000720c */ /* 0x000fe20003fa4070 */
[----:B------:R-:W-:Y:S02]  /*46f0*/  @!P4 IMAD.IADD R230, R230, 0x1, -R0 ;  /* 0x00000001e6e6c824 */ /* 0x000fe400078e0a00 */
[----:B------:R-:W-:-:S04]  /*4700*/  IMAD.HI.U32 R5, R2, R11, RZ ;  /* 0x0000000b02057227 */ /* 0x000fc800078e00ff */
[----:B------:R-:W-:Y:S02]  /*4710*/  IMAD.MOV R4, RZ, RZ, -R4 ;  /* 0x000000ffff047224 */ /* 0x000fe400078e0a04 */
[----:B------:R-:W-:Y:S01]  /*4720*/  @!P2 IMAD.MOV R222, RZ, RZ, -R222 ;  /* 0x000000ffffdea224 */ /* 0x000fe200078e0ade */
[C---:B------:R-:W-:Y:S01]  /*4730*/  ISETP.GT.U32.AND P2, PT, R0.reuse, R230, PT ;  /* 0x000000e60000720c */ /* 0x040fe20003f44070 */
[----:B------:R-:W-:Y:S02]  /*4740*/  IMAD.MOV R5, RZ, RZ, -R5 ;  /* 0x000000ffff057224 */ /* 0x000fe400078e0a05 */
[----:B------:R-:W-:Y:S01]  /*4750*/  IMAD R236, R0, R4, R9 ;  /* 0x0000000400ec7224 */ /* 0x000fe200078e0209 */
[C---:B------:R-:W-:Y:S01]  /*4760*/  LOP3.LUT R9, R3.reuse, 0xb6, RZ, 0xfc, !PT ;  /* 0x000000b603097812 */ /* 0x040fe200078efcff */
[----:B------:R-:W-:Y:S01]  /*4770*/  @!P3 IMAD.IADD R228, R228, 0x1, -R0 ;  /* 0x00000001e4e4b824 */ /* 0x000fe200078e0a00 */
[----:B------:R-:W-:Y:S01]  /*4780*/  ISETP.GE.AND P3, PT, R10, RZ, PT ;  /* 0x000000ff0a00720c */ /* 0x000fe20003f66270 */
[C---:B------:R-:W-:Y:S01]  /*4790*/  IMAD R234, R0.reuse, R5, R11 ;  /* 0x0000000500ea7224 */ /* 0x040fe200078e020b */
[----:B------:R-:W-:Y:S01]  /*47a0*/  LOP3.LUT R10, R3, 0xb8, RZ, 0xfc, !PT ;  /* 0x000000b8030a7812 */ /* 0x000fe200078efcff */
[----:B------:R-:W-:Y:S01]  /*47b0*/  @!P6 IMAD.MOV R226, RZ, RZ, -R226 ;  /* 0x000000ffffe2e224 */ /* 0x000fe200078e0ae2 */
[C---:B------:R-:W-:Y:S01]  /*47c0*/  ISETP.GT.U32.AND P6, PT, R0.reuse, R236, PT ;  /* 0x000000ec0000720c */ /* 0x040fe20003fc4070 */
[C---:B------:R-:W-:Y:S01]  /*47d0*/  IMAD R232, R0.reuse, R7, R13 ;  /* 0x0000000700e87224 */ /* 0x040fe200078e020d */
[----:B------:R-:W-:Y:S01]  /*47e0*/  IABS R7, R9 ;  /* 0x0000000900077213 */ /* 0x000fe20000000000 */
[----:B------:R-:W-:Y:S01]  /*47f0*/  @!P0 IMAD.MOV R228, RZ, RZ, -R228 ;  /* 0x000000ffffe48224 */ /* 0x000fe200078e0ae4 */
[----:B------:R-:W-:Y:S01]  /*4800*/  ISETP.GT.U32.AND P0, PT, R0, R234, PT ;  /* 0x000000ea0000720c */ /* 0x000fe20003f04070 */
[--C-:B------:R-:W-:Y:S01]  /*4810*/  @!P5 IMAD.IADD R224, R224, 0x1, -R0.reuse ;  /* 0x00000001e0e0d824 */ /* 0x100fe200078e0a00 */
[----:B------:R-:W-:Y:S01]  /*4820*/  ISETP.GE.AND P5, PT, R8, RZ, PT ;  /* 0x000000ff0800720c */ /* 0x000fe20003fa6270 */
[----:B------:R-:W-:Y:S01]  /*4830*/  @!P2 IMAD.IADD R230, R230, 0x1, -R0 ;  /* 0x00000001e6e6a824 */ /* 0x000fe200078e0a00 */
[----:B------:R-:W-:-:S02]  /*4840*/  ISETP.GT.U32.AND P2, PT, R0, R232, PT ;  /* 0x000000e80000720c */ /* 0x000fc40003f44070 */
[C---:B------:R-:W-:Y:S01]  /*4850*/  LOP3.LUT R8, R3.reuse, 0xb4, RZ, 0xfc, !PT ;  /* 0x000000b403087812 */ /* 0x040fe200078efcff */
[----:B------:R-:W-:Y:S01]  /*4860*/  @!P3 IMAD.MOV R230, RZ, RZ, -R230 ;  /* 0x000000ffffe6b224 */ /* 0x000fe200078e0ae6 */
[----:B------:R-:W-:Y:S01]  /*4870*/  ISETP.GT.U32.AND P4, PT, R0, R224, PT ;  /* 0x000000e00000720c */ /* 0x000fe20003f84070 */
[--C-:B------:R-:W-:Y:S01]  /*4880*/  @!P6 IMAD.IADD R236, R236, 0x1, -R0.reuse ;  /* 0x00000001ecece824 */ /* 0x100fe200078e0a00 */
[----:B------:R-:W-:Y:S02]  /*4890*/  IABS R5, R8 ;  /* 0x0000000800057213 */ /* 0x000fe40000000000 */
[----:B------:R-:W-:Y:S01]  /*48a0*/  LOP3.LUT R11, R3, 0xba, RZ, 0xfc, !PT ;  /* 0x000000ba030b7812 */ /* 0x000fe200078efcff */
[----:B------:R-:W-:Y:S01]  /*48b0*/  @!P0 IMAD.IADD R234, R234, 0x1, -R0 ;  /* 0x00000001eaea8824 */ /* 0x000fe200078e0a00 */
[----:B------:R-:W-:Y:S01]  /*48c0*/  ISETP.GT.U32.AND P0, PT, R0, R236, PT ;  /* 0x000000ec0000720c */ /* 0x000fe20003f04070 */
[----:B------:R-:W-:Y:S01]  /*48d0*/  IMAD.HI.U32 R4, R2, R5, RZ ;  /* 0x0000000502047227 */ /* 0x000fe200078e00ff */
[----:B------:R-:W-:-:S02]  /*48e0*/  ISETP.GE.AND P6, PT, R14, RZ, PT ;  /* 0x000000ff0e00720c */ /* 0x000fc40003fc6270 */
[C---:B------:R-:W-:Y:S01]  /*48f0*/  LOP3.LUT R13, R3.reuse, 0xcc, RZ, 0xfc, !PT ;  /* 0x000000cc030d7812 */ /* 0x040fe200078efcff */
[----:B------:R-:W-:Y:S01]  /*4900*/  @!P2 IMAD.IADD R232, R232, 0x1, -R0 ;  /* 0x00000001e8e8a824 */ /* 0x000fe200078e0a00 */
[----:B------:R-:W-:Y:S01]  /*4910*/  ISETP.GT.U32.AND P2, PT, R0, R234, PT ;  /* 0x000000ea0000720c */ /* 0x000fe20003f44070 */
[----:B------:R-:W-:Y:S01]  /*4920*/  IMAD.MOV R238, RZ, RZ, -R4 ;  /* 0x000000ffffee7224 */ /* 0x000fe200078e0a04 */
[----:B------:R-:W-:Y:S01]  /*4930*/  IABS R165, R13 ;  /* 0x0000000d00a57213 */ /* 0x000fe20000000000 */
[----:B------:R-:W-:Y:S01]  /*4940*/  IMAD.HI.U32 R4, R2, R7, RZ ;  /* 0x0000000702047227 */ /* 0x000fe200078e00ff */
[----:B------:R-:W-:-:S03]  /*4950*/  LOP3.LUT R14, R3, 0xde, RZ, 0xfc, !PT ;  /* 0x000000de030e7812 */ /* 0x000fc600078efcff */
[----:B------:R-:W-:Y:S01]  /*4960*/  IMAD R238, R0, R238, R5 ;  /* 0x000000ee00ee7224 */ /* 0x000fe200078e0205 */
[----:B------:R-:W-:Y:S01]  /*4970*/  IABS R5, R10 ;  /* 0x0000000a00057213 */ /* 0x000fe20000000000 */
[----:B------:R-:W-:Y:S02]  /*4980*/  IMAD.MOV R4, RZ, RZ, -R4 ;  /* 0x000000ffff047224 */ /* 0x000fe400078e0a04 */
[--C-:B------:R-:W-:Y:S01]  /*4990*/  @!P0 IMAD.IADD R236, R236, 0x1, -R0.reuse ;  /* 0x00000001ecec8824 */ /* 0x100fe200078e0a00 */
[C---:B------:R-:W-:Y:S01]  /*49a0*/  ISETP.GT.U32.AND P0, PT, R0.reuse, R238, PT ;  /* 0x000000ee0000720c */ /* 0x040fe20003f04070 */
[----:B------:R-:W-:Y:S01]  /*49b0*/  IMAD R240, R0, R4, R7 ;  /* 0x0000000400f07224 */ /* 0x000fe200078e0207 */
[----:B------:R-:W-:Y:S01]  /*49c0*/  IABS R7, R11 ;  /* 0x0000000b00077213 */ /* 0x000fe20000000000 */
[--C-:B------:R-:W-:Y:S02]  /*49d0*/  @!P2 IMAD.IADD R234, R234, 0x1, -R0.reuse ;  /* 0x00000001eaeaa824 */ /* 0x100fe400078e0a00 */
[----:B------:R-:W-:Y:S01]  /*49e0*/  @!P4 IMAD.IADD R224, R224, 0x1, -R0 ;  /* 0x00000001e0e0c824 */ /* 0x000fe200078e0a00 */
[----:B------:R-:W-:Y:S01]  /*49f0*/  ISETP.GT.U32.AND P2, PT, R0, R240, PT ;  /* 0x000000f00000720c */ /* 0x000fe20003f44070 */
[----:B------:R-:W-:Y:S01]  /*4a00*/  IMAD.HI.U32 R4, R2, R5, RZ ;  /* 0x0000000502047227 */ /* 0x000fe200078e00ff */
[----:B------:R-:W-:-:S02]  /*4a10*/  ISETP.GE.AND P4, PT, R12, RZ, PT ;  /* 0x000000ff0c00720c */ /* 0x000fc40003f86270 */
[----:B------:R-:W-:Y:S01]  /*4a20*/  LOP3.LUT R12, R3, 0xbc, RZ, 0xfc, !PT ;  /* 0x000000bc030c7812 */ /* 0x000fe200078efcff */
[----:B------:R-:W-:Y:S01]  /*4a30*/  @!P1 IMAD.MOV R224, RZ, RZ, -R224 ;  /* 0x000000ffffe09224 */ /* 0x000fe200078e0ae0 */
[----:B------:R-:W-:Y:S01]  /*4a40*/  ISETP.GT.U32.AND P1, PT, R0, R232, PT ;  /* 0x000000e80000720c */ /* 0x000fe20003f24070 */
[----:B------:R-:W-:Y:S01]  /*4a50*/  @!P0 IMAD.IADD R238, R238, 0x1, -R0 ;  /* 0x00000001eeee8824 */ /* 0x000fe200078e0a00 */
[----:B------:R-:W-:Y:S01]  /*4a60*/  ISETP.GE.AND P0, PT, R9, RZ, PT ;  /* 0x000000ff0900720c */ /* 0x000fe20003f06270 */
[----:B------:R-:W-:Y:S02]  /*4a70*/  IMAD.MOV R242, RZ, RZ, -R4 ;  /* 0x000000fffff27224 */ /* 0x000fe400078e0a04 */
[----:B------:R-:W-:-:S04]  /*4a80*/  IMAD.HI.U32 R4, R2, R7, RZ ;  /* 0x0000000702047227 */ /* 0x000fc800078e00ff */
[--C-:B------:R-:W-:Y:S01]  /*4a90*/  @!P2 IMAD.IADD R240, R240, 0x1, -R0.reuse ;  /* 0x00000001f0f0a824 */ /* 0x100fe200078e0a00 */
[C---:B------:R-:W-:Y:S01]  /*4aa0*/  ISETP.GT.U32.AND P2, PT, R0.reuse, R238, PT ;  /* 0x000000ee0000720c */ /* 0x040fe20003f44070 */
[----:B------:R-:W-:Y:S02]  /*4ab0*/  IMAD R242, R0, R242, R5 ;  /* 0x000000f200f27224 */ /* 0x000fe400078e0205 */
[----:B------:R-:W-:Y:S01]  /*4ac0*/  @!P1 IMAD.IADD R232, R232, 0x1, -R0 ;  /* 0x00000001e8e89824 */ /* 0x000fe200078e0a00 */
[----:B------:R-:W-:Y:S01]  /*4ad0*/  ISETP.GE.AND P1, PT, R8, RZ, PT ;  /* 0x000000ff0800720c */ /* 0x000fe20003f26270 */
[----:B------:R-:W-:Y:S01]  /*4ae0*/  IMAD.MOV R244, RZ, RZ, -R4 ;  /* 0x000000fffff47224 */ /* 0x000fe200078e0a04 */
[----:B------:R-:W-:Y:S01]  /*4af0*/  IABS R8, R12 ;  /* 0x0000000c00087213 */ /* 0x000fe20000000000 */
[----:B------:R-:W-:Y:S01]  /*4b00*/  @!P5 IMAD.MOV R236, RZ, RZ, -R236 ;  /* 0x000000ffffecd224 */ /* 0x000fe200078e0aec */
[C---:B------:R-:W-:Y:S01]  /*4b10*/  ISETP.GT.U32.AND P5, PT, R0.reuse, R240, PT ;  /* 0x000000f00000720c */ /* 0x040fe20003fa4070 */
[C---:B------:R-:W-:Y:S01]  /*4b20*/  IMAD R244, R0.reuse, R244, R7 ;  /* 0x000000f400f47224 */ /* 0x040fe200078e0207 */
[----:B------:R-:W-:Y:S01]  /*4b30*/  ISETP.GT.U32.AND P3, PT, R0, R242, PT ;  /* 0x000000f20000720c */ /* 0x000fe20003f64070 */
[----:B------:R-:W-:Y:S01]  /*4b40*/  IMAD.MOV.U32 R5, RZ, RZ, R8 ;  /* 0x000000ffff057224 */ /* 0x000fe200078e0008 */
[----:B------:R-:W-:Y:S01]  /*4b50*/  LOP3.LUT R8, R3, 0xbe, RZ, 0xfc, !PT ;  /* 0x000000be03087812 */ /* 0x000fe200078efcff */
[----:B------:R-:W-:Y:S01]  /*4b60*/  @!P2 IMAD.IADD R238, R238, 0x1, -R0 ;  /* 0x00000001eeeea824 */ /* 0x000fe200078e0a00 */
[----:B------:R-:W-:Y:S01]  /*4b70*/  ISETP.GT.U32.AND P2, PT, R0, R244, PT ;  /* 0x000000f40000720c */ /* 0x000fe20003f44070 */
[----:B------:R-:W-:Y:S01]  /*4b80*/  IMAD.HI.U32 R4, R2, R5, RZ ;  /* 0x0000000502047227 */ /* 0x000fe200078e00ff */
[----:B------:R-:W-:-:S03]  /*4b90*/  IABS R7, R8 ;  /* 0x0000000800077213 */ /* 0x000fc60000000000 */
[----:B------:R-:W-:Y:S02]  /*4ba0*/  IMAD.MOV R4, RZ, RZ, -R4 ;  /* 0x000000ffff047224 */ /* 0x000fe400078e0a04 */
[--C-:B------:R-:W-:Y:S01]  /*4bb0*/  @!P5 IMAD.IADD R240, R240, 0x1, -R0.reuse ;  /* 0x00000001f0f0d824 */ /* 0x100fe200078e0a00 */
[----:B------:R-:W-:Y:S01]  /*4bc0*/  ISETP.GE.AND P5, PT, R12, RZ, PT ;  /* 0x000000ff0c00720c */ /* 0x000fe20003fa6270 */
[--C-:B------:R-:W-:Y:S01]  /*4bd0*/  @!P3 IMAD.IADD R242, R242, 0x1, -R0.reuse ;  /* 0x00000001f2f2b824 */ /* 0x100fe200078e0a00 */
[----:B------:R-:W-:Y:S01]  /*4be0*/  ISETP.GE.AND P3, PT, R8, RZ, PT ;  /* 0x000000ff0800720c */ /* 0x000fe20003f66270 */
[----:B------:R-:W-:Y:S01]  /*4bf0*/  IMAD R246, R0, R4, R5 ;  /* 0x0000000400f67224 */ /* 0x000fe200078e0205 */
[C---:B------:R-:W-:Y:S01]  /*4c00*/  LOP3.LUT R8, R3.reuse, 0xc0, RZ, 0xfc, !PT ;  /* 0x000000c003087812 */ /* 0x040fe200078efcff */
[----:B------:R-:W-:Y:S01]  /*4c10*/  IMAD.MOV.U32 R5, RZ, RZ, R7 ;  /* 0x000000ffff057224 */ /* 0x000fe200078e0007 */
[----:B------:R-:W-:Y:S01]  /*4c20*/  LOP3.LUT R12, R3, 0xca, RZ, 0xfc, !PT ;  /* 0x000000ca030c7812 */ /* 0x000fe200078efcff */
        /* <DEDUP_REMOVED lines=15> */
[----:B------:R-:W-:Y:S01]  /*4d20*/  @!P6 IMAD.MOV R232, RZ, RZ, -R232 ;  /* 0x000000ffffe8e224 */ /* 0x000fe200078e0ae8 */
[----:B------:R-:W-:Y:S01]  /*4d30*/  ISETP.GE.AND P6, PT, R11, RZ, PT ;  /* 0x000000ff0b00720c */ /* 0x000fe20003fc6270 */
[--C-:B------:R-:W-:Y:S01]  /*4d40*/  @!P2 IMAD.IADD R242, R242, 0x1, -R0.reuse ;  /* 0x00000001f2f2a824 */ /* 0x100fe200078e0a00 */
[----:B------:R-:W-:Y:S01]  /*4d50*/  ISETP.GT.U32.AND P2, PT, R0, R248, PT ;  /* 0x000000f80000720c */ /* 0x000fe20003f44070 */
[----:B------:R-:W-:Y:S01]  /*4d60*/  @!P0 IMAD.IADD R246, R246, 0x1, -R0 ;  /* 0x00000001f6f68824 */ /* 0x000fe200078e0a00 */
[----:B------:R-:W-:Y:S01]  /*4d70*/  LOP3.LUT R11, R3, 0xc4, RZ, 0xfc, !PT ;  /* 0x000000c4030b7812 */ /* 0x000fe200078efcff */
[----:B------:R-:W-:Y:S01]  /*4d80*/  IMAD.HI.U32 R4, R2, R7, RZ ;  /* 0x0000000702047227 */ /* 0x000fe200078e00ff */
[----:B------:R-:W-:-:S02]  /*4d90*/  ISETP.GE.AND P0, PT, R10, RZ, PT ;  /* 0x000000ff0a00720c */ /* 0x000fc40003f06270 */
[----:B------:R-:W-:Y:S01]  /*4da0*/  IABS R161, R11 ;  /* 0x0000000b00a17213 */ /* 0x000fe20000000000 */
[----:B------:R-:W-:Y:S01]  /*4db0*/  @!P4 IMAD.MOV R242, RZ, RZ, -R242 ;  /* 0x000000fffff2c224 */ /* 0x000fe200078e0af2 */
[----:B------:R-:W-:Y:S01]  /*4dc0*/  ISETP.GT.U32.AND P4, PT, R0, R246, PT ;  /* 0x000000f60000720c */ /* 0x000fe20003f84070 */
[----:B------:R-:W-:Y:S01]  /*4dd0*/  IMAD.HI.U32 R5, R2, R9, RZ ;  /* 0x0000000902057227 */ /* 0x000fe200078e00ff */
[----:B------:R-:W-:-:S03]  /*4de0*/  LOP3.LUT R10, R3, 0xc8, RZ, 0xfc, !PT ;  /* 0x000000c8030a7812 */ /* 0x000fc600078efcff */
[----:B------:R-:W-:Y:S01]  /*4df0*/  IMAD.MOV R250, RZ, RZ, -R4 ;  /* 0x000000fffffa7224 */ /* 0x000fe200078e0a04 */
[----:B------:R-:W-:Y:S01]  /*4e00*/  IABS R73, R10 ;  /* 0x0000000a00497213 */ /* 0x000fe20000000000 */
[----:B------:R-:W-:Y:S01]  /*4e10*/  @!P1 IMAD.IADD R244, R244, 0x1, -R0 ;  /* 0x00000001f4f49824 */ /* 0x000fe200078e0a00 */
[----:B------:R-:W-:Y:S01]  /*4e20*/  ISETP.GE.AND P1, PT, R8, RZ, PT ;  /* 0x000000ff0800720c */ /* 0x000fe20003f26270 */
[----:B------:R-:W-:Y:S02]  /*4e30*/  IMAD.MOV R5, RZ, RZ, -R5 ;  /* 0x000000ffff057224 */ /* 0x000fe400078e0a05 */
[C---:B------:R-:W-:Y:S02]  /*4e40*/  IMAD R250, R0.reuse, R250, R7 ;  /* 0x000000fa00fa7224 */ /* 0x040fe400078e0207 */
[C---:B------:R-:W-:Y:S01]  /*4e50*/  IMAD R252, R0.reuse, R5, R9 ;  /* 0x0000000500fc7224 */ /* 0x040fe200078e0209 */
[----:B------:R-:W-:Y:S01]  /*4e60*/  LOP3.LUT R9, R3, 0xc6, RZ, 0xfc, !PT ;  /* 0x000000c603097812 */ /* 0x000fe200078efcff */
[----:B------:R-:W-:Y:S01]  /*4e70*/  @!P6 IMAD.MOV R244, RZ, RZ, -R244 ;  /* 0x000000fffff4e224 */ /* 0x000fe200078e0af4 */
[----:B------:R-:W-:Y:S01]  /*4e80*/  ISETP.GT.U32.AND P6, PT, R0, R250, PT ;  /* 0x000000fa0000720c */ /* 0x000fe20003fc4070 */
[--C-:B------:R-:W-:Y:S01]  /*4e90*/  @!P2 IMAD.IADD R248, R248, 0x1, -R0.reuse ;  /* 0x00000001f8f8a824 */ /* 0x100fe200078e0a00 */
[----:B------:R-:W-:Y:S01]  /*4ea0*/  IABS R7, R9 ;  /* 0x0000000900077213 */ /* 0x000fe20000000000 */
[----:B------:R-:W-:Y:S01]  /*4eb0*/  @!P4 IMAD.IADD R246, R246, 0x1, -R0 ;  /* 0x00000001f6f6c824 */ /* 0x000fe200078e0a00 */
[----:B------:R-:W-:Y:S01]  /*4ec0*/  ISETP.GT.U32.AND P4, PT, R0, R252, PT ;  /* 0x000000fc0000720c */ /* 0x000fe20003f84070 */
[----:B------:R-:W-:Y:S01]  /*4ed0*/  IMAD.HI.U32 R4, R2, R161, RZ ;  /* 0x000000a102047227 */ /* 0x000fe200078e00ff */
[----:B------:R-:W-:-:S03]  /*4ee0*/  ISETP.GT.U32.AND P2, PT, R0, R248, PT ;  /* 0x000000f80000720c */ /* 0x000fc60003f44070 */
[----:B------:R-:W-:Y:S02]  /*4ef0*/  IMAD.MOV R4, RZ, RZ, -R4 ;  /* 0x000000ffff047224 */ /* 0x000fe400078e0a04 */
[----:B------:R-:W-:-:S04]  /*4f00*/  IMAD.HI.U32 R5, R2, R73, RZ ;  /* 0x0000004902057227 */ /* 0x000fc800078e00ff */
[--C-:B------:R-:W-:Y:S01]  /*4f10*/  @!P6 IMAD.IADD R250, R250, 0x1, -R0.reuse ;  /* 0x00000001fafae824 */ /* 0x100fe200078e0a00 */
[----:B------:R-:W-:Y:S01]  /*4f20*/  ISETP.GE.AND P6, PT, R11, RZ, PT ;  /* 0x000000ff0b00720c */ /* 0x000fe20003fc6270 */
[----:B------:R-:W-:Y:S02]  /*4f30*/  IMAD R161, R0, R4, R161 ;  /* 0x0000000400a17224 */ /* 0x000fe400078e02a1 */
[--C-:B------:R-:W-:Y:S01]  /*4f40*/  @!P4 IMAD.IADD R252, R252, 0x1, -R0.reuse ;  /* 0x00000001fcfcc824 */ /* 0x100fe200078e0a00 */
[----:B------:R-:W-:Y:S01]  /*4f50*/  ISETP.GT.U32.AND P4, PT, R0, R250, PT ;  /* 0x000000fa0000720c */ /* 0x000fe20003f84070 */
[----:B------:R-:W-:Y:S01]  /*4f60*/  @!P2 IMAD.IADD R248, R248, 0x1, -R0 ;  /* 0x00000001f8f8a824 */ /* 0x000fe200078e0a00 */
[----:B------:R-:W-:Y:S01]  /*4f70*/  ISETP.GT.U32.AND P2, PT, R0, R161, PT ;  /* 0x000000a10000720c */ /* 0x000fe20003f44070 */
[----:B------:R-:W-:-:S04]  /*4f80*/  IMAD.HI.U32 R4, R2, R7, RZ ;  /* 0x0000000702047227 */ /* 0x000fc800078e00ff */
[----:B------:R-:W-:Y:S02]  /*4f90*/  IMAD.MOV R4, RZ, RZ, -R4 ;  /* 0x000000ffff047224 */ /* 0x000fe400078e0a04 */
[----:B------:R-:W-:Y:S01]  /*4fa0*/  @!P5 IMAD.MOV R246, RZ, RZ, -R246 ;  /* 0x000000fffff6d224 */ /* 0x000fe200078e0af6 */
[C---:B------:R-:W-:Y:S01]  /*4fb0*/  ISETP.GT.U32.AND P5, PT, R0.reuse, R252, PT ;  /* 0x000000fc0000720c */ /* 0x040fe20003fa4070 */
[----:B------:R-:W-:Y:S02]  /*4fc0*/  IMAD.MOV R8, RZ, RZ, -R5 ;  /* 0x000000ffff087224 */ /* 0x000fe400078e0a05 */
[----:B------:R-:W-:Y:S02]  /*4fd0*/  IMAD R5, R0, R4, R7 ;  /* 0x0000000400057224 */ /* 0x000fe400078e0207 */
[--C-:B------:R-:W-:Y:S02]  /*4fe0*/  @!P4 IMAD.IADD R250, R250, 0x1, -R0.reuse ;  /* 0x00000001fafac824 */ /* 0x100fe400078e0a00 */
[----:B------:R-:W-:Y:S01]  /*4ff0*/  @!P2 IMAD.IADD R161, R161, 0x1, -R0 ;  /* 0x00000001a1a1a824 */ /* 0x000fe200078e0a00 */
[----:B------:R-:W-:Y:S01]  /*5000*/  ISETP.GT.U32.AND P4, PT, R0, R5, PT ;  /* 0x000000050000720c */ /* 0x000fe20003f84070 */
[----:B------:R-:W-:-:S03]  /*5010*/  IMAD.HI.U32 R4, R2, R119, RZ ;  /* 0x0000007702047227 */ /* 0x000fc600078e00ff */
[C---:B------:R-:W-:Y:S01]  /*5020*/  ISETP.GT.U32.AND P2, PT, R0.reuse, R161, PT ;  /* 0x000000a10000720c */ /* 0x040fe20003f44070 */
[----:B------:R-:W-:Y:S01]  /*5030*/  IMAD R73, R0, R8, R73 ;  /* 0x0000000800497224 */ /* 0x000fe200078e0249 */
[----:B------:R-:W-:Y:S01]  /*5040*/  LOP3.LUT R8, R3, 0xce, RZ, 0xfc, !PT ;  /* 0x000000ce03087812 */ /* 0x000fe200078efcff */
[----:B------:R-:W-:Y:S02]  /*5050*/  IMAD.MOV R4, RZ, RZ, -R4 ;  /* 0x000000ffff047224 */ /* 0x000fe400078e0a04 */
[----:B------:R-:W-:Y:S01]  /*5060*/  @!P5 IMAD.IADD R252, R252, 0x1, -R0 ;  /* 0x00000001fcfcd824 */ /* 0x000fe200078e0a00 */
[C---:B------:R-:W-:Y:S01]  /*5070*/  ISETP.GT.U32.AND P5, PT, R0.reuse, R73, PT ;  /* 0x000000490000720c */ /* 0x040fe20003fa4070 */
[----:B------:R-:W-:Y:S01]  /*5080*/  IMAD R119, R0, R4, R119 ;  /* 0x0000000400777224 */ /* 0x000fe200078e0277 */
[----:B------:R-:W-:Y:S01]  /*5090*/  IABS R229, R8 ;  /* 0x0000000800e57213 */ /* 0x000fe20000000000 */
[----:B------:R-:W-:-:S04]  /*50a0*/  IMAD.HI.U32 R7, R2, R165, RZ ;  /* 0x000000a502077227 */ /* 0x000fc800078e00ff */
[--C-:B------:R-:W-:Y:S01]  /*50b0*/  @!P4 IMAD.IADD R5, R5, 0x1, -R0.reuse ;  /* 0x000000010505c824 */ /* 0x100fe200078e0a00 */
[----:B------:R-:W-:Y:S01]  /*50c0*/  ISETP.GT.U32.AND P4, PT, R0, R119, PT ;  /* 0x000000770000720c */ /* 0x000fe20003f84070 */
[----:B------:R-:W-:Y:S02]  /*50d0*/  IMAD.MOV R7, RZ, RZ, -R7 ;  /* 0x000000ffff077224 */ /* 0x000fe400078e0a07 */
[--C-:B------:R-:W-:Y:S01]  /*50e0*/  @!P2 IMAD.IADD R161, R161, 0x1, -R0.reuse ;  /* 0x00000001a1a1a824 */ /* 0x100fe200078e0a00 */
[----:B------:R-:W-:Y:S01]  /*50f0*/  ISETP.GE.AND P2, PT, R10, RZ, PT ;  /* 0x000000ff0a00720c */ /* 0x000fe20003f46270 */
[C---:B------:R-:W-:Y:S01]  /*5100*/  IMAD R165, R0.reuse, R7, R165 ;  /* 0x0000000700a57224 */ /* 0x040fe200078e02a5 */
[----:B------:R-:W-:Y:S01]  /*5110*/  LOP3.LUT R10, R3, 0xd0, RZ, 0xfc, !PT ;  /* 0x000000d0030a7812 */ /* 0x000fe200078efcff */
[----:B------:R-:W-:Y:S02]  /*5120*/  @!P5 IMAD.IADD R73, R73, 0x1, -R0 ;  /* 0x000000014949d824 */ /* 0x000fe400078e0a00 */
[----:B------:R-:W-:Y:S01]  /*5130*/  @!P3 IMAD.MOV R248, RZ, RZ, -R248 ;  /* 0x000000fffff8b224 */ /* 0x000fe200078e0af8 */
[----:B------:R-:W-:Y:S01]  /*5140*/  ISETP.GE.AND P3, PT, R9, RZ, PT ;  /* 0x000000ff0900720c */ /* 0x000fe20003f66270 */
[----:B------:R-:W-:Y:S01]  /*5150*/  @!P0 IMAD.MOV R252, RZ, RZ, -R252 ;  /* 0x000000fffffc8224 */ /* 0x000fe200078e0afc */
[C---:B------:R-:W-:Y:S01]  /*5160*/  ISETP.GT.U32.AND P0, PT, R0.reuse, R165, PT ;  /* 0x000000a50000720c */ /* 0x040fe20003f04070 */
[----:B------:R-:W-:Y:S01]  /*5170*/  @!P1 IMAD.MOV R250, RZ, RZ, -R250 ;  /* 0x000000fffffa9224 */ /* 0x000fe200078e0afa */
[----:B------:R-:W-:Y:S01]  /*5180*/  IABS R9, R10 ;  /* 0x0000000a00097213 */ /* 0x000fe20000000000 */
[----:B------:R-:W-:Y:S01]  /*5190*/  @!P4 IMAD.IADD R119, R119, 0x1, -R0 ;  /* 0x000000017777c824 */ /* 0x000fe200078e0a00 */
[----:B------:R-:W-:Y:S01]  /*51a0*/  ISETP.GT.U32.AND P5, PT, R0, R73, PT ;  /* 0x000000490000720c */ /* 0x000fe20003fa4070 */
[----:B------:R-:W-:Y:S01]  /*51b0*/  IMAD.HI.U32 R4, R2, R229, RZ ;  /* 0x000000e502047227 */ /* 0x000fe200078e00ff */
[----:B------:R-:W-:-:S02]  /*51c0*/  ISETP.GT.U32.AND P1, PT, R0, R5, PT ;  /* 0x000000050000720c */ /* 0x000fc40003f24070 */
[----:B------:R-:W-:Y:S01]  /*51d0*/  ISETP.GT.U32.AND P4, PT, R0, R119, PT ;  /* 0x000000770000720c */ /* 0x000fe20003f84070 */
[----:B------:R-:W-:-:S04]  /*51e0*/  IMAD.HI.U32 R7, R2, R9, RZ ;  /* 0x0000000902077227 */ /* 0x000fc800078e00ff */
[----:B------:R-:W-:Y:S02]  /*51f0*/  IMAD.MOV R7, RZ, RZ, -R7 ;  /* 0x000000ffff077224 */ /* 0x000fe400078e0a07 */
[----:B------:R-:W-:Y:S01]  /*5200*/  @!P6 IMAD.MOV R161, RZ, RZ, -R161 ;  /* 0x000000ffffa1e224 */ /* 0x000fe200078e0aa1 */
[----:B------:R-:W-:Y:S01]  /*5210*/  ISETP.GE.AND P6, PT, R12, RZ, PT ;  /* 0x000000ff0c00720c */ /* 0x000fe20003fc6270 */
[----:B------:R-:W-:Y:S01]  /*5220*/  IMAD.MOV R4, RZ, RZ, -R4 ;  /* 0x000000ffff047224 */ /* 0x000fe200078e0a04 */
[----:B------:R-:W-:Y:S01]  /*5230*/  LOP3.LUT R12, R3, 0xdc, RZ, 0xfc, !PT ;  /* 0x000000dc030c7812 */ /* 0x000fe200078efcff */
[--C-:B------:R-:W-:Y:S02]  /*5240*/  @!P0 IMAD.IADD R165, R165, 0x1, -R0.reuse ;  /* 0x00000001a5a58824 */ /* 0x100fe400078e0a00 */
[--C-:B------:R-:W-:Y:S01]  /*5250*/  @!P5 IMAD.IADD R73, R73, 0x1, -R0.reuse ;  /* 0x000000014949d824 */ /* 0x100fe200078e0a00 */
[----:B------:R-:W-:Y:S01]  /*5260*/  ISETP.GE.AND P5, PT, R8, RZ, PT ;  /* 0x000000ff0800720c */ /* 0x000fe20003fa6270 */
[C---:B------:R-:W-:Y:S01]  /*5270*/  IMAD R52, R0.reuse, R7, R9 ;  /* 0x0000000700347224 */ /* 0x040fe200078e0209 */
[C---:B------:R-:W-:Y:S01]  /*5280*/  ISETP.GT.U32.AND P0, PT, R0.reuse, R165, PT ;  /* 0x000000a50000720c */ /* 0x040fe20003f04070 */
[--C-:B------:R-:W-:Y:S01]  /*5290*/  @!P1 IMAD.IADD R5, R5, 0x1, -R0.reuse ;  /* 0x0000000105059824 */ /* 0x100fe200078e0a00 */
[----:B------:R-:W-:Y:S01]  /*52a0*/  ISETP.GE.AND P1, PT, R13, RZ, PT ;  /* 0x000000ff0d00720c */ /* 0x000fe20003f26270 */
[C---:B------:R-:W-:Y:S01]  /*52b0*/  IMAD R229, R0.reuse, R4, R229 ;  /* 0x0000000400e57224 */ /* 0x040fe200078e02e5 */
[----:B------:R-:W-:Y:S01]  /*52c0*/  LOP3.LUT R4, R3, 0xd2, RZ, 0xfc, !PT ;  /* 0x000000d203047812 */ /* 0x000fe200078efcff */
[----:B------:R-:W-:Y:S01]  /*52d0*/  @!P2 IMAD.MOV R73, RZ, RZ, -R73 ;  /* 0x000000ffff49a224 */ /* 0x000fe200078e0a49 */
[C---:B------:R-:W-:Y:S01]  /*52e0*/  ISETP.GT.U32.AND P2, PT, R0.reuse, R52, PT ;  /* 0x000000340000720c */ /* 0x040fe20003f44070 */
[----:B------:R-:W-:Y:S01]  /*52f0*/  @!P3 IMAD.MOV R5, RZ, RZ, -R5 ;  /* 0x000000ffff05b224 */ /* 0x000fe200078e0a05 */
[----:B------:R-:W-:Y:S01]  /*5300*/  ISETP.GT.U32.AND P3, PT, R0, R229, PT ;  /* 0x000000e50000720c */ /* 0x000fe20003f64070 */
[----:B------:R-:W-:Y:S01]  /*5310*/  @!P4 IMAD.IADD R119, R119, 0x1, -R0 ;  /* 0x000000017777c824 */ /* 0x000fe200078e0a00 */
[----:B------:R-:W-:-:S02]  /*5320*/  IABS R7, R4 ;  /* 0x0000000400077213 */ /* 0x000fc40000000000 */
[----:B------:R-:W-:Y:S01]  /*5330*/  ISETP.GE.AND P4, PT, R10, RZ, PT ;  /* 0x000000ff0a00720c */ /* 0x000fe20003f86270 */
[----:B------:R-:W-:Y:S01]  /*5340*/  @!P6 IMAD.MOV R119, RZ, RZ, -R119 ;  /* 0x000000ffff77e224 */ /* 0x000fe200078e0a77 */
[----:B------:R-:W-:Y:S01]  /*5350*/  ISETP.GE.AND P6, PT, R4, RZ, PT ;  /* 0x000000ff0400720c */ /* 0x000fe20003fc6270 */
[--C-:B------:R-:W-:Y:S01]  /*5360*/  @!P0 IMAD.IADD R165, R165, 0x1, -R0.reuse ;  /* 0x00000001a5a58824 */ /* 0x100fe200078e0a00 */
[C---:B------:R-:W-:Y:S02]  /*5370*/  LOP3.LUT R4, R3.reuse, 0xd4, RZ, 0xfc, !PT ;  /* 0x000000d403047812 */ /* 0x040fe400078efcff */
[----:B------:R-:W-:Y:S01]  /*5380*/  LOP3.LUT R8, R3, 0xd6, RZ, 0xfc, !PT ;  /* 0x000000d603087812 */ /* 0x000fe200078efcff */
[--C-:B------:R-:W-:Y:S01]  /*5390*/  @!P2 IMAD.IADD R52, R52, 0x1, -R0.reuse ;  /* 0x000000013434a824 */ /* 0x100fe200078e0a00 */
[----:B------:R-:W-:Y:S01]  /*53a0*/  ISETP.GE.AND P0, PT, R4, RZ, PT ;  /* 0x000000ff0400720c */ /* 0x000fe20003f06270 */
[----:B------:R-:W-:Y:S01]  /*53b0*/  @!P3 IMAD.IADD R229, R229, 0x1, -R0 ;  /* 0x00000001e5e5b824 */ /* 0x000fe200078e0a00 */
[----:B------:R-:W-:Y:S01]  /*53c0*/  IABS R9, R4 ;  /* 0x0000000400097213 */ /* 0x000fe20000000000 */
[----:B------:R-:W-:Y:S01]  /*53d0*/  IMAD.HI.U32 R4, R2, R7, RZ ;  /* 0x0000000702047227 */ /* 0x000fe200078e00ff */
[----:B------:R-:W-:-:S02]  /*53e0*/  ISETP.GT.U32.AND P2, PT, R0, R52, PT ;  /* 0x000000340000720c */ /* 0x000fc40003f44070 */
[C---:B------:R-:W-:Y:S01]  /*53f0*/  ISETP.GT.U32.AND P3, PT, R0.reuse, R229, PT ;  /* 0x000000e50000720c */ /* 0x040fe20003f64070 */
[----:B------:R-:W-:Y:S01]  /*5400*/  IMAD.MOV R4, RZ, RZ, -R4 ;  /* 0x000000ffff047224 */ /* 0x000fe200078e0a04 */
[----:B------:R-:W-:Y:S01]  /*5410*/  IABS R11, R8 ;  /* 0x00000008000b7213 */ /* 0x000fe20000000000 */
[----:B------:R-:W-:Y:S01]  /*5420*/  @!P1 IMAD.MOV R165, RZ, RZ, -R165 ;  /* 0x000000ffffa59224 */ /* 0x000fe200078e0aa5 */
[----:B------:R-:W-:Y:S01]  /*5430*/  LOP3.LUT R10, R3, 0xd8, RZ, 0xfc, !PT ;  /* 0x000000d8030a7812 */ /* 0x000fe200078efcff */
[----:B------:R-:W-:Y:S01]  /*5440*/  IMAD R50, R0, R4, R7 ;  /* 0x0000000400327224 */ /* 0x000fe200078e0207 */
[----:B------:R-:W-:Y:S01]  /*5450*/  ISETP.GE.AND P1, PT, R8, RZ, PT ;  /* 0x000000ff0800720c */ /* 0x000fe20003f26270 */
[----:B------:R-:W-:Y:S01]  /*5460*/  IMAD.HI.U32 R4, R2, R9, RZ ;  /* 0x0000000902047227 */ /* 0x000fe200078e00ff */
[----:B------:R-:W-:Y:S02]  /*5470*/  IABS R8, R10 ;  /* 0x0000000a00087213 */ /* 0x000fe40000000000 */
[----:B------:R-:W-:Y:S01]  /*5480*/  IABS R13, R14 ;  /* 0x0000000e000d7213 */ /* 0x000fe20000000000 */
[----:B------:R-:W-:-:S02]  /*5490*/  IMAD.MOV R4, RZ, RZ, -R4 ;  /* 0x000000ffff047224 */ /* 0x000fc400078e0a04 */
[--C-:B------:R-:W-:Y:S01]  /*54a0*/  @!P2 IMAD.IADD R52, R52, 0x1, -R0.reuse ;  /* 0x000000013434a824 */ /* 0x100fe200078e0a00 */
[----:B------:R-:W-:Y:S01]  /*54b0*/  ISETP.GE.AND P2, PT, R10, RZ, PT ;  /* 0x000000ff0a00720c */ /* 0x000fe20003f46270 */
[C---:B------:R-:W-:Y:S01]  /*54c0*/  IMAD R48, R0.reuse, R4, R9 ;  /* 0x0000000400307224 */ /* 0x040fe200078e0209 */
[----:B------:R-:W-:Y:S01]  /*54d0*/  IABS R10, R16 ;  /* 0x00000010000a7213 */ /* 0x000fe20000000000 */
[----:B------:R-:W-:Y:S01]  /*54e0*/  @!P3 IMAD.IADD R229, R229, 0x1, -R0 ;  /* 0x00000001e5e5b824 */ /* 0x000fe200078e0a00 */
[C---:B------:R-:W-:Y:S01]  /*54f0*/  ISETP.GT.U32.AND P3, PT, R0.reuse, R50, PT ;  /* 0x000000320000720c */ /* 0x040fe20003f64070 */
[----:B------:R-:W-:Y:S01]  /*5500*/  @!P4 IMAD.MOV R52, RZ, RZ, -R52 ;  /* 0x000000ffff34c224 */ /* 0x000fe200078e0a34 */
[----:B------:R-:W-:Y:S01]  /*5510*/  ISETP.GT.U32.AND P4, PT, R0, R48, PT ;  /* 0x000000300000720c */ /* 0x000fe20003f84070 */
[----:B------:R-:W-:-:S04]  /*5520*/  IMAD.HI.U32 R7, R2, R11, RZ ;  /* 0x0000000b02077227 */ /* 0x000fc800078e00ff */
[----:B------:R-:W-:Y:S02]  /*5530*/  IMAD.MOV R7, RZ, RZ, -R7 ;  /* 0x000000ffff077224 */ /* 0x000fe400078e0a07 */
[----:B------:R-:W-:Y:S01]  /*5540*/  IMAD.MOV.U32 R9, RZ, RZ, R8 ;  /* 0x000000ffff097224 */ /* 0x000fe200078e0008 */
[----:B------:R-:W-:Y:S01]  /*5550*/  IABS R8, R15 ;  /* 0x0000000f00087213 */ /* 0x000fe20000000000 */
[----:B------:R-:W-:Y:S01]  /*5560*/  IMAD R46, R0, R7, R11 ;  /* 0x00000007002e7224 */ /* 0x000fe200078e020b */
[----:B------:R-:W-:Y:S01]  /*5570*/  LOP3.LUT R7, R3, 0xda, RZ, 0xfc, !PT ;  /* 0x000000da03077812 */ /* 0x000fe200078efcff */
[----:B------:R-:W-:Y:S01]  /*5580*/  IMAD.HI.U32 R4, R2, R9, RZ ;  /* 0x0000000902047227 */ /* 0x000fe200078e00ff */
[----:B------:R-:W-:-:S03]  /*5590*/  IABS R11, R12 ;  /* 0x0000000c000b7213 */ /* 0x000fc60000000000 */
[--C-:B------:R-:W-:Y:S01]  /*55a0*/  @!P3 IMAD.IADD R50, R50, 0x1, -R0.reuse ;  /* 0x000000013232b824 */ /* 0x100fe200078e0a00 */
[----:B------:R-:W-:Y:S01]  /*55b0*/  ISETP.GE.AND P3, PT, R7, RZ, PT ;  /* 0x000000ff0700720c */ /* 0x000fe20003f66270 */
[----:B------:R-:W-:Y:S01]  /*55c0*/  @!P4 IMAD.IADD R48, R48, 0x1, -R0 ;  /* 0x000000013030c824 */ /* 0x000fe200078e0a00 */
[----:B------:R-:W-:Y:S01]  /*55d0*/  IABS R7, R7 ;  /* 0x0000000700077213 */ /* 0x000fe20000000000 */
[----:B------:R-:W-:Y:S02]  /*55e0*/  IMAD.MOV R4, RZ, RZ, -R4 ;  /* 0x000000ffff047224 */ /* 0x000fe400078e0a04 */
[----:B------:R-:W-:Y:S01]  /*55f0*/  @!P5 IMAD.MOV R229, RZ, RZ, -R229 ;  /* 0x000000ffffe5d224 */ /* 0x000fe200078e0ae5 */
[C---:B------:R-:W-:Y:S01]  /*5600*/  ISETP.GT.U32.AND P5, PT, R0.reuse, R50, PT ;  /* 0x000000320000720c */ /* 0x040fe20003fa4070 */
[C---:B------:R-:W-:Y:S01]  /*5610*/  IMAD R44, R0.reuse, R4, R9 ;  /* 0x00000004002c7224 */ /* 0x040fe200078e0209 */
[----:B------:R-:W-:Y:S01]  /*5620*/  ISETP.GT.U32.AND P4, PT, R0, R48, PT ;  /* 0x000000300000720c */ /* 0x000fe20003f84070 */
[----:B------:R-:W-:-:S02]  /*5630*/  IMAD.MOV.U32 R9, RZ, RZ, R7 ;  /* 0x000000ffff097224 */ /* 0x000fc400078e0007 */
[----:B------:R-:W-:-:S04]  /*5640*/  IMAD.HI.U32 R7, R2, R11, RZ ;  /* 0x0000000b02077227 */ /* 0x000fc800078e00ff */
[----:B------:R-:W-:-:S04]  /*5650*/  IMAD.HI.U32 R4, R2, R9, RZ ;  /* 0x0000000902047227 */ /* 0x000fc800078e00ff */
[----:B------:R-:W-:Y:S02]  /*5660*/  IMAD.MOV R4, RZ, RZ, -R4 ;  /* 0x000000ffff047224 */ /* 0x000fe400078e0a04 */
[--C-:B------:R-:W-:Y:S01]  /*5670*/  @!P5 IMAD.IADD R50, R50, 0x1, -R0.reuse ;  /* 0x000000013232d824 */ /* 0x100fe200078e0a00 */
[C---:B------:R-:W-:Y:S01]  /*5680*/  ISETP.GT.U32.AND P5, PT, R0.reuse, R46, PT ;  /* 0x0000002e0000720c */ /* 0x040fe20003fa4070 */
[----:B------:R-:W-:Y:S02]  /*5690*/  IMAD R42, R0, R4, R9 ;  /* 0x00000004002a7224 */ /* 0x000fe400078e0209 */
[----:B------:R-:W-:Y:S01]  /*56a0*/  @!P4 IMAD.IADD R48, R48, 0x1, -R0 ;  /* 0x000000013030c824 */ /* 0x000fe200078e0a00 */
[C---:B------:R-:W-:Y:S01]  /*56b0*/  ISETP.GT.U32.AND P4, PT, R0.reuse, R44, PT ;  /* 0x0000002c0000720c */ /* 0x040fe20003f84070 */
[----:B------:R-:W-:Y:S01]  /*56c0*/  @!P6 IMAD.MOV R50, RZ, RZ, -R50 ;  /* 0x000000ffff32e224 */ /* 0x000fe200078e0a32 */
[----:B------:R-:W-:Y:S01]  /*56d0*/  ISETP.GT.U32.AND P6, PT, R0, R42, PT ;  /* 0x0000002a0000720c */ /* 0x000fe20003fc4070 */
[----:B------:R-:W-:-:S02]  /*56e0*/  IMAD.MOV R7, RZ, RZ, -R7 ;  /* 0x000000ffff077224 */ /* 0x000fc400078e0a07 */
[----:B------:R-:W-:-:S04]  /*56f0*/  IMAD.HI.U32 R4, R2, R13, RZ ;  /* 0x0000000d02047227 */ /* 0x000fc800078e00ff */
[----:B------:R-:W-:Y:S01]  /*5700*/  IMAD.MOV.U32 R9, RZ, RZ, R8 ;  /* 0x000000ffff097224 */ /* 0x000fe200078e0008 */
[----:B------:R-:W-:Y:S01]  /*5710*/  LOP3.LUT R8, R3, 0xe4, RZ, 0xfc, !PT ;  /* 0x000000e403087812 */ /* 0x000fe200078efcff */
[----:B------:R-:W-:Y:S02]  /*5720*/  IMAD R40, R0, R7, R11 ;  /* 0x0000000700287224 */ /* 0x000fe400078e020b */
[--C-:B------:R-:W-:Y:S02]  /*5730*/  @!P4 IMAD.IADD R44, R44, 0x1, -R0.reuse ;  /* 0x000000012c2cc824 */ /* 0x100fe400078e0a00 */
[--C-:B------:R-:W-:Y:S02]  /*5740*/  @!P6 IMAD.IADD R42, R42, 0x1, -R0.reuse ;  /* 0x000000012a2ae824 */ /* 0x100fe400078e0a00 */
[----:B------:R-:W-:Y:S01]  /*5750*/  @!P5 IMAD.IADD R46, R46, 0x1, -R0 ;  /* 0x000000012e2ed824 */ /* 0x000fe200078e0a00 */
[----:B------:R-:W-:Y:S01]  /*5760*/  ISETP.GT.U32.AND P6, PT, R0, R44, PT ;  /* 0x0000002c0000720c */ /* 0x000fe20003fc4070 */
[----:B------:R-:W-:-:S02]  /*5770*/  IMAD.MOV R38, RZ, RZ, -R4 ;  /* 0x000000ffff267224 */ /* 0x000fc400078e0a04 */
[----:B------:R-:W-:Y:S01]  /*5780*/  IMAD.HI.U32 R4, R2, R9, RZ ;  /* 0x0000000902047227 */ /* 0x000fe200078e00ff */
[----:B------:R-:W-:-:S03]  /*5790*/  ISETP.GT.U32.AND P5, PT, R0, R46, PT ;  /* 0x0000002e0000720c */ /* 0x000fc60003fa4070 */
[----:B------:R-:W-:Y:S01]  /*57a0*/  IMAD.MOV.U32 R11, RZ, RZ, R10 ;  /* 0x000000ffff0b7224 */ /* 0x000fe200078e000a */
[----:B------:R-:W-:Y:S01]  /*57b0*/  LOP3.LUT R10, R3, 0xe6, RZ, 0xfc, !PT ;  /* 0x000000e6030a7812 */ /* 0x000fe200078efcff */
[----:B------:R-:W-:Y:S01]  /*57c0*/  @!P0 IMAD.MOV R48, RZ, RZ, -R48 ;  /* 0x000000ffff308224 */ /* 0x000fe200078e0a30 */
[----:B------:R-:W-:Y:S01]  /*57d0*/  ISETP.GT.U32.AND P0, PT, R0, R40, PT ;  /* 0x000000280000720c */ /* 0x000fe20003f04070 */
[----:B------:R-:W-:Y:S02]  /*57e0*/  IMAD.MOV R4, RZ, RZ, -R4 ;  /* 0x000000ffff047224 */ /* 0x000fe400078e0a04 */
[----:B------:R-:W-:-:S04]  /*57f0*/  IMAD.HI.U32 R7, R2, R11, RZ ;  /* 0x0000000b02077227 */ /* 0x000fc800078e00ff */
[C---:B------:R-:W-:Y:S01]  /*5800*/  IMAD R36, R0.reuse, R4, R9 ;  /* 0x0000000400247224 */ /* 0x040fe200078e0209 */
[----:B------:R-:W-:Y:S01]  /*5810*/  IABS R9, R10 ;  /* 0x0000000a00097213 */ /* 0x000fe20000000000 */
[----:B------:R-:W-:Y:S01]  /*5820*/  IMAD R38, R0, R38, R13 ;  /* 0x0000002600267224 */ /* 0x000fe200078e020d */
[C---:B------:R-:W-:Y:S01]  /*5830*/  LOP3.LUT R13, R3.reuse, 0xea, RZ, 0xfc, !PT ;  /* 0x000000ea030d7812 */ /* 0x040fe200078efcff */
[----:B------:R-:W-:Y:S02]  /*5840*/  IMAD.MOV R7, RZ, RZ, -R7 ;  /* 0x000000ffff077224 */ /* 0x000fe400078e0a07 */
[--C-:B------:R-:W-:Y:S01]  /*5850*/  @!P6 IMAD.IADD R44, R44, 0x1, -R0.reuse ;  /* 0x000000012c2ce824 */ /* 0x100fe200078e0a00 */
[C---:B------:R-:W-:Y:S01]  /*5860*/  ISETP.GT.U32.AND P6, PT, R0.reuse, R36, PT ;  /* 0x000000240000720c */ /* 0x040fe20003fc4070 */
[C---:B------:R-:W-:Y:S01]  /*5870*/  IMAD R32, R0.reuse, R7, R11 ;  /* 0x0000000700207224 */ /* 0x040fe200078e020b */
[----:B------:R-:W-:Y:S01]  /*5880*/  ISETP.GT.U32.AND P4, PT, R0, R38, PT ;  /* 0x000000260000720c */ /* 0x000fe20003f84070 */
[--C-:B------:R-:W-:Y:S01]  /*5890*/  @!P5 IMAD.IADD R46, R46, 0x1, -R0.reuse ;  /* 0x000000012e2ed824 */ /* 0x100fe200078e0a00 */
[----:B------:R-:W-:Y:S01]  /*58a0*/  IABS R7, R8 ;  /* 0x0000000800077213 */ /* 0x000fe20000000000 */
[----:B------:R-:W-:Y:S01]  /*58b0*/  @!P0 IMAD.IADD R40, R40, 0x1, -R0 ;  /* 0x0000000128288824 */ /* 0x000fe200078e0a00 */
[----:B------:R-:W-:Y:S01]  /*58c0*/  ISETP.GE.AND P5, PT, R12, RZ, PT ;  /* 0x000000ff0c00720c */ /* 0x000fe20003fa6270 */
[----:B------:R-:W-:Y:S01]  /*58d0*/  @!P1 IMAD.MOV R46, RZ, RZ, -R46 ;  /* 0x000000ffff2e9224 */ /* 0x000fe200078e0a2e */
[----:B------:R-:W-:Y:S01]  /*58e0*/  LOP3.LUT R12, R3, 0xe8, RZ, 0xfc, !PT ;  /* 0x000000e8030c7812 */ /* 0x000fe200078efcff */
[----:B------:R-:W-:Y:S01]  /*58f0*/  IMAD.HI.U32 R4, R2, R7, RZ ;  /* 0x0000000702047227 */ /* 0x000fe200078e00ff */
[----:B------:R-:W-:-:S02]  /*5900*/  ISETP.GT.U32.AND P1, PT, R0, R40, PT ;  /* 0x000000280000720c */ /* 0x000fc40003f24070 */
[----:B------:R-:W-:Y:S01]  /*5910*/  IABS R11, R12 ;  /* 0x0000000c000b7213 */ /* 0x000fe20000000000 */
[----:B------:R-:W-:Y:S01]  /*5920*/  IMAD.MOV R4, RZ, RZ, -R4 ;  /* 0x000000ffff047224 */ /* 0x000fe200078e0a04 */
[----:B------:R-:W-:Y:S01]  /*5930*/  ISETP.GT.U32.AND P0, PT, R0, R42, PT ;  /* 0x0000002a0000720c */ /* 0x000fe20003f04070 */
[--C-:B------:R-:W-:Y:S01]  /*5940*/  @!P6 IMAD.IADD R36, R36, 0x1, -R0.reuse ;  /* 0x000000012424e824 */ /* 0x100fe200078e0a00 */
[----:B------:R-:W-:Y:S01]  /*5950*/  ISETP.GE.AND P6, PT, R15, RZ, PT ;  /* 0x000000ff0f00720c */ /* 0x000fe20003fc6270 */
[----:B------:R-:W-:Y:S01]  /*5960*/  @!P4 IMAD.IADD R38, R38, 0x1, -R0 ;  /* 0x000000012626c824 */ /* 0x000fe200078e0a00 */
[----:B------:R-:W-:Y:S01]  /*5970*/  IABS R15, R19 ;  /* 0x00000013000f7213 */ /* 0x000fe20000000000 */
[----:B------:R-:W-:Y:S02]  /*5980*/  IMAD R28, R0, R4, R7 ;  /* 0x00000004001c7224 */ /* 0x000fe400078e0207 */
[----:B------:R-:W-:Y:S01]  /*5990*/  IMAD.HI.U32 R4, R2, R9, RZ ;  /* 0x0000000902047227 */ /* 0x000fe200078e00ff */
[----:B------:R-:W-:-:S03]  /*59a0*/  ISETP.GT.U32.AND P4, PT, R0, R38, PT ;  /* 0x000000260000720c */ /* 0x000fc60003f84070 */
[----:B------:R-:W-:Y:S01]  /*59b0*/  @!P2 IMAD.MOV R44, RZ, RZ, -R44 ;  /* 0x000000ffff2ca224 */ /* 0x000fe200078e0a2c */
[----:B------:R-:W-:Y:S01]  /*59c0*/  ISETP.GT.U32.AND P2, PT, R0, R36, PT ;  /* 0x000000240000720c */ /* 0x000fe20003f44070 */
[----:B------:R-:W-:-:S04]  /*59d0*/  IMAD.HI.U32 R7, R2, R11, RZ ;  /* 0x0000000b02077227 */ /* 0x000fc800078e00ff */
[----:B------:R-:W-:Y:S02]  /*59e0*/  IMAD.MOV R4, RZ, RZ, -R4 ;  /* 0x000000ffff047224 */ /* 0x000fe400078e0a04 */
[----:B------:R-:W-:Y:S01]  /*59f0*/  @!P1 IMAD.IADD R40, R40, 0x1, -R0 ;  /* 0x0000000128289824 */ /* 0x000fe200078e0a00 */
[----:B------:R-:W-:Y:S01]  /*5a00*/  ISETP.GE.AND P1, PT, R14, RZ, PT ;  /* 0x000000ff0e00720c */ /* 0x000fe20003f26270 */
[----:B------:R-:W-:Y:S02]  /*5a10*/  IMAD.MOV R7, RZ, RZ, -R7 ;  /* 0x000000ffff077224 */ /* 0x000fe400078e0a07 */
[C---:B------:R-:W-:Y:S02]  /*5a20*/  IMAD R34, R0.reuse, R4, R9 ;  /* 0x0000000400227224 */ /* 0x040fe400078e0209 */
[C---:B------:R-:W-:Y:S01]  /*5a30*/  IMAD R30, R0.reuse, R7, R11 ;  /* 0x00000007001e7224 */ /* 0x040fe200078e020b */
[----:B------:R-:W-:Y:S01]  /*5a40*/  IABS R7, R13 ;  /* 0x0000000d00077213 */ /* 0x000fe20000000000 */
[----:B------:R-:W-:Y:S01]  /*5a50*/  @!P5 IMAD.MOV R40, RZ, RZ, -R40 ;  /* 0x000000ffff28d224 */ /* 0x000fe200078e0a28 */
[----:B------:R-:W-:Y:S01]  /*5a60*/  ISETP.GT.U32.AND P5, PT, R0, R34, PT ;  /* 0x000000220000720c */ /* 0x000fe20003fa4070 */
[--C-:B------:R-:W-:Y:S01]  /*5a70*/  @!P2 IMAD.IADD R36, R36, 0x1, -R0.reuse ;  /* 0x000000012424a824 */ /* 0x100fe200078e0a00 */
[----:B------:R-:W-:Y:S01]  /*5a80*/  ISETP.GT.U32.AND P2, PT, R0, R30, PT ;  /* 0x0000001e0000720c */ /* 0x000fe20003f44070 */
[----:B------:R-:W-:Y:S01]  /*5a90*/  @!P4 IMAD.IADD R38, R38, 0x1, -R0 ;  /* 0x000000012626c824 */ /* 0x000fe200078e0a00 */
[----:B------:R-:W-:Y:S01]  /*5aa0*/  ISETP.GT.U32.AND P4, PT, R0, R28, PT ;  /* 0x0000001c0000720c */ /* 0x000fe20003f84070 */
[----:B------:R-:W-:-:S04]  /*5ab0*/  IMAD.HI.U32 R4, R2, R7, RZ ;  /* 0x0000000702047227 */ /* 0x000fc800078e00ff */
[----:B------:R-:W-:Y:S01]  /*5ac0*/  @!P1 IMAD.MOV R38, RZ, RZ, -R38 ;  /* 0x000000ffff269224 */ /* 0x000fe200078e0a26 */
[----:B------:R-:W-:Y:S01]  /*5ad0*/  ISETP.GE.AND P1, PT, R8, RZ, PT ;  /* 0x000000ff0800720c */ /* 0x000fe20003f26270 */
[----:B------:R-:W-:Y:S01]  /*5ae0*/  IMAD.MOV R4, RZ, RZ, -R4 ;  /* 0x000000ffff047224 */ /* 0x000fe200078e0a04 */
[----:B------:R-:W-:Y:S01]  /*5af0*/  LOP3.LUT R8, R3, 0xec, RZ, 0xfc, !PT ;  /* 0x000000ec03087812 */ /* 0x000fe200078efcff */
[--C-:B------:R-:W-:Y:S01]  /*5b00*/  @!P5 IMAD.IADD R34, R34, 0x1, -R0.reuse ;  /* 0x000000012222d824 */ /* 0x100fe200078e0a00 */
[----:B------:R-:W-:Y:S01]  /*5b10*/  ISETP.GE.AND P5, PT, R13, RZ, PT ;  /* 0x000000ff0d00720c */ /* 0x000fe20003fa6270 */
[--C-:B------:R-:W-:Y:S01]  /*5b20*/  @!P2 IMAD.IADD R30, R30, 0x1, -R0.reuse ;  /* 0x000000011e1ea824 */ /* 0x100fe200078e0a00 */
[----:B------:R-:W-:Y:S01]  /*5b30*/  IABS R9, R8 ;  /* 0x0000000800097213 */ /* 0x000fe20000000000 */
[C---:B------:R-:W-:Y:S01]  /*5b40*/  IMAD R26, R0.reuse, R4, R7 ;  /* 0x00000004001a7224 */ /* 0x040fe200078e0207 */
[----:B------:R-:W-:Y:S01]  /*5b50*/  ISETP.GT.U32.AND P2, PT, R0, R34, PT ;  /* 0x000000220000720c */ /* 0x000fe20003f44070 */
[----:B------:R-:W-:Y:S01]  /*5b60*/  @!P0 IMAD.IADD R42, R42, 0x1, -R0 ;  /* 0x000000012a2a8824 */ /* 0x000fe200078e0a00 */
[----:B------:R-:W-:Y:S01]  /*5b70*/  ISETP.GT.U32.AND P0, PT, R0, R32, PT ;  /* 0x000000200000720c */ /* 0x000fe20003f04070 */
[----:B------:R-:W-:-:S04]  /*5b80*/  IMAD.HI.U32 R4, R2, R9, RZ ;  /* 0x0000000902047227 */ /* 0x000fc800078e00ff */
[----:B------:R-:W-:Y:S02]  /*5b90*/  IMAD.MOV R4, RZ, RZ, -R4 ;  /* 0x000000ffff047224 */ /* 0x000fe400078e0a04 */
[----:B------:R-:W-:Y:S01]  /*5ba0*/  @!P6 IMAD.MOV R36, RZ, RZ, -R36 ;  /* 0x000000ffff24e224 */ /* 0x000fe200078e0a24 */
[C---:B------:R-:W-:Y:S01]  /*5bb0*/  ISETP.GT.U32.AND P6, PT, R0.reuse, R30, PT ;  /* 0x0000001e0000720c */ /* 0x040fe20003fc4070 */
[----:B------:R-:W-:Y:S01]  /*5bc0*/  IMAD R24, R0, R4, R9 ;  /* 0x0000000400187224 */ /* 0x000fe200078e0209 */
[----:B------:R-:W-:Y:S01]  /*5bd0*/  LOP3.LUT R4, R3, 0xee, RZ, 0xfc, !PT ;  /* 0x000000ee03047812 */ /* 0x000fe200078efcff */
[--C-:B------:R-:W-:Y:S02]  /*5be0*/  @!P2 IMAD.IADD R34, R34, 0x1, -R0.reuse ;  /* 0x000000012222a824 */ /* 0x100fe400078e0a00 */
[--C-:B------:R-:W-:Y:S01]  /*5bf0*/  @!P0 IMAD.IADD R32, R32, 0x1, -R0.reuse ;  /* 0x0000000120208824 */ /* 0x100fe200078e0a00 */
[----:B------:R-:W-:Y:S01]  /*5c00*/  ISETP.GT.U32.AND P2, PT, R0, R24, PT ;  /* 0x000000180000720c */ /* 0x000fe20003f44070 */
[----:B------:R-:W-:Y:S01]  /*5c10*/  @!P4 IMAD.IADD R28, R28, 0x1, -R0 ;  /* 0x000000011c1cc824 */ /* 0x000fe200078e0a00 */
[----:B------:R-:W-:Y:S01]  /*5c20*/  IABS R11, R4 ;  /* 0x00000004000b7213 */ /* 0x000fe20000000000 */
[----:B------:R-:W-:Y:S01]  /*5c30*/  @!P3 IMAD.MOV R42, RZ, RZ, -R42 ;  /* 0x000000ffff2ab224 */ /* 0x000fe200078e0a2a */
[----:B------:R-:W-:Y:S01]  /*5c40*/  ISETP.GT.U32.AND P4, PT, R0, R32, PT ;  /* 0x000000200000720c */ /* 0x000fe20003f84070 */
[----:B------:R-:W-:Y:S01]  /*5c50*/  IMAD.HI.U32 R9, R2, R17, RZ ;  /* 0x0000001102097227 */ /* 0x000fe200078e00ff */
[----:B------:R-:W-:-:S02]  /*5c60*/  ISETP.GT.U32.AND P3, PT, R0, R28, PT ;  /* 0x0000001c0000720c */ /* 0x000fc40003f64070 */
[----:B------:R-:W-:Y:S01]  /*5c70*/  ISETP.GE.AND P0, PT, R16, RZ, PT ;  /* 0x000000ff1000720c */ /* 0x000fe20003f06270 */
[----:B------:R-:W-:Y:S01]  /*5c80*/  @!P6 IMAD.IADD R30, R30, 0x1, -R0 ;  /* 0x000000011e1ee824 */ /* 0x000fe200078e0a00 */
[----:B------:R-:W-:Y:S01]  /*5c90*/  ISETP.GE.AND P6, PT, R4, RZ, PT ;  /* 0x000000ff0400720c */ /* 0x000fe20003fc6270 */
[----:B------:R-:W-:-:S04]  /*5ca0*/  IMAD.HI.U32 R4, R2, R11, RZ ;  /* 0x0000000b02047227 */ /* 0x000fc800078e00ff */
[--C-:B------:R-:W-:Y:S02]  /*5cb0*/  @!P2 IMAD.IADD R24, R24, 0x1, -R0.reuse ;  /* 0x000000011818a824 */ /* 0x100fe400078e0a00 */
[----:B------:R-:W-:Y:S01]  /*5cc0*/  @!P4 IMAD.IADD R32, R32, 0x1, -R0 ;  /* 0x000000012020c824 */ /* 0x000fe200078e0a00 */
[----:B------:R-:W-:Y:S01]  /*5cd0*/  ISETP.GE.AND P4, PT, R10, RZ, PT ;  /* 0x000000ff0a00720c */ /* 0x000fe20003f86270 */
[----:B------:R-:W-:Y:S01]  /*5ce0*/  IMAD.MOV R4, RZ, RZ, -R4 ;  /* 0x000000ffff047224 */ /* 0x000fe200078e0a04 */
[----:B------:R-:W-:Y:S01]  /*5cf0*/  ISETP.GT.U32.AND P2, PT, R0, R24, PT ;  /* 0x000000180000720c */ /* 0x000fe20003f44070 */
[----:B------:R-:W-:Y:S01]  /*5d00*/  @!P3 IMAD.IADD R28, R28, 0x1, -R0 ;  /* 0x000000011c1cb824 */ /* 0x000fe200078e0a00 */
[----:B------:R-:W-:Y:S01]  /*5d10*/  LOP3.LUT R10, R3, 0xf0, RZ, 0xfc, !PT ;  /* 0x000000f0030a7812 */ /* 0x000fe200078efcff */
[----:B------:R-:W-:Y:S01]  /*5d20*/  IMAD R22, R0, R4, R11 ;  /* 0x0000000400167224 */ /* 0x000fe200078e020b */
[----:B------:R-:W-:Y:S01]  /*5d30*/  ISETP.GE.AND P3, PT, R12, RZ, PT ;  /* 0x000000ff0c00720c */ /* 0x000fe20003f66270 */
[----:B------:R-:W-:Y:S01]  /*5d40*/  @!P1 IMAD.MOV R28, RZ, RZ, -R28 ;  /* 0x000000ffff1c9224 */ /* 0x000fe200078e0a1c */
[----:B------:R-:W-:Y:S01]  /*5d50*/  IABS R13, R10 ;  /* 0x0000000a000d7213 */ /* 0x000fe20000000000 */
[----:B------:R-:W-:Y:S01]  /*5d60*/  IMAD.MOV R9, RZ, RZ, -R9 ;  /* 0x000000ffff097224 */ /* 0x000fe200078e0a09 */
[----:B------:R-:W-:Y:S01]  /*5d70*/  ISETP.GT.U32.AND P1, PT, R0, R26, PT ;  /* 0x0000001a0000720c */ /* 0x000fe20003f24070 */
[----:B------:R-:W-:Y:S01]  /*5d80*/  @!P0 IMAD.MOV R32, RZ, RZ, -R32 ;  /* 0x000000ffff208224 */ /* 0x000fe200078e0a20 */
[----:B------:R-:W-:Y:S01]  /*5d90*/  ISETP.GE.AND P0, PT, R8, RZ, PT ;  /* 0x000000ff0800720c */ /* 0x000fe20003f06270 */
[----:B------:R-:W-:Y:S01]  /*5da0*/  IMAD.HI.U32 R7, R2, R13, RZ ;  /* 0x0000000d02077227 */ /* 0x000fe200078e00ff */
[----:B------:R-:W-:-:S03]  /*5db0*/  IABS R11, R25 ;  /* 0x00000019000b7213 */ /* 0x000fc60000000000 */
[----:B------:R-:W-:Y:S01]  /*5dc0*/  @!P2 IMAD.IADD R24, R24, 0x1, -R0 ;  /* 0x000000011818a824 */ /* 0x000fe200078e0a00 */
[----:B------:R-:W-:Y:S01]  /*5dd0*/  ISETP.GT.U32.AND P2, PT, R0, R22, PT ;  /* 0x000000160000720c */ /* 0x000fe20003f44070 */
[----:B------:R-:W-:Y:S02]  /*5de0*/  IMAD.MOV R7, RZ, RZ, -R7 ;  /* 0x000000ffff077224 */ /* 0x000fe400078e0a07 */
[----:B------:R-:W-:-:S04]  /*5df0*/  IMAD.HI.U32 R8, R2, R15, RZ ;  /* 0x0000000f02087227 */ /* 0x000fc800078e00ff */
[C---:B------:R-:W-:Y:S02]  /*5e00*/  IMAD R18, R0.reuse, R7, R13 ;  /* 0x0000000700127224 */ /* 0x040fe400078e020d */
[----:B------:R-:W-:Y:S01]  /*5e10*/  IMAD R16, R0, R9, R17 ;  /* 0x0000000900107224 */ /* 0x000fe200078e0211 */
[C---:B------:R-:W-:Y:S01]  /*5e20*/  LOP3.LUT R17, R3.reuse, 0xf6, RZ, 0xfc, !PT ;  /* 0x000000f603117812 */ /* 0x040fe200078efcff */
[--C-:B------:R-:W-:Y:S01]  /*5e30*/  @!P1 IMAD.IADD R26, R26, 0x1, -R0.reuse ;  /* 0x000000011a1a9824 */ /* 0x100fe200078e0a00 */
[----:B------:R-:W-:Y:S01]  /*5e40*/  IABS R9, R23 ;  /* 0x0000001700097213 */ /* 0x000fe20000000000 */
[----:B------:R-:W-:Y:S01]  /*5e50*/  @!P2 IMAD.IADD R22, R22, 0x1, -R0 ;  /* 0x000000011616a824 */ /* 0x000fe200078e0a00 */
[C---:B------:R-:W-:Y:S01]  /*5e60*/  ISETP.GT.U32.AND P2, PT, R0.reuse, R18, PT ;  /* 0x000000120000720c */ /* 0x040fe20003f44070 */
[----:B------:R-:W-:Y:S01]  /*5e70*/  IMAD.MOV R8, RZ, RZ, -R8 ;  /* 0x000000ffff087224 */ /* 0x000fe200078e0a08 */
[----:B------:R-:W-:Y:S01]  /*5e80*/  IABS R7, R17 ;  /* 0x0000001100077213 */ /* 0x000fe20000000000 */
[----:B------:R-:W-:Y:S01]  /*5e90*/  @!P3 IMAD.MOV R30, RZ, RZ, -R30 ;  /* 0x000000ffff1eb224 */ /* 0x000fe200078e0a1e */
[C---:B------:R-:W-:Y:S01]  /*5ea0*/  ISETP.GT.U32.AND P1, PT, R0.reuse, R26, PT ;  /* 0x0000001a0000720c */ /* 0x040fe20003f24070 */
[----:B------:R-:W-:Y:S01]  /*5eb0*/  IMAD R20, R0, R8, R15 ;  /* 0x0000000800147224 */ /* 0x000fe200078e020f */
[----:B------:R-:W-:Y:S01]  /*5ec0*/  LOP3.LUT R15, R3, 0xfc, RZ, 0xfc, !PT ;  /* 0x000000fc030f7812 */ /* 0x000fe200078efcff */
[----:B------:R-:W-:-:S03]  /*5ed0*/  IMAD.HI.U32 R3, R2, R7, RZ ;  /* 0x0000000702037227 */ /* 0x000fc600078e00ff */
[----:B------:R-:W-:Y:S01]  /*5ee0*/  IABS R13, R15 ;  /* 0x0000000f000d7213 */ /* 0x000fe20000000000 */
[----:B------:R-:W-:-:S04]  /*5ef0*/  IMAD.HI.U32 R4, R2, R9, RZ ;  /* 0x0000000902047227 */ /* 0x000fc800078e00ff */
[----:B------:R-:W-:Y:S01]  /*5f00*/  @!P2 IMAD.IADD R18, R18, 0x1, -R0 ;  /* 0x000000011212a824 */ /* 0x000fe200078e0a00 */
[----:B------:R-:W-:Y:S01]  /*5f10*/  ISETP.GT.U32.AND P2, PT, R0, R22, PT ;  /* 0x000000160000720c */ /* 0x000fe20003f44070 */
[----:B------:R-:W-:Y:S02]  /*5f20*/  IMAD.MOV R14, RZ, RZ, -R3 ;  /* 0x000000ffff0e7224 */ /* 0x000fe400078e0a03 */
[----:B------:R-:W-:Y:S01]  /*5f30*/  IMAD.HI.U32 R3, R2, R11, RZ ;  /* 0x0000000b02037227 */ /* 0x000fe200078e00ff */
[----:B------:R-:W-:-:S03]  /*5f40*/  ISETP.GT.U32.AND P3, PT, R0, R18, PT ;  /* 0x000000120000720c */ /* 0x000fc60003f64070 */
[----:B------:R-:W-:Y:S01]  /*5f50*/  @!P4 IMAD.MOV R34, RZ, RZ, -R34 ;  /* 0x000000ffff22c224 */ /* 0x000fe200078e0a22 */
[----:B------:R-:W-:Y:S01]  /*5f60*/  ISETP.GT.U32.AND P4, PT, R0, R20, PT ;  /* 0x000000140000720c */ /* 0x000fe20003f84070 */
[----:B------:R-:W-:Y:S02]  /*5f70*/  IMAD.MOV R4, RZ, RZ, -R4 ;  /* 0x000000ffff047224 */ /* 0x000fe400078e0a04 */
[----:B------:R-:W-:-:S04]  /*5f80*/  IMAD.HI.U32 R2, R2, R13, RZ ;  /* 0x0000000d02027227 */ /* 0x000fc800078e00ff */
[----:B------:R-:W-:Y:S02]  /*5f90*/  IMAD.MOV R3, RZ, RZ, -R3 ;  /* 0x000000ffff037224 */ /* 0x000fe400078e0a03 */
[----:B------:R-:W-:Y:S01]  /*5fa0*/  @!P1 IMAD.IADD R26, R26, 0x1, -R0 ;  /* 0x000000011a1a9824 */ /* 0x000fe200078e0a00 */
[----:B------:R-:W-:Y:S01]  /*5fb0*/  ISETP.GE.AND P1, PT, R10, RZ, PT ;  /* 0x000000ff0a00720c */ /* 0x000fe20003f26270 */
[C---:B------:R-:W-:Y:S02]  /*5fc0*/  IMAD R14, R0.reuse, R14, R7 ;  /* 0x0000000e000e7224 */ /* 0x040fe400078e0207 */
[C---:B------:R-:W-:Y:S01]  /*5fd0*/  IMAD R12, R0.reuse, R4, R9 ;  /* 0x00000004000c7224 */ /* 0x040fe200078e0209 */
[----:B------:R-:W2:Y:S01]  /*5fe0*/  LDC R7, c[0x0][0x3a0] ;  /* 0x0000e800ff077b82 */ /* 0x000ea20000000800 */
[----:B------:R-:W-:Y:S02]  /*5ff0*/  IMAD.MOV R2, RZ, RZ, -R2 ;  /* 0x000000ffff027224 */ /* 0x000fe400078e0a02 */
[----:B------:R-:W-:-:S02]  /*6000*/  IMAD R10, R0, R3, R11 ;  /* 0x00000003000a7224 */ /* 0x000fc400078e020b */
[----:B------:R-:W-:Y:S01]  /*6010*/  @!P5 IMAD.MOV R26, RZ, RZ, -R26 ;  /* 0x000000ffff1ad224 */ /* 0x000fe200078e0a1a */
[C---:B------:R-:W-:Y:S01]  /*6020*/  ISETP.GT.U32.AND P5, PT, R0.reuse, R16, PT ;  /* 0x000000100000720c */ /* 0x040fe20003fa4070 */
[----:B------:R-:W-:Y:S01]  /*6030*/  @!P0 IMAD.MOV R24, RZ, RZ, -R24 ;  /* 0x000000ffff188224 */ /* 0x000fe200078e0a18 */
[----:B------:R-:W-:Y:S01]  /*6040*/  ISETP.GT.U32.AND P0, PT, R0, R14, PT ;  /* 0x0000000e0000720c */ /* 0x000fe20003f04070 */
[--C-:B------:R-:W-:Y:S01]  /*6050*/  @!P2 IMAD.IADD R22, R22, 0x1, -R0.reuse ;  /* 0x000000011616a824 */ /* 0x100fe200078e0a00 */
[C---:B------:R-:W-:Y:S01]  /*6060*/  ISETP.GT.U32.AND P2, PT, R0.reuse, R12, PT ;  /* 0x0000000c0000720c */ /* 0x040fe20003f44070 */
[----:B------:R-:W-:Y:S01]  /*6070*/  IMAD R8, R0, R2, R13 ;  /* 0x0000000200087224 */ /* 0x000fe200078e020d */
[----:B------:R-:W3:Y:S01]  /*6080*/  LDC R3, c[0x0][0x3a0] ;  /* 0x0000e800ff037b82 */ /* 0x000ee20000000800 */
[--C-:B------:R-:W-:Y:S01]  /*6090*/  @!P3 IMAD.IADD R18, R18, 0x1, -R0.reuse ;  /* 0x000000011212b824 */ /* 0x100fe200078e0a00 */
[----:B------:R-:W-:Y:S01]  /*60a0*/  ISETP.GT.U32.AND P3, PT, R0, R10, PT ;  /* 0x0000000a0000720c */ /* 0x000fe20003f64070 */
[----:B------:R-:W-:Y:S01]  /*60b0*/  @!P4 IMAD.IADD R20, R20, 0x1, -R0 ;  /* 0x000000011414c824 */ /* 0x000fe200078e0a00 */
[----:B------:R-:W-:Y:S01]  /*60c0*/  ISETP.GT.U32.AND P4, PT, R0, R8, PT ;  /* 0x000000080000720c */ /* 0x000fe20003f84070 */
[----:B------:R-:W-:-:S02]  /*60d0*/  @!P6 IMAD.MOV R22, RZ, RZ, -R22 ;  /* 0x000000ffff16e224 */ /* 0x000fc400078e0a16 */
[--C-:B------:R-:W-:Y:S01]  /*60e0*/  @!P5 IMAD.IADD R16, R16, 0x1, -R0.reuse ;  /* 0x000000011010d824 */ /* 0x100fe200078e0a00 */
[----:B------:R-:W-:Y:S01]  /*60f0*/  ISETP.GT.U32.AND P6, PT, R0, R20, PT ;  /* 0x000000140000720c */ /* 0x000fe20003fc4070 */
[--C-:B------:R-:W-:Y:S01]  /*6100*/  @!P0 IMAD.IADD R14, R14, 0x1, -R0.reuse ;  /* 0x000000010e0e8824 */ /* 0x100fe200078e0a00 */
[----:B------:R-:W-:Y:S01]  /*6110*/  ISETP.GE.AND P5, PT, R19, RZ, PT ;  /* 0x000000ff1300720c */ /* 0x000fe20003fa6270 */
[----:B------:R-:W-:Y:S01]  /*6120*/  @!P2 IMAD.IADD R12, R12, 0x1, -R0 ;  /* 0x000000010c0ca824 */ /* 0x000fe200078e0a00 */
[C---:B------:R-:W-:Y:S01]  /*6130*/  ISETP.GT.U32.AND P0, PT, R0.reuse, R16, PT ;  /* 0x000000100000720c */ /* 0x040fe20003f04070 */
[----:B------:R-:W-:Y:S01]  /*6140*/  @!P1 IMAD.MOV R18, RZ, RZ, -R18 ;  /* 0x000000ffff129224 */ /* 0x000fe200078e0a12 */
[----:B------:R-:W-:Y:S01]  /*6150*/  ISETP.GT.U32.AND P2, PT, R0, R14, PT ;  /* 0x0000000e0000720c */ /* 0x000fe20003f44070 */
[--C-:B------:R-:W-:Y:S01]  /*6160*/  @!P3 IMAD.IADD R10, R10, 0x1, -R0.reuse ;  /* 0x000000010a0ab824 */ /* 0x100fe200078e0a00 */
[----:B------:R-:W-:Y:S01]  /*6170*/  ISETP.GT.U32.AND P3, PT, R0, R12, PT ;  /* 0x0000000c0000720c */ /* 0x000fe20003f64070 */
[--C-:B------:R-:W-:Y:S01]  /*6180*/  @!P4 IMAD.IADD R8, R8, 0x1, -R0.reuse ;  /* 0x000000010808c824 */ /* 0x100fe200078e0a00 */
[----:B------:R-:W4:Y:S02]  /*6190*/  LDC R2, c[0x0][0x3a0] ;  /* 0x0000e800ff027b82 */ /* 0x000f240000000800 */
[----:B------:R-:W-:Y:S01]  /*61a0*/  ISETP.GT.U32.AND P4, PT, R0, R10, PT ;  /* 0x0000000a0000720c */ /* 0x000fe20003f84070 */
[----:B------:R-:W-:Y:S01]  /*61b0*/  @!P6 IMAD.IADD R20, R20, 0x1, -R0 ;  /* 0x000000011414e824 */ /* 0x000fe200078e0a00 */
[----:B------:R-:W-:-:S02]  /*61c0*/  ISETP.GT.U32.AND P1, PT, R0, R8, PT ;  /* 0x000000080000720c */ /* 0x000fc40003f24070 */
[----:B------:R-:W-:Y:S01]  /*61d0*/  ISETP.GE.AND P6, PT, R21, RZ, PT ;  /* 0x000000ff1500720c */ /* 0x000fe20003fc6270 */
[--C-:B------:R-:W-:Y:S01]  /*61e0*/  @!P0 IMAD.IADD R16, R16, 0x1, -R0.reuse ;  /* 0x0000000110108824 */ /* 0x100fe200078e0a00 */
[----:B------:R-:W-:Y:S01]  /*61f0*/  ISETP.GE.AND P0, PT, R17, RZ, PT ;  /* 0x000000ff1100720c */ /* 0x000fe20003f06270 */
[--C-:B------:R-:W-:Y:S01]  /*6200*/  @!P2 IMAD.IADD R14, R14, 0x1, -R0.reuse ;  /* 0x000000010e0ea824 */ /* 0x100fe200078e0a00 */
[----:B------:R-:W-:Y:S01]  /*6210*/  ISETP.GE.AND P2, PT, R23, RZ, PT ;  /* 0x000000ff1700720c */ /* 0x000fe20003f46270 */
[----:B------:R-:W-:Y:S01]  /*6220*/  @!P3 IMAD.IADD R12, R12, 0x1, -R0 ;  /* 0x000000010c0cb824 */ /* 0x000fe200078e0a00 */
[----:B------:R-:W-:Y:S01]  /*6230*/  ISETP.GE.AND P3, PT, R25, RZ, PT ;  /* 0x000000ff1900720c */ /* 0x000fe20003f66270 */
[----:B------:R-:W-:Y:S01]  /*6240*/  @!P5 IMAD.MOV R20, RZ, RZ, -R20 ;  /* 0x000000ffff14d224 */ /* 0x000fe200078e0a14 */
[----:B------:R-:W-:Y:S01]  /*6250*/  ISETP.NE.AND P5, PT, R31, RZ, PT ;  /* 0x000000ff1f00720c */ /* 0x000fe20003fa5270 */
[--C-:B------:R-:W-:Y:S01]  /*6260*/  @!P4 IMAD.IADD R10, R10, 0x1, -R0.reuse ;  /* 0x000000010a0ac824 */ /* 0x100fe200078e0a00 */
[----:B------:R-:W-:Y:S01]  /*6270*/  ISETP.GE.AND P4, PT, R15, RZ, PT ;  /* 0x000000ff0f00720c */ /* 0x000fe20003f86270 */
[----:B------:R-:W-:Y:S01]  /*6280*/  @!P1 IMAD.IADD R8, R8, 0x1, -R0 ;  /* 0x0000000108089824 */ /* 0x000fe200078e0a00 */
[C---:B------:R-:W-:Y:S01]  /*6290*/  SEL R137, R189.reuse, R68, !P5 ;  /* 0x00000044bd897207 */ /* 0x040fe20006800000 */
[----:B------:R-:W1:Y:S01]  /*62a0*/  LDC R0, c[0x0][0x3a0] ;  /* 0x0000e800ff007b82 */ /* 0x000e620000000800 */
[----:B------:R-:W-:Y:S01]  /*62b0*/  @!P6 IMAD.MOV R16, RZ, RZ, -R16 ;  /* 0x000000ffff10e224 */ /* 0x000fe200078e0a10 */
[C---:B------:R-:W-:Y:S01]  /*62c0*/  SEL R68, R189.reuse, R228, !P5 ;  /* 0x000000e4bd447207 */ /* 0x040fe20006800000 */
[----:B------:R-:W-:Y:S01]  /*62d0*/  @!P0 IMAD.MOV R14, RZ, RZ, -R14 ;  /* 0x000000ffff0e8224 */ /* 0x000fe200078e0a0e */
[----:B------:R-:W-:Y:S01]  /*62e0*/  SEL R228, R189, R5, !P5 ;  /* 0x00000005bde47207 */ /* 0x000fe20006800000 */
[----:B------:R-:W-:Y:S01]  /*62f0*/  @!P2 IMAD.MOV R12, RZ, RZ, -R12 ;  /* 0x000000ffff0ca224 */ /* 0x000fe200078e0a0c */
[----:B------:R-:W-:Y:S01]  /*6300*/  ISETP.GE.AND P6, PT, R29, RZ, PT ;  /* 0x000000ff1d00720c */ /* 0x000fe20003fc6270 */
[----:B------:R-:W-:Y:S01]  /*6310*/  @!P3 IMAD.MOV R10, RZ, RZ, -R10 ;  /* 0x000000ffff0ab224 */ /* 0x000fe200078e0a0a */
[----:B------:R-:W2:Y:S01]  /*6320*/  LDC R4, c[0x0][0x3a0] ;  /* 0x0000e800ff047b82 */ /* 0x000ea20000000800 */
[C---:B------:R-:W-:Y:S01]  /*6330*/  SEL R99, R189.reuse, R84, !P5 ;  /* 0x00000054bd637207 */ /* 0x040fe20006800000 */
[----:B------:R-:W-:Y:S01]  /*6340*/  @!P4 IMAD.MOV R8, RZ, RZ, -R8 ;  /* 0x000000ffff08c224 */ /* 0x000fe200078e0a08 */
[C---:B------:R-:W-:Y:S01]  /*6350*/  SEL R95, R189.reuse, R86, !P5 ;  /* 0x00000056bd5f7207 */ /* 0x040fe20006800000 */
[----:B----4-:R-:W-:Y:S01]  /*6360*/  VIADD R2, R2, 0xffffffff ;  /* 0xffffffff02027836 */ /* 0x010fe20000000000 */
[----:B------:R-:W-:Y:S01]  /*6370*/  SEL R193, R189, R88, !P5 ;  /* 0x00000058bdc17207 */ /* 0x000fe20006800000 */
[----:B---3--:R-:W-:Y:S01]  /*6380*/  VIADD R3, R3, 0xfffffffb ;  /* 0xfffffffb03037836 */ /* 0x008fe20000000000 */
[----:B------:R-:W-:Y:S01]  /*6390*/  SEL R91, R189, R90, !P5 ;  /* 0x0000005abd5b7207 */ /* 0x000fe20006800000 */
[----:B------:R-:W3:Y:S01]  /*63a0*/  LDC R5, c[0x0][0x3a0] ;  /* 0x0000e800ff057b82 */ /* 0x000ee20000000800 */
[----:B------:R-:W-:-:S02]  /*63b0*/  ISETP.NE.AND P1, PT, R27, RZ, PT ;  /* 0x000000ff1b00720c */ /* 0x000fc40003f25270 */
[C---:B------:R-:W-:Y:S01]  /*63c0*/  SEL R141, R189.reuse, R64, !P5 ;  /* 0x00000040bd8d7207 */ /* 0x040fe20006800000 */
[----:B------:R-:W-:Y:S01]  /*63d0*/  @!P6 IMAD.MOV R6, RZ, RZ, -R6 ;  /* 0x000000ffff06e224 */ /* 0x000fe200078e0a06 */
[C---:B------:R-:W-:Y:S02]  /*63e0*/  SEL R133, R189.reuse, R70, !P5 ;  /* 0x00000046bd857207 */ /* 0x040fe40006800000 */
[C---:B------:R-:W-:Y:S01]  /*63f0*/  SEL R129, R189.reuse, R72, !P5 ;  /* 0x00000048bd817207 */ /* 0x040fe20006800000 */
[----:B-1----:R-:W-:Y:S01]  /*6400*/  VIADD R0, R0, 0xfffffff7 ;  /* 0xfffffff700007836 */ /* 0x002fe20000000000 */
[C---:B------:R-:W-:Y:S02]  /*6410*/  SEL R125, R189.reuse, R74, !P5 ;  /* 0x0000004abd7d7207 */ /* 0x040fe40006800000 */
[C---:B------:R-:W-:Y:S02]  /*6420*/  SEL R121, R189.reuse, R76, !P5 ;  /* 0x0000004cbd797207 */ /* 0x040fe40006800000 */
[----:B------:R-:W-:-:S02]  /*6430*/  SEL R117, R189, R78, !P5 ;  /* 0x0000004ebd757207 */ /* 0x000fc40006800000 */
[C---:B------:R-:W-:Y:S01]  /*6440*/  SEL R107, R189.reuse, R80, !P5 ;  /* 0x00000050bd6b7207 */ /* 0x040fe20006800000 */
[----:B--2---:R-:W-:Y:S01]  /*6450*/  VIADD R4, R4, 0xffffffe6 ;  /* 0xffffffe604047836 */ /* 0x004fe20000000000 */
[C---:B------:R-:W-:Y:S02]  /*6460*/  SEL R103, R189.reuse, R82, !P5 ;  /* 0x00000052bd677207 */ /* 0x040fe40006800000 */
[C---:B------:R-:W-:Y:S02]  /*6470*/  SEL R90, R189.reuse, R108, !P5 ;  /* 0x0000006cbd5a7207 */ /* 0x040fe40006800000 */
[C---:B------:R-:W-:Y:S02]  /*6480*/  SEL R88, R189.reuse, R110, !P5 ;  /* 0x0000006ebd587207 */ /* 0x040fe40006800000 */
[C---:B------:R-:W-:Y:S02]  /*6490*/  SEL R197, R189.reuse, R112, !P5 ;  /* 0x00000070bdc57207 */ /* 0x040fe40006800000 */
[----:B------:R-:W-:-:S02]  /*64a0*/  SEL R87, R189, R154, !P5 ;  /* 0x0000009abd577207 */ /* 0x000fc40006800000 */
[C---:B------:R-:W-:Y:S02]  /*64b0*/  SEL R86, R189.reuse, R156, !P5 ;  /* 0x0000009cbd567207 */ /* 0x040fe40006800000 */
        /* <DEDUP_REMOVED lines=41> */
[C---:B------:R-:W-:Y:S01]  /*6750*/  SEL R80, R189.reuse, R172, !P5 ;  /* 0x000000acbd507207 */ /* 0x040fe20006800000 */
[----:B------:R-:W1:Y:S01]  /*6760*/  LDC R168, c[0x0][0x3a0] ;  /* 0x0000e800ffa87b82 */ /* 0x000e620000000800 */
[C---:B------:R-:W-:Y:S02]  /*6770*/  SEL R201, R189.reuse, R174, !P5 ;  /* 0x000000aebdc97207 */ /* 0x040fe40006800000 */
[C---:B------:R-:W-:Y:S02]  /*6780*/  SEL R79, R189.reuse, R176, !P5 ;  /* 0x000000b0bd4f7207 */ /* 0x040fe40006800000 */
[C---:B------:R-:W-:Y:S02]  /*6790*/  SEL R78, R189.reuse, R178, !P5 ;  /* 0x000000b2bd4e7207 */ /* 0x040fe40006800000 */
[C---:B------:R-:W-:Y:S01]  /*67a0*/  SEL R76, R189.reuse, R180, !P5 ;  /* 0x000000b4bd4c7207 */ /* 0x040fe20006800000 */
[----:B------:R-:W2:Y:S01]  /*67b0*/  LDC R176, c[0x0][0x3a0] ;  /* 0x0000e800ffb07b82 */ /* 0x000ea20000000800 */
[----:B------:R-:W-:-:S02]  /*67c0*/  SEL R202, R189, R202, !P5 ;  /* 0x000000cabdca7207 */ /* 0x000fc40006800000 */
[C---:B------:R-:W-:Y:S02]  /*67d0*/  SEL R75, R189.reuse, R186, !P5 ;  /* 0x000000babd4b7207 */ /* 0x040fe40006800000 */
[C---:B------:R-:W-:Y:S02]  /*67e0*/  SEL R101, R189.reuse, R184, !P5 ;  /* 0x000000b8bd657207 */ /* 0x040fe40006800000 */
[C---:B------:R-:W-:Y:S01]  /*67f0*/  SEL R147, R189.reuse, R182, !P5 ;  /* 0x000000b6bd937207 */ /* 0x040fe20006800000 */
[----:B------:R-:W4:Y:S01]  /*6800*/  LDC R178, c[0x0][0x3a0] ;  /* 0x0000e800ffb27b82 */ /* 0x000f220000000800 */
[C---:B------:R-:W-:Y:S02]  /*6810*/  SEL R203, R189.reuse, R190, !P5 ;  /* 0x000000bebdcb7207 */ /* 0x040fe40006800000 */
[C---:B------:R-:W-:Y:S02]  /*6820*/  SEL R74, R189.reuse, R194, !P5 ;  /* 0x000000c2bd4a7207 */ /* 0x040fe40006800000 */
[----:B------:R-:W-:-:S02]  /*6830*/  SEL R105, R189, R192, !P5 ;  /* 0x000000c0bd697207 */ /* 0x000fc40006800000 */
[C---:B------:R-:W-:Y:S02]  /*6840*/  SEL R151, R189.reuse, R188, !P5 ;  /* 0x000000bcbd977207 */ /* 0x040fe40006800000 */
[C---:B------:R-:W-:Y:S02]  /*6850*/  SEL R204, R189.reuse, R204, !P5 ;  /* 0x000000ccbdcc7207 */ /* 0x040fe40006800000 */
[C---:B------:R-:W-:Y:S02]  /*6860*/  SEL R72, R189.reuse, R196, !P5 ;  /* 0x000000c4bd487207 */ /* 0x040fe40006800000 */
[C---:B------:R-:W-:Y:S02]  /*6870*/  SEL R111, R189.reuse, R198, !P5 ;  /* 0x000000c6bd6f7207 */ /* 0x040fe40006800000 */
[C---:B------:R-:W-:Y:S01]  /*6880*/  SEL R154, R189.reuse, R206, !P5 ;  /* 0x000000cebd9a7207 */ /* 0x040fe20006800000 */
[----:B--2---:R-:W-:Y:S01]  /*6890*/  VIADD R176, R176, 0xffffffde ;  /* 0xffffffdeb0b07836 */ /* 0x004fe20000000000 */
[----:B------:R-:W-:-:S02]  /*68a0*/  SEL R205, R189, R208, !P5 ;  /* 0x000000d0bdcd7207 */ /* 0x000fc40006800000 */
[C---:B------:R-:W-:Y:S02]  /*68b0*/  SEL R71, R189.reuse, R210, !P5 ;  /* 0x000000d2bd477207 */ /* 0x040fe40006800000 */
[C---:B------:R-:W-:Y:S02]  /*68c0*/  SEL R110, R189.reuse, R212, !P5 ;  /* 0x000000d4bd6e7207 */ /* 0x040fe40006800000 */
[C---:B------:R-:W-:Y:S01]  /*68d0*/  SEL R155, R189.reuse, R214, !P5 ;  /* 0x000000d6bd9b7207 */ /* 0x040fe20006800000 */
[----:B----4-:R-:W-:Y:S01]  /*68e0*/  VIADD R178, R178, 0xffffffdf ;  /* 0xffffffdfb2b27836 */ /* 0x010fe20000000000 */
        /* <DEDUP_REMOVED lines=47> */
[----:B------:R-:W-:Y:S02]  /*6be0*/  SEL R189, R189, R8, !P5 ;  /* 0x00000008bdbd7207 */ /* 0x000fe40006800000 */
[----:B------:R-:W2:Y:S01]  /*6bf0*/  LDC R8, c[0x0][0x3a0] ;  /* 0x0000e800ff087b82 */ /* 0x000ea20000000800 */
[----:B------:R-:W-:Y:S02]  /*6c00*/  @!P1 LOP3.LUT R6, RZ, R27, RZ, 0x33, !PT ;  /* 0x0000001bff069212 */ /* 0x000fe400078e33ff */
[----:B------:R-:W-:Y:S02]  /*6c10*/  ISETP.GE.U32.AND P5, PT, R2, 0x7fffffe0, PT ;  /* 0x7fffffe00200780c */ /* 0x000fe40003fa6070 */
[----:B------:R-:W-:Y:S01]  /*6c20*/  ISETP.GE.U32.AND P1, PT, R3, 0x7fffffdc, PT ;  /* 0x7fffffdc0300780c */ /* 0x000fe20003f26070 */
[----:B------:R-:W-:Y:S01]  /*6c30*/  IMAD R10, R6, R67, RZ ;  /* 0x00000043060a7224 */ /* 0x000fe200078e02ff */
[----:B------:R-:W-:Y:S01]  /*6c40*/  ISETP.GE.U32.AND P0, PT, R0, 0x7fffffd8, PT ;  /* 0x7fffffd80000780c */ /* 0x000fe20003f06070 */
[----:B------:R-:W4:Y:S01]  /*6c50*/  LDC.64 R2, c[0x0][0x3a8] ;  /* 0x0000ea00ff027b82 */ /* 0x000f220000000a00 */
[----:B---3--:R-:W-:Y:S01]  /*6c60*/  VIADD R0, R5, 0xfffffff3 ;  /* 0xfffffff305007836 */ /* 0x008fe20000000000 */
[----:B------:R-:W-:Y:S01]  /*6c70*/  ISETP.GE.U32.AND P2, PT, R4, 0x7fffffc7, PT ;  /* 0x7fffffc70400780c */ /* 0x000fe20003f46070 */
[----:B------:R-:W-:Y:S01]  /*6c80*/  IMAD.SHL.U32 R11, R10, 0x4, RZ ;  /* 0x000000040a0b7824 */ /* 0x000fe200078e00ff */
[----:B------:R3:W-:Y:S02]  /*6c90*/  STL [R1+0x348], R10 ;  /* 0x0003480a01007387 */ /* 0x0007e40000100800 */
[----:B------:R-:W-:Y:S01]  /*6ca0*/  ISETP.GE.U32.AND P3, PT, R0, 0x7fffffd4, PT ;  /* 0x7fffffd40000780c */ /* 0x000fe20003f66070 */
[----:B------:R-:W-:Y:S01]  /*6cb0*/  VIADD R0, R7, 0xffffffe2 ;  /* 0xffffffe207007836 */ /* 0x000fe20000000000 */
[----:B------:R-:W1:Y:S01]  /*6cc0*/  LDC R6, c[0x0][0x3a0] ;  /* 0x0000e800ff067b82 */ /* 0x000e620000000800 */
[----:B--2---:R-:W-:-:S05]  /*6cd0*/  VIADD R4, R8, 0xffffffe7 ;  /* 0xffffffe708047836 */ /* 0x004fca0000000000 */
[----:B------:R-:W-:Y:S02]  /*6ce0*/  ISETP.GE.U32.AND P4, PT, R4, 0x7fffffc8, PT ;  /* 0x7fffffc80400780c */ /* 0x000fe40003f86070 */
[----:B------:R-:W-:Y:S01]  /*6cf0*/  SEL R4, RZ, 0x4, P2 ;  /* 0x00000004ff047807 */ /* 0x000fe20001000000 */
[----:B----4-:R-:W-:Y:S01]  /*6d00*/  IMAD.SHL.U32 R9, R2, 0x4, RZ ;  /* 0x0000000402097824 */ /* 0x010fe200078e00ff */
[----:B------:R-:W-:Y:S01]  /*6d10*/  ISETP.GE.U32.AND P2, PT, R0, 0x7fffffc3, PT ;  /* 0x7fffffc30000780c */ /* 0x000fe20003f46070 */
[C---:B------:R-:W-:Y:S01]  /*6d20*/  IMAD.SHL.U32 R7, R2.reuse, 0x2, RZ ;  /* 0x0000000202077824 */ /* 0x040fe200078e00ff */
[----:B------:R-:W-:Y:S01]  /*6d30*/  SEL R5, RZ, 0x7fff8, P4 ;  /* 0x0007fff8ff057807 */ /* 0x000fe20002000000 */
[----:B------:R-:W-:Y:S01]  /*6d40*/  IMAD R8, R2, 0xc, RZ ;  /* 0x0000000c02087824 */ /* 0x000fe200078e02ff */
[----:B------:R-:W-:Y:S01]  /*6d50*/  SEL R0, RZ, 0x4, P2 ;  /* 0x00000004ff007807 */ /* 0x000fe20001000000 */
[----:B------:R-:W-:Y:S01]  /*6d60*/  STL [R1+0x738], R9 ;  /* 0x0007380901007387 */ /* 0x000fe20000100800 */
[----:B------:R-:W-:Y:S01]  /*6d70*/  IADD3 R32, P2, PT, R11, UR16, RZ ;  /* 0x000000100b207c10 */ /* 0x000fe2000ff5e0ff */
[----:B-1----:R-:W-:Y:S01]  /*6d80*/  VIADD R12, R6, 0xffffffe0 ;  /* 0xffffffe0060c7836 */ /* 0x002fe20000000000 */
[----:B------:R-:W-:Y:S01]  /*6d90*/  IADD3 R4, PT, PT, R5, UR5, R4 ;  /* 0x0000000505047c10 */ /* 0x000fe2000fffe004 */
[----:B------:R-:W-:Y:S01]  /*6da0*/  UIADD3 UR5, UPT, UPT, UR12, -0x1f, URZ ;  /* 0xffffffe10c057890 */ /* 0x000fe2000fffe0ff */
[----:B------:R-:W-:Y:S01]  /*6db0*/  LEA.HI.X.SX32 R33, R10, UR17, 0x2, P2 ;  /* 0x000000110a217c11 */ /* 0x000fe200090f16ff */
[----:B------:R-:W-:Y:S01]  /*6dc0*/  IMAD R6, R2, 0x3, RZ ;  /* 0x0000000302067824 */ /* 0x000fe200078e02ff */
[-C--:B------:R-:W-:Y:S01]  /*6dd0*/  IADD3 R174, P2, PT, R9, R32.reuse, RZ ;  /* 0x0000002009ae7210 */ /* 0x080fe20007f5e0ff */
[----:B------:R-:W-:Y:S01]  /*6de0*/  UISETP.GE.U32.AND UP1, UPT, UR5, 0x7fffffc2, UPT ;  /* 0x7fffffc20500788c */ /* 0x000fe2000bf26070 */
[----:B------:R-:W-:Y:S01]  /*6df0*/  ISETP.GE.U32.AND P4, PT, R12, 0x7fffffc1, PT ;  /* 0x7fffffc10c00780c */ /* 0x000fe20003f86070 */
[----:B------:R1:W-:Y:S01]  /*6e00*/  STL [R1+0x34c], R11 ;  /* 0x00034c0b01007387 */ /* 0x0003e20000100800 */
[CC--:B------:R-:W-:Y:S01]  /*6e10*/  LEA.HI.X.SX32 R175, R2.reuse, R33.reuse, 0x2, P2 ;  /* 0x0000002102af7211 */ /* 0x0c0fe200010f16ff */
[----:B------:R-:W-:Y:S01]  /*6e20*/  USEL UR6, URZ, 0x1fffe, UP1 ;  /* 0x0001fffeff067887 */ /* 0x000fe20008800000 */
[CC--:B------:R-:W-:Y:S01]  /*6e30*/  LEA R20, P2, R2.reuse, R32.reuse, 0x3 ;  /* 0x0000002002147211 */ /* 0x0c0fe200078418ff */
[C---:B------:R-:W-:Y:S01]  /*6e40*/  IMAD R19, R2.reuse, 0x14, RZ ;  /* 0x0000001402137824 */ /* 0x040fe200078e02ff */
[----:B------:R-:W-:Y:S01]  /*6e50*/  SEL R5, RZ, 0x1, P4 ;  /* 0x00000001ff057807 */ /* 0x000fe20002000000 */
[----:B------:R2:W-:Y:S01]  /*6e60*/  STL [R1+0x830], R7 ;  /* 0x0008300701007387 */ /* 0x0005e20000100800 */
[-C--:B------:R-:W-:Y:S01]  /*6e70*/  LEA.HI.X.SX32 R21, R7, R33.reuse, 0x2, P2 ;  /* 0x0000002107157211 */ /* 0x080fe200010f16ff */
[----:B------:R-:W-:Y:S01]  /*6e80*/  IMAD R12, R2, 0x18, RZ ;  /* 0x00000018020c7824 */ /* 0x000fe200078e02ff */
[-C--:B---3--:R-:W-:Y:S01]  /*6e90*/  IADD3 R10, P2, PT, R8, R32.reuse, RZ ;  /* 0x00000020080a7210 */ /* 0x088fe20007f5e0ff */
[----:B------:R-:W-:Y:S01]  /*6ea0*/  VIADD R5, R5, UR6 ;  /* 0x0000000605057c36 */ /* 0x000fe20008000000 */
[----:B------:R-:W-:Y:S01]  /*6eb0*/  STL [R1+0x7d4], R8 ;  /* 0x0007d40801007387 */ /* 0x000fe20000100800 */
[----:B------:R-:W-:Y:S01]  /*6ec0*/  USEL UR5, URZ, 0x7fff8, UP0 ;  /* 0x0007fff8ff057887 */ /* 0x000fe20008000000 */
[-C--:B-1----:R-:W-:Y:S01]  /*6ed0*/  LEA.HI.X.SX32 R11, R6, R33.reuse, 0x2, P2 ;  /* 0x00000021060b7211 */ /* 0x082fe200010f16ff */
[C---:B------:R-:W-:Y:S01]  /*6ee0*/  IMAD R18, R2.reuse, 0x1c, RZ ;  /* 0x0000001c02127824 */ /* 0x040fe200078e02ff */
[CC--:B------:R-:W-:Y:S01]  /*6ef0*/  LEA R38, P2, R2.reuse, R32.reuse, 0x4 ;  /* 0x0000002002267211 */ /* 0x0c0fe200078420ff */
[C---:B--2---:R-:W-:Y:S01]  /*6f00*/  IMAD R7, R2.reuse, 0x5, RZ ;  /* 0x0000000502077824 */ /* 0x044fe200078e02ff */
[----:B------:R-:W-:Y:S01]  /*6f10*/  STL.64 [R1], R174 ;  /* 0x000000ae01007387 */ /* 0x000fe20000100a00 */
[----:B------:R-:W-:Y:S01]  /*6f20*/  LOP3.LUT R5, R5, 0x3, RZ, 0xc0, !PT ;  /* 0x0000000305057812 */ /* 0x000fe200078ec0ff */
[C---:B------:R-:W-:Y:S01]  /*6f30*/  IMAD R29, R2.reuse, 0x24, RZ ;  /* 0x00000024021d7824 */ /* 0x040fe200078e02ff */
[-C--:B------:R-:W-:Y:S01]  /*6f40*/  LEA.HI.X.SX32 R39, R9, R33.reuse, 0x2, P2 ;  /* 0x0000002109277211 */ /* 0x080fe200010f16ff */
[----:B------:R1:W-:Y:S01]  /*6f50*/  STL [R1+0x82c], R6 ;  /* 0x00082c0601007387 */ /* 0x0003e20000100800 */
[-C--:B------:R-:W-:Y:S01]  /*6f60*/  IADD3 R30, P2, PT, R19, R32.reuse, RZ ;  /* 0x00000020131e7210 */ /* 0x080fe20007f5e0ff */
[C---:B------:R-:W-:Y:S01]  /*6f70*/  IMAD R47, R2.reuse, 0x28, RZ ;  /* 0x00000028022f7824 */ /* 0x040fe200078e02ff */
[----:B------:R-:W-:Y:S01]  /*6f80*/  IADD3 R0, PT, PT, R5, UR5, R0 ;  /* 0x0000000505007c10 */ /* 0x000fe2000fffe000 */
[----:B------:R-:W-:Y:S01]  /*6f90*/  STL [R1+0x7d0], R19 ;  /* 0x0007d01301007387 */ /* 0x000fe20000100800 */
[-C--:B------:R-:W-:Y:S01]  /*6fa0*/  LEA.HI.X.SX32 R31, R7, R33.reuse, 0x2, P2 ;  /* 0x00000021071f7211 */ /* 0x080fe200010f16ff */
[----:B------:R-:W-:Y:S01]  /*6fb0*/  IMAD R59, R2, 0x2c, RZ ;  /* 0x0000002c023b7824 */ /* 0x000fe200078e02ff */
[-C--:B------:R-:W-:Y:S01]  /*6fc0*/  IADD3 R16, P2, PT, R12, R32.reuse, RZ ;  /* 0x000000200c107210 */ /* 0x080fe20007f5e0ff */
[----:B------:R2:W-:Y:S01]  /*6fd0*/  STL [R1+0x828], R7 ;  /* 0x0008280701007387 */ /* 0x0005e20000100800 */
[----:B------:R-:W-:Y:S01]  /*6fe0*/  LOP3.LUT R5, R0, 0xf, RZ, 0xc0, !PT ;  /* 0x0000000f00057812 */ /* 0x000fe200078ec0ff */
[C---:B-1----:R-:W-:Y:S01]  /*6ff0*/  IMAD R6, R2.reuse, 0x6, RZ ;  /* 0x0000000602067824 */ /* 0x042fe200078e02ff */
[----:B------:R-:W-:Y:S01]  /*7000*/  UIADD3 UR5, UPT, UPT, UR14, -0x17, URZ ;  /* 0xffffffe90e057890 */ /* 0x000fe2000fffe0ff */
[----:B------:R-:W-:Y:S01]  /*7010*/  STL [R1+0x7cc], R12 ;  /* 0x0007cc0c01007387 */ /* 0x000fe20000100800 */
[----:B------:R-:W-:Y:S01]  /*7020*/  IMAD R37, R2, 0x30, RZ ;  /* 0x0000003002257824 */ /* 0x000fe200078e02ff */
[----:B------:R-:W-:Y:S01]  /*7030*/  UIADD3 UR6, UPT, UPT, UR15, -0x18, URZ ;  /* 0xffffffe80f067890 */ /* 0x000fe2000fffe0ff */
[-C--:B------:R-:W-:Y:S01]  /*7040*/  LEA.HI.X.SX32 R17, R6, R33.reuse, 0x2, P2 ;  /* 0x0000002106117211 */ /* 0x080fe200010f16ff */
[----:B------:R1:W-:Y:S01]  /*7050*/  STL [R1+0x824], R6 ;  /* 0x0008240601007387 */ /* 0x0003e20000100800 */
[-C--:B------:R-:W-:Y:S01]  /*7060*/  IADD3 R56, P2, PT, R18, R32.reuse, RZ ;  /* 0x0000002012387210 */ /* 0x080fe20007f5e0ff */
[----:B--2---:R-:W-:Y:S01]  /*7070*/  IMAD R7, R2, 0x7, RZ ;  /* 0x0000000702077824 */ /* 0x004fe200078e02ff */
[----:B------:R-:W-:Y:S01]  /*7080*/  UISETP.GE.U32.AND UP2, UPT, UR6, 0x7fffffc9, UPT ;  /* 0x7fffffc90600788c */ /* 0x000fe2000bf46070 */
[----:B------:R-:W-:Y:S01]  /*7090*/  IMAD R0, R4, 0x10, R5 ;  /* 0x0000001004007824 */ /* 0x000fe200078e0205 */
[----:B------:R-:W-:Y:S01]  /*70a0*/  STL [R1+0x7c8], R18 ;  /* 0x0007c81201007387 */ /* 0x000fe20000100800 */
[C---:B------:R-:W-:Y:S01]  /*70b0*/  IMAD R5, R2.reuse, 0x9, RZ ;  /* 0x0000000902057824 */ /* 0x040fe200078e02ff */
[-C--:B------:R-:W-:Y:S01]  /*70c0*/  LEA.HI.X.SX32 R57, R7, R33.reuse, 0x2, P2 ;  /* 0x0000002107397211 */ /* 0x080fe200010f16ff */
[C---:B------:R-:W-:Y:S01]  /*70d0*/  IMAD R4, R2.reuse, 0xa, RZ ;  /* 0x0000000a02047824 */ /* 0x040fe200078e02ff */
[CC--:B------:R-:W-:Y:S01]  /*70e0*/  LEA R42, P2, R2.reuse, R32.reuse, 0x5 ;  /* 0x00000020022a7211 */ /* 0x0c0fe200078428ff */
[C---:B-1----:R-:W-:Y:S01]  /*70f0*/  IMAD.SHL.U32 R6, R2.reuse, 0x8, RZ ;  /* 0x0000000802067824 */ /* 0x042fe200078e00ff */
[----:B------:R1:W-:Y:S01]  /*7100*/  STL [R1+0x820], R7 ;  /* 0x0008200701007387 */ /* 0x0003e20000100800 */
[C---:B------:R-:W-:Y:S01]  /*7110*/  IMAD R27, R2.reuse, 0x34, RZ ;  /* 0x00000034021b7824 */ /* 0x040fe200078e02ff */
[----:B------:R-:W-:Y:S01]  /*7120*/  UISETP.GE.U32.AND UP1, UPT, UR5, 0x7fffffca, UPT ;  /* 0x7fffffca0500788c */ /* 0x000fe2000bf26070 */
[----:B------:R-:W-:Y:S01]  /*7130*/  IMAD R15, R2, 0x38, RZ ;  /* 0x00000038020f7824 */ /* 0x000fe200078e02ff */
[-C--:B------:R-:W-:Y:S01]  /*7140*/  LEA.HI.X.SX32 R43, R6, R33.reuse, 0x2, P2 ;  /* 0x00000021062b7211 */ /* 0x080fe200010f16ff */
[----:B------:R2:W-:Y:S01]  /*7150*/  STL [R1+0x81c], R6 ;  /* 0x00081c0601007387 */ /* 0x0005e20000100800 */
[-C--:B------:R-:W-:Y:S01]  /*7160*/  IADD3 R28, P2, PT, R29, R32.reuse, RZ ;  /* 0x000000201d1c7210 */ /* 0x080fe20007f5e0ff */
[C---:B------:R-:W-:Y:S01]  /*7170*/  IMAD R61, R2.reuse, 0x3c, RZ ;  /* 0x0000003c023d7824 */ /* 0x040fe200078e02ff */
[----:B------:R-:W-:Y:S01]  /*7180*/  USEL UR10, URZ, 0x1, UP2 ;  /* 0x00000001ff0a7887 */ /* 0x000fe20009000000 */
[----:B------:R3:W-:Y:S01]  /*7190*/  STL [R1+0x818], R5 ;  /* 0x0008180501007387 */ /* 0x0007e20000100800 */
[-C--:B------:R-:W-:Y:S01]  /*71a0*/  LEA.HI.X.SX32 R29, R5, R33.reuse, 0x2, P2 ;  /* 0x00000021051d7211 */ /* 0x080fe200010f16ff */
[C---:B-1----:R-:W-:Y:S01]  /*71b0*/  IMAD R7, R2.reuse, 0xb, RZ ;  /* 0x0000000b02077824 */ /* 0x042fe200078e02ff */
[-C--:B------:R-:W-:Y:S01]  /*71c0*/  IADD3 R46, P2, PT, R47, R32.reuse, RZ ;  /* 0x000000202f2e7210 */ /* 0x080fe20007f5e0ff */
[----:B------:R1:W-:Y:S01]  /*71d0*/  STL [R1+0x814], R4 ;  /* 0x0008140401007387 */ /* 0x0003e20000100800 */
[----:B------:R-:W-:Y:S01]  /*71e0*/  IMAD.SHL.U32 R22, R2, 0x10, RZ ;  /* 0x0000001002167824 */ /* 0x000fe200078e00ff */
[----:B------:R-:W-:Y:S01]  /*71f0*/  USEL UR11, URZ, 0x1fffe, UP1 ;  /* 0x0001fffeff0b7887 */ /* 0x000fe20008800000 */
[-C--:B------:R-:W-:Y:S01]  /*7200*/  LEA.HI.X.SX32 R47, R4, R33.reuse, 0x2, P2 ;  /* 0x00000021042f7211 */ /* 0x080fe200010f16ff */
[C---:B--2---:R-:W-:Y:S01]  /*7210*/  IMAD R6, R2.reuse, 0xd, RZ ;  /* 0x0000000d02067824 */ /* 0x044fe200078e02ff */
[-C--:B------:R-:W-:Y:S01]  /*7220*/  IADD3 R58, P2, PT, R59, R32.reuse, RZ ;  /* 0x000000203b3a7210 */ /* 0x080fe20007f5e0ff */
[C---:B---3--:R-:W-:Y:S01]  /*7230*/  IMAD R5, R2.reuse, 0xe, RZ ;  /* 0x0000000e02057824 */ /* 0x048fe200078e02ff */
[----:B------:R2:W-:Y:S01]  /*7240*/  STL [R1+0x810], R7 ;  /* 0x0008100701007387 */ /* 0x0005e20000100800 */
[C---:B------:R-:W-:Y:S01]  /*7250*/  IMAD R25, R2.reuse, 0x44, RZ ;  /* 0x0000004402197824 */ /* 0x040fe200078e02ff */
[-C--:B------:R-:W-:Y:S01]  /*7260*/  LEA.HI.X.SX32 R59, R7, R33.reuse, 0x2, P2 ;  /* 0x00000021073b7211 */ /* 0x080fe200010f16ff */
[C---:B-1----:R-:W-:Y:S01]  /*7270*/  IMAD R4, R2.reuse, 0xf, RZ ;  /* 0x0000000f02047824 */ /* 0x042fe200078e02ff */
[-C--:B------:R-:W-:Y:S01]  /*7280*/  IADD3 R36, P2, PT, R37, R32.reuse, RZ ;  /* 0x0000002025247210 */ /* 0x080fe20007f5e0ff */
[----:B------:R-:W-:Y:S01]  /*7290*/  STL [R1+0x80c], R6 ;  /* 0x00080c0601007387 */ /* 0x000fe20000100800 */
[----:B------:R-:W-:Y:S01]  /*72a0*/  IMAD R49, R2, 0x48, RZ ;  /* 0x0000004802317824 */ /* 0x000fe200078e02ff */
[----:B------:R-:W-:Y:S01]  /*72b0*/  UISETP.GE.U32.AND UP0, UPT, UR8, 0x7fffffcb, UPT ;  /* 0x7fffffcb0800788c */ /* 0x000fe2000bf06070 */
[-C--:B------:R-:W-:Y:S01]  /*72c0*/  LEA.HI.X.SX32 R37, R8, R33.reuse, 0x2, P2 ;  /* 0x0000002108257211 */ /* 0x080fe200010f16ff */
[----:B------:R-:W-:Y:S01]  /*72d0*/  STL [R1+0x808], R5 ;  /* 0x0008080501007387 */ /* 0x000fe20000100800 */
[-C--:B------:R-:W-:Y:S01]  /*72e0*/  IADD3 R26, P2, PT, R27, R32.reuse, RZ ;  /* 0x000000201b1a7210 */ /* 0x080fe20007f5e0ff */
[----:B--2---:R-:W-:Y:S01]  /*72f0*/  IMAD R7, R2, 0x11, RZ ;  /* 0x0000001102077824 */ /* 0x004fe200078e02ff */
[----:B------:R-:W-:Y:S01]  /*7300*/  USEL UR8, URZ, 0x1, UP6 ;  /* 0x00000001ff087887 */ /* 0x000fe2000b000000 */
[----:B------:R1:W-:Y:S01]  /*7310*/  STL [R1+0x804], R4 ;  /* 0x0008040401007387 */ /* 0x0003e20000100800 */
[-C--:B------:R-:W-:Y:S01]  /*7320*/  LEA.HI.X.SX32 R27, R6, R33.reuse, 0x2, P2 ;  /* 0x00000021061b7211 */ /* 0x080fe200010f16ff */
[C---:B------:R-:W-:Y:S01]  /*7330*/  IMAD R8, R2.reuse, 0x12, RZ ;  /* 0x0000001202087824 */ /* 0x040fe200078e02ff */
[-C--:B------:R-:W-:Y:S01]  /*7340*/  IADD3 R14, P2, PT, R15, R32.reuse, RZ ;  /* 0x000000200f0e7210 */ /* 0x080fe20007f5e0ff */
[C---:B------:R-:W-:Y:S01]  /*7350*/  IMAD R9, R2.reuse, 0x4c, RZ ;  /* 0x0000004c02097824 */ /* 0x040fe200078e02ff */
[----:B------:R-:W-:Y:S01]  /*7360*/  STL [R1+0x800], R22 ;  /* 0x0008001601007387 */ /* 0x000fe20000100800 */
[C---:B------:R-:W-:Y:S01]  /*7370*/  IMAD R13, R2.reuse, 0x13, RZ ;  /* 0x00000013020d7824 */ /* 0x040fe200078e02ff */
[-C--:B------:R-:W-:Y:S01]  /*7380*/  LEA.HI.X.SX32 R15, R5, R33.reuse, 0x2, P2 ;  /* 0x00000021050f7211 */ /* 0x080fe200010f16ff */
[C---:B------:R-:W-:Y:S01]  /*7390*/  IMAD R35, R2.reuse, 0x50, RZ ;  /* 0x0000005002237824 */ /* 0x040fe200078e02ff */
[-C--:B------:R-:W-:Y:S01]  /*73a0*/  IADD3 R60, P2, PT, R61, R32.reuse, RZ ;  /* 0x000000203d3c7210 */ /* 0x080fe20007f5e0ff */
[----:B------:R2:W-:Y:S01]  /*73b0*/  STL [R1+0x7fc], R7 ;  /* 0x0007fc0701007387 */ /* 0x0005e20000100800 */
[----:B------:R-:W-:Y:S01]  /*73c0*/  IMAD R23, R2, 0x54, RZ ;  /* 0x0000005402177824 */ /* 0x000fe200078e02ff */
[----:B------:R-:W-:Y:S01]  /*73d0*/  UISETP.GE.U32.AND UP6, UPT, UR7, 0x7fffffcc, UPT ;  /* 0x7fffffcc0700788c */ /* 0x000fe2000bfc6070 */
[-C--:B------:R-:W-:Y:S01]  /*73e0*/  LEA.HI.X.SX32 R61, R4, R33.reuse, 0x2, P2 ;  /* 0x00000021043d7211 */ /* 0x080fe200010f16ff */
[----:B------:R3:W-:Y:S01]  /*73f0*/  STL [R1+0x7f8], R8 ;  /* 0x0007f80801007387 */ /* 0x0007e20000100800 */
[CC--:B-1----:R-:W-:Y:S01]  /*7400*/  LEA R4, P2, R2.reuse, R32.reuse, 0x6 ;  /* 0x0000002002047211 */ /* 0x0c2fe200078430ff */
[C---:B------:R-:W-:Y:S01]  /*7410*/  IMAD R41, R2.reuse, 0x15, RZ ;  /* 0x0000001502297824 */ /* 0x040fe200078e02ff */
[----:B------:R-:W-:Y:S01]  /*7420*/  UIADD3 UR11, UPT, UPT, UR10, UR11, URZ ;  /* 0x0000000b0a0b7290 */ /* 0x000fe2000fffe0ff */
[----:B------:R-:W-:Y:S01]  /*7430*/  IMAD R53, R2, 0x58, RZ ;  /* 0x0000005802357824 */ /* 0x000fe200078e02ff */
[-C--:B------:R-:W-:Y:S01]  /*7440*/  LEA.HI.X.SX32 R5, R22, R33.reuse, 0x2, P2 ;  /* 0x0000002116057211 */ /* 0x080fe200010f16ff */
[C---:B------:R-:W-:Y:S01]  /*7450*/  IMAD R40, R2.reuse, 0x16, RZ ;  /* 0x0000001602287824 */ /* 0x040fe200078e02ff */
[-C--:B------:R-:W-:Y:S01]  /*7460*/  IADD3 R24, P2, PT, R25, R32.reuse, RZ ;  /* 0x0000002019187210 */ /* 0x080fe20007f5e0ff */
[C---:B------:R-:W-:Y:S01]  /*7470*/  IMAD R45, R2.reuse, 0x5c, RZ ;  /* 0x0000005c022d7824 */ /* 0x040fe200078e02ff */
[----:B------:R1:W-:Y:S01]  /*7480*/  STL [R1+0x7f4], R13 ;  /* 0x0007f40d01007387 */ /* 0x0003e20000100800 */
[C---:B------:R-:W-:Y:S01]  /*7490*/  IMAD R6, R2.reuse, 0x17, RZ ;  /* 0x0000001702067824 */ /* 0x040fe200078e02ff */
[-C--:B------:R-:W-:Y:S01]  /*74a0*/  LEA.HI.X.SX32 R25, R7, R33.reuse, 0x2, P2 ;  /* 0x0000002107197211 */ /* 0x080fe200010f16ff */
[C---:B--2---:R-:W-:Y:S01]  /*74b0*/  IMAD R7, R2.reuse, 0x60, RZ ;  /* 0x0000006002077824 */ /* 0x044fe200078e02ff */
[-C--:B------:R-:W-:Y:S01]  /*74c0*/  IADD3 R48, P2, PT, R49, R32.reuse, RZ ;  /* 0x0000002031307210 */ /* 0x080fe20007f5e0ff */
[----:B------:R2:W-:Y:S01]  /*74d0*/  STL [R1+0x7f0], R41 ;  /* 0x0007f02901007387 */ /* 0x0005e20000100800 */
[----:B------:R-:W-:Y:S01]  /*74e0*/  IMAD R50, R2, 0x19, RZ ;  /* 0x0000001902327824 */ /* 0x000fe200078e02ff */
[----:B------:R-:W-:Y:S01]  /*74f0*/  UIADD3 UR12, UPT, UPT, UR22, -0x12, URZ ;  /* 0xffffffee160c7890 */ /* 0x000fe2000fffe0ff */
[-C--:B------:R-:W-:Y:S01]  /*7500*/  LEA.HI.X.SX32 R49, R8, R33.reuse, 0x2, P2 ;  /* 0x0000002108317211 */ /* 0x080fe200010f16ff */
[----:B------:R4:W-:Y:S01]  /*7510*/  STL [R1+0x7ec], R40 ;  /* 0x0007ec2801007387 */ /* 0x0009e20000100800 */
[-C--:B---3--:R-:W-:Y:S01]  /*7520*/  IADD3 R8, P2, PT, R9, R32.reuse, RZ ;  /* 0x0000002009087210 */ /* 0x088fe20007f5e0ff */
[----:B------:R-:W-:Y:S01]  /*7530*/  USEL UR7, URZ, 0x1fffe, UP5 ;  /* 0x0001fffeff077887 */ /* 0x000fe2000a800000 */
[C---:B------:R-:W-:Y:S01]  /*7540*/  IMAD R51, R2.reuse, 0x68, RZ ;  /* 0x0000006802337824 */ /* 0x040fe200078e02ff */
[----:B------:R3:W-:Y:S01]  /*7550*/  STL [R1+0x7e8], R6 ;  /* 0x0007e80601007387 */ /* 0x0007e20000100800 */
[-C--:B------:R-:W-:Y:S01]  /*7560*/  LEA.HI.X.SX32 R9, R13, R33.reuse, 0x2, P2 ;  /* 0x000000210d097211 */ /* 0x080fe200010f16ff */
[C---:B-1----:R-:W-:Y:S01]  /*7570*/  IMAD R13, R2.reuse, 0x64, RZ ;  /* 0x00000064020d7824 */ /* 0x042fe200078e02ff */
[-C--:B------:R-:W-:Y:S01]  /*7580*/  IADD3 R34, P2, PT, R35, R32.reuse, RZ ;  /* 0x0000002023227210 */ /* 0x080fe20007f5e0ff */
[----:B------:R-:W-:Y:S01]  /*7590*/  USEL UR9, URZ, 0x4, UP0 ;  /* 0x00000004ff097887 */ /* 0x000fe20008000000 */
[----:B------:R1:W-:Y:S01]  /*75a0*/  STL [R1+0x7e4], R50 ;  /* 0x0007e43201007387 */ /* 0x0003e20000100800 */
[----:B------:R-:W-:Y:S01]  /*75b0*/  USEL UR10, URZ, 0x7fff8, UP6 ;  /* 0x0007fff8ff0a7887 */ /* 0x000fe2000b000000 */
[-C--:B------:R-:W-:Y:S01]  /*75c0*/  LEA.HI.X.SX32 R35, R19, R33.reuse, 0x2, P2 ;  /* 0x0000002113237211 */ /* 0x080fe200010f16ff */
[----:B------:R-:W-:Y:S01]  /*75d0*/  ULOP3.LUT UR11, UR11, 0x3, URZ, 0xc0, !UPT ;  /* 0x000000030b0b7892 */ /* 0x000fe2000f8ec0ff */
[-C--:B------:R-:W-:Y:S01]  /*75e0*/  IADD3 R22, P2, PT, R23, R32.reuse, RZ ;  /* 0x0000002017167210 */ /* 0x080fe20007f5e0ff */
[----:B------:R-:W-:Y:S01]  /*75f0*/  UISETP.GE.U32.AND UP4, UPT, UR12, 0x7fffffcf, UPT ;  /* 0x7fffffcf0c00788c */ /* 0x000fe2000bf86070 */
[C---:B------:R-:W-:Y:S01]  /*7600*/  IMAD R19, R2.reuse, 0x1a, RZ ;  /* 0x0000001a02137824 */ /* 0x040fe200078e02ff */
[----:B------:R-:W-:Y:S01]  /*7610*/  UIADD3 UR7, UPT, UPT, UR8, UR7, URZ ;  /* 0x0000000708077290 */ /* 0x000fe2000fffe0ff */
[-C--:B------:R-:W-:Y:S01]  /*7620*/  LEA.HI.X.SX32 R23, R41, R33.reuse, 0x2, P2 ;  /* 0x0000002129177211 */ /* 0x080fe200010f16ff */
[C---:B------:R-:W-:Y:S01]  /*7630*/  IMAD R63, R2.reuse, 0x6c, RZ ;  /* 0x0000006c023f7824 */ /* 0x040fe200078e02ff */
[-C--:B------:R-:W-:Y:S01]  /*7640*/  IADD3 R52, P2, PT, R53, R32.reuse, RZ ;  /* 0x0000002035347210 */ /* 0x080fe20007f5e0ff */
[----:B------:R-:W-:Y:S01]  /*7650*/  UIADD3 UR9, UPT, UPT, UR11, UR10, UR9 ;  /* 0x0000000a0b097290 */ /* 0x000fe2000fffe009 */
[----:B--2---:R-:W-:Y:S01]  /*7660*/  IMAD R41, R2, 0x70, RZ ;  /* 0x0000007002297824 */ /* 0x004fe200078e02ff */
[----:B------:R-:W-:Y:S01]  /*7670*/  USEL UR5, URZ, 0x4, UP4 ;  /* 0x00000004ff057887 */ /* 0x000fe2000a000000 */
[-C--:B------:R-:W-:Y:S01]  /*7680*/  LEA.HI.X.SX32 R53, R40, R33.reuse, 0x2, P2 ;  /* 0x0000002128357211 */ /* 0x080fe200010f16ff */
[----:B------:R-:W-:Y:S01]  /*7690*/  USEL UR6, URZ, 0x7fff8, UP3 ;  /* 0x0007fff8ff067887 */ /* 0x000fe20009800000 */
[-C--:B------:R-:W-:Y:S01]  /*76a0*/  IADD3 R44, P2, PT, R45, R32.reuse, RZ ;  /* 0x000000202d2c7210 */ /* 0x080fe20007f5e0ff */
[----:B------:R-:W-:Y:S01]  /*76b0*/  ULOP3.LUT UR7, UR7, 0x3, URZ, 0xc0, !UPT ;  /* 0x0000000307077892 */ /* 0x000fe2000f8ec0ff */
[----:B----4-:R-:W-:Y:S01]  /*76c0*/  IMAD R40, R2, 0x1b, RZ ;  /* 0x0000001b02287824 */ /* 0x010fe200078e02ff */
[----:B------:R-:W-:Y:S01]  /*76d0*/  USHF.L.U32 UR9, UR9, 0x8, URZ ;  /* 0x0000000809097899 */ /* 0x000fe200080006ff */
[-C--:B------:R-:W-:Y:S01]  /*76e0*/  LEA.HI.X.SX32 R45, R6, R33.reuse, 0x2, P2 ;  /* 0x00000021062d7211 */ /* 0x080fe200010f16ff */
[----:B------:R-:W-:Y:S01]  /*76f0*/  UIADD3 UR5, UPT, UPT, UR7, UR6, UR5 ;  /* 0x0000000607057290 */ /* 0x000fe2000fffe005 */
[-C--:B---3--:R-:W-:Y:S01]  /*7700*/  IADD3 R6, P2, PT, R7, R32.reuse, RZ ;  /* 0x0000002007067210 */ /* 0x088fe20007f5e0ff */
[----:B------:R2:W-:Y:S01]  /*7710*/  STL [R1+0x7e0], R19 ;  /* 0x0007e01301007387 */ /* 0x0005e20000100800 */
[----:B------:R-:W-:Y:S01]  /*7720*/  ULOP3.LUT UR6, UR9, 0xf00, URZ, 0xe2, !UPT ;  /* 0x00000f0009067892 */ /* 0x000fe2000f8ee2ff */
[----:B------:R-:W-:Y:S01]  /*7730*/  IMAD R54, R2, 0x1d, RZ ;  /* 0x0000001d02367824 */ /* 0x000fe200078e02ff */
[-C--:B------:R-:W-:Y:S01]  /*7740*/  LEA.HI.X.SX32 R7, R12, R33.reuse, 0x2, P2 ;  /* 0x000000210c077211 */ /* 0x080fe200010f16ff */
[----:B------:R3:W-:Y:S01]  /*7750*/  STL [R1+0x7dc], R40 ;  /* 0x0007dc2801007387 */ /* 0x0007e20000100800 */
[-C--:B------:R-:W-:Y:S01]  /*7760*/  IADD3 R12, P2, PT, R13, R32.reuse, RZ ;  /* 0x000000200d0c7210 */ /* 0x080fe20007f5e0ff */
[----:B------:R-:W-:Y:S01]  /*7770*/  ULEA UR5, UR5, UR6, 0xc ;  /* 0x0000000605057291 */ /* 0x000fe2000f8e60ff */
[----:B------:R-:W-:Y:S01]  /*7780*/  LOP3.LUT R0, R0, 0xff, RZ, 0xc0, !PT ;  /* 0x000000ff00007812 */ /* 0x000fe200078ec0ff */
[----:B------:R-:W-:Y:S01]  /*7790*/  IMAD R55, R2, 0x78, RZ ;  /* 0x0000007802377824 */ /* 0x000fe200078e02ff */
[-C--:B------:R-:W-:Y:S01]  /*77a0*/  LEA.HI.X.SX32 R13, R50, R33.reuse, 0x2, P2 ;  /* 0x00000021320d7211 */ /* 0x080fe200010f16ff */
[----:B------:R4:W-:Y:S01]  /*77b0*/  STL [R1+0x7d8], R54 ;  /* 0x0007d83601007387 */ /* 0x0009e20000100800 */
[-C--:B-1----:R-:W-:Y:S01]  /*77c0*/  IADD3 R50, P2, PT, R51, R32.reuse, RZ ;  /* 0x0000002033327210 */ /* 0x082fe20007f5e0ff */
[----:B------:R-:W-:Y:S01]  /*77d0*/  VIADD R0, R0, UR5 ;  /* 0x0000000500007c36 */ /* 0x000fe20008000000 */
[----:B------:R-:W1:Y:S01]  /*77e0*/  LDCU UR22, c[0x0][0x3a0] ;  /* 0x00007400ff1677ac */ /* 0x000e620008000800 */
[C---:B------:R-:W-:Y:S01]  /*77f0*/  IMAD R167, R2.reuse, 0x7c, RZ ;  /* 0x0000007c02a77824 */ /* 0x040fe200078e02ff */
[----:B------:R-:W-:Y:S01]  /*7800*/  LEA.HI.X.SX32 R51, R19, R33, 0x2, P2 ;  /* 0x0000002113337211 */ /* 0x000fe200010f16ff */
[----:B--2---:R-:W-:Y:S01]  /*7810*/  IMAD R19, R2, 0x74, RZ ;  /* 0x0000007402137824 */ /* 0x004fe200078e02ff */
[-C--:B------:R-:W-:Y:S01]  /*7820*/  IADD3 R62, P2, PT, R63, R32.reuse, RZ ;  /* 0x000000203f3e7210 */ /* 0x080fe20007f5e0ff */
[----:B------:R-:W2:Y:S01]  /*7830*/  LDCU UR10, c[0x0][0x3a0] ;  /* 0x00007400ff0a77ac */ /* 0x000ea20008000800 */
[----:B------:R-:W-:Y:S01]  /*7840*/  LOP3.LUT R67, R0, 0xffff, RZ, 0xc0, !PT ;  /* 0x0000ffff00437812 */ /* 0x000fe200078ec0ff */
[----:B------:R-:W-:Y:S01]  /*7850*/  IMAD R252, R183, R3, RZ ;  /* 0x00000003b7fc7224 */ /* 0x000fe200078e02ff */
[----:B------:R-:W-:Y:S01]  /*7860*/  LEA.HI.X.SX32 R63, R40, R33, 0x2, P2 ;  /* 0x00000021283f7211 */ /* 0x000fe200010f16ff */
[----:B------:R-:W1:Y:S01]  /*7870*/  LDCU UR14, c[0x0][0x3a0] ;  /* 0x00007400ff0e77ac */ /* 0x000e620008000800 */
[----:B---3--:R-:W-:-:S02]  /*7880*/  IADD3 R40, P2, PT, R41, R32, RZ ;  /* 0x0000002029287210 */ /* 0x008fc40007f5e0ff */
[----:B------:R-:W-:Y:S01]  /*7890*/  SHF.R.U32.HI R0, RZ, 0xc, R67 ;  /* 0x0000000cff007819 */ /* 0x000fe20000011643 */
[----:B------:R3:W-:Y:S01]  /*78a0*/  STL.64 [R1+0x9b8], R62 ;  /* 0x0009b83e01007387 */ /* 0x0007e20000100a00 */
[-C--:B------:R-:W-:Y:S01]  /*78b0*/  LEA.HI.X.SX32 R41, R18, R33.reuse, 0x2, P2 ;  /* 0x0000002112297211 */ /* 0x080fe200010f16ff */
[----:B------:R-:W1:Y:S01]  /*78c0*/  LDCU UR9, c[0x0][0x3a0] ;  /* 0x00007400ff0977ac */ /* 0x000e620008000800 */
[-C--:B------:R-:W-:Y:S01]  /*78d0*/  IADD3 R18, P2, PT, R19, R32.reuse, RZ ;  /* 0x0000002013127210 */ /* 0x080fe20007f5e0ff */
[----:B------:R-:W1:Y:S03]  /*78e0*/  LDCU UR12, c[0x0][0x3a0] ;  /* 0x00007400ff0c77ac */ /* 0x000e660008000800 */
[----:B------:R-:W-:Y:S02]  /*78f0*/  LEA.HI.X.SX32 R19, R54, R33, 0x2, P2 ;  /* 0x0000002136137211 */ /* 0x000fe400010f16ff */
[----:B----4-:R-:W-:Y:S01]  /*7900*/  IADD3 R54, P2, PT, R55, R32, RZ ;  /* 0x0000002037367210 */ /* 0x010fe20007f5e0ff */
[----:B------:R-:W4:Y:S01]  /*7910*/  LDCU UR11, c[0x0][0x3a0] ;  /* 0x00007400ff0b77ac */ /* 0x000f220008000800 */
[----:B---3--:R-:W-:-:S02]  /*7920*/  IMAD R63, R2, 0x1e, RZ ;  /* 0x0000001e023f7824 */ /* 0x008fc400078e02ff */
[----:B------:R-:W-:Y:S01]  /*7930*/  IMAD R2, R2, 0x1f, RZ ;  /* 0x0000001f02027824 */ /* 0x000fe200078e02ff */
[----:B------:R-:W3:Y:S01]  /*7940*/  LDCU UR15, c[0x0][0x3a0] ;  /* 0x00007400ff0f77ac */ /* 0x000ee20008000800 */
[----:B------:R-:W-:Y:S01]  /*7950*/  IMAD.SHL.U32 R62, R171, 0x4, RZ ;  /* 0x00000004ab3e7824 */ /* 0x000fe200078e00ff */
[-C--:B------:R-:W-:Y:S01]  /*7960*/  LEA.HI.X.SX32 R55, R63, R33.reuse, 0x2, P2 ;  /* 0x000000213f377211 */ /* 0x080fe200010f16ff */
[----:B------:R1:W-:Y:S01]  /*7970*/  STL [R1+0x7c4], R63 ;  /* 0x0007c43f01007387 */ /* 0x0003e20000100800 */
[----:B------:R-:W-:Y:S01]  /*7980*/  IADD3 R170, P2, PT, R167, R32, RZ ;  /* 0x00000020a7aa7210 */ /* 0x000fe20007f5e0ff */
[----:B------:R-:W-:Y:S01]  /*7990*/  VIADD R249, R62, UR4 ;  /* 0x000000043ef97c36 */ /* 0x000fe20008000000 */
[----:B------:R-:W3:Y:S01]  /*79a0*/  LDC R167, c[0x0][0x3a0] ;  /* 0x0000e800ffa77b82 */ /* 0x000ee20000000800 */
[----:B------:R2:W-:Y:S01]  /*79b0*/  STL [R1+0x7c0], R2 ;  /* 0x0007c00201007387 */ /* 0x0005e20000100800 */
[----:B------:R-:W-:Y:S01]  /*79c0*/  LEA.HI.X.SX32 R171, R2, R33, 0x2, P2 ;  /* 0x0000002102ab7211 */ /* 0x000fe200010f16ff */
[----:B------:R-:W3:Y:S01]  /*79d0*/  LDCU UR6, c[0x0][0x3a0] ;  /* 0x00007400ff0677ac */ /* 0x000ee20008000800 */
[----:B------:R-:W-:Y:S01]  /*79e0*/  LOP3.LUT P2, RZ, R0, 0x1, RZ, 0xc0, !PT ;  /* 0x0000000100ff7812 */ /* 0x000fe2000784c0ff */
[----:B------:R-:W-:Y:S01]  /*79f0*/  @!PT LDS RZ, [RZ] ;  /* 0x00000000fffff984 */ /* 0x000fe20000000800 */
[----:B------:R-:W-:Y:S01]  /*7a00*/  @!PT LDS RZ, [RZ] ;  /* 0x00000000fffff984 */ /* 0x000fe20000000800 */
[----:B------:R-:W-:Y:S01]  /*7a10*/  @!PT LDS RZ, [RZ] ;  /* 0x00000000fffff984 */ /* 0x000fe20000000800 */
[----:B------:R-:W-:Y:S01]  /*7a20*/  LDGSTS.E [R249+0x10000], desc[UR24][R32.64], !P5 ;  /* 0x1000000020f97fae */ /* 0x000fe2000e9a1018 */
[--C-:B------:R-:W-:Y:S01]  /*7a30*/  SHF.R.U32.HI R0, RZ, 0xf, R67.reuse ;  /* 0x0000000fff007819 */ /* 0x100fe20000011643 */
[----:B------:R-:W3:Y:S01]  /*7a40*/  LDCU UR5, c[0x0][0x3a0] ;  /* 0x00007400ff0577ac */ /* 0x000ee20008000800 */
[----:B-1----:R-:W-:Y:S01]  /*7a50*/  LOP3.LUT R63, R62, 0x20, RZ, 0x3c, !PT ;  /* 0x000000203e3f7812 */ /* 0x002fe200078e3cff */
[----:B------:R1:W-:Y:S01]  /*7a60*/  STL.64 [R1+0x130], R170 ;  /* 0x000130aa01007387 */ /* 0x0003e20000100a00 */
[----:B------:R-:W-:Y:S01]  /*7a70*/  LOP3.LUT P5, RZ, R0, 0x1, RZ, 0xc0, !PT ;  /* 0x0000000100ff7812 */ /* 0x000fe200078ac0ff */
[----:B------:R-:W-:Y:S01]  /*7a80*/  UIADD3 UR22, UPT, UPT, UR22, -0x24, URZ ;  /* 0xffffffdc16167890 */ /* 0x000fe2000fffe0ff */
[--C-:B------:R-:W-:Y:S01]  /*7a90*/  SHF.R.U32.HI R0, RZ, 0xb, R67.reuse ;  /* 0x0000000bff007819 */ /* 0x100fe20000011643 */
[----:B------:R-:W-:Y:S01]  /*7aa0*/  LDGSTS.E [R249+0x10400], desc[UR24][R38.64], !P1 ;  /* 0x1040000026f97fae */ /* 0x000fe2000c9a1018 */
[--C-:B--2---:R-:W-:Y:S01]  /*7ab0*/  SHF.R.U32.HI R2, RZ, 0x7, R67.reuse ;  /* 0x00000007ff027819 */ /* 0x104fe20000011643 */
[----:B------:R-:W-:Y:S01]  /*7ac0*/  VIADD R248, R63, UR4 ;  /* 0x000000043ff87c36 */ /* 0x000fe20008000000 */
[----:B------:R-:W-:Y:S01]  /*7ad0*/  LOP3.LUT P1, RZ, R0, 0x1, RZ, 0xc0, !PT ;  /* 0x0000000100ff7812 */ /* 0x000fe2000782c0ff */
[----:B------:R-:W-:Y:S01]  /*7ae0*/  LDGSTS.E [R249+0x10800], desc[UR24][R42.64], !P0 ;  /* 0x108000002af97fae */ /* 0x000fe2000c1a1018 */
[--C-:B------:R-:W-:Y:S01]  /*7af0*/  SHF.R.U32.HI R0, RZ, 0x3, R67.reuse ;  /* 0x00000003ff007819 */ /* 0x100fe20000011643 */
[----:B------:R-:W-:Y:S01]  /*7b00*/  UIADD3 UR10, UPT, UPT, UR10, -0x2c, URZ ;  /* 0xffffffd40a0a7890 */ /* 0x000fe2000fffe0ff */
[----:B------:R-:W-:Y:S01]  /*7b10*/  LOP3.LUT P0, RZ, R2, 0x1, RZ, 0xc0, !PT ;  /* 0x0000000102ff7812 */ /* 0x000fe2000780c0ff */
[----:B-1----:R-:W1:Y:S01]  /*7b20*/  LDC R170, c[0x0][0x3a0] ;  /* 0x0000e800ffaa7b82 */ /* 0x002e620000000800 */
[----:B------:R-:W-:Y:S01]  /*7b30*/  LDGSTS.E [R249+0x10c00], desc[UR24][R36.64], !P3 ;  /* 0x10c0000024f97fae */ /* 0x000fe2000d9a1018 */
[----:B------:R-:W-:Y:S01]  /*7b40*/  LOP3.LUT P3, RZ, R0, 0x1, RZ, 0xc0, !PT ;  /* 0x0000000100ff7812 */ /* 0x000fe2000786c0ff */
[----:B---3--:R-:W-:Y:S01]  /*7b50*/  VIADD R0, R167, 0xfffffffe ;  /* 0xfffffffea7007836 */ /* 0x008fe20000000000 */
[----:B------:R-:W-:Y:S01]  /*7b60*/  SHF.R.U32.HI R2, RZ, 0x1, R67 ;  /* 0x00000001ff027819 */ /* 0x000fe20000011643 */
[----:B------:R-:W-:Y:S01]  /*7b70*/  LDGSTS.E [R249+0x11000], desc[UR24][R4.64], P5 ;  /* 0x1100000004f97fae */ /* 0x000fe2000a9a1018 */
[----:B------:R-:W-:-:S02]  /*7b80*/  UIADD3 UR14, UPT, UPT, UR14, -0x28, URZ ;  /* 0xffffffd80e0e7890 */ /* 0x000fc4000fffe0ff */
[----:B------:R-:W2:Y:S01]  /*7b90*/  LDC R171, c[0x0][0x3a0] ;  /* 0x0000e800ffab7b82 */ /* 0x000ea20000000800 */
[----:B------:R-:W-:Y:S01]  /*7ba0*/  LDGSTS.E [R249+0x11400], desc[UR24][R34.64], P1 ;  /* 0x1140000022f97fae */ /* 0x000fe200089a1018 */
[----:B------:R-:W-:Y:S01]  /*7bb0*/  ISETP.GE.U32.AND P1, PT, R0, 0x7fffffdf, PT ;  /* 0x7fffffdf0000780c */ /* 0x000fe20003f26070 */
[----:B------:R-:W-:Y:S01]  /*7bc0*/  VIADD R0, R168, 0xfffffffa ;  /* 0xfffffffaa8007836 */ /* 0x000fe20000000000 */
[----:B------:R-:W-:Y:S01]  /*7bd0*/  LOP3.LUT P5, RZ, R2, 0x1, RZ, 0xc0, !PT ;  /* 0x0000000102ff7812 */ /* 0x000fe200078ac0ff */
[----:B------:R-:W-:Y:S01]  /*7be0*/  LDGSTS.E [R249+0x11800], desc[UR24][R6.64], P0 ;  /* 0x1180000006f97fae */ /* 0x000fe200081a1018 */
[----:B------:R-:W-:Y:S01]  /*7bf0*/  SHF.R.U32.HI R2, RZ, 0xa, R67 ;  /* 0x0000000aff027819 */ /* 0x000fe20000011643 */
[----:B------:R-:W-:Y:S01]  /*7c00*/  UISETP.GE.U32.AND UP0, UPT, UR22, 0x7fffffbd, UPT ;  /* 0x7fffffbd1600788c */ /* 0x000fe2000bf06070 */
[----:B------:R-:W-:Y:S01]  /*7c10*/  ISETP.GE.U32.AND P0, PT, R0, 0x7fffffdb, PT ;  /* 0x7fffffdb0000780c */ /* 0x000fe20003f06070 */
[----:B------:R-:W-:Y:S01]  /*7c20*/  LDGSTS.E [R249+0x11c00], desc[UR24][R40.64], P3 ;  /* 0x11c0000028f97fae */ /* 0x000fe200099a1018 */
[----:B------:R-:W3:Y:S01]  /*7c30*/  LDC R167, c[0x0][0x3a0] ;  /* 0x0000e800ffa77b82 */ /* 0x000ee20000000800 */
[----:B------:R-:W-:-:S02]  /*7c40*/  UIADD3 UR9, UPT, UPT, UR9, -0x2b, URZ ;  /* 0xffffffd509097890 */ /* 0x000fc4000fffe0ff */
[----:B------:R-:W-:Y:S01]  /*7c50*/  STL.64 [R1+0x880], R38 ;  /* 0x0008802601007387 */ /* 0x000fe20000100a00 */
[----:B------:R-:W-:Y:S01]  /*7c60*/  UISETP.GE.U32.AND UP4, UPT, UR21, 0x7fffffbe, UPT ;  /* 0x7fffffbe1500788c */ /* 0x000fe2000bf86070 */
[----:B-1----:R-:W-:Y:S02]  /*7c70*/  VIADD R0, R170, 0xfffffff6 ;  /* 0xfffffff6aa007836 */ /* 0x002fe40000000000 */
[----:B------:R1:W-:Y:S01]  /*7c80*/  LDGSTS.E [R248+0x10100], desc[UR24][R174.64], !P1 ;  /* 0x10100000aef87fae */ /* 0x0003e2000c9a1018 */
[----:B------:R-:W1:Y:S01]  /*7c90*/  LDC R168, c[0x0][0x3a0] ;  /* 0x0000e800ffa87b82 */ /* 0x000e620000000800 */
[----:B------:R-:W-:Y:S01]  /*7ca0*/  UIADD3 UR12, UPT, UPT, UR12, -0x2a, URZ ;  /* 0xffffffd60c0c7890 */ /* 0x000fe2000fffe0ff */
[----:B------:R-:W-:Y:S01]  /*7cb0*/  ISETP.GE.U32.AND P3, PT, R0, 0x7fffffd7, PT ;  /* 0x7fffffd70000780c */ /* 0x000fe20003f66070 */
[----:B------:R-:W-:Y:S01]  /*7cc0*/  LDGSTS.E [R248+0x10500], desc[UR24][R30.64], !P0 ;  /* 0x105000001ef87fae */ /* 0x000fe2000c1a1018 */
[----:B------:R-:W-:Y:S01]  /*7cd0*/  UISETP.GE.U32.AND UP1, UPT, UR10, 0x7fffffb5, UPT ;  /* 0x7fffffb50a00788c */ /* 0x000fe2000bf26070 */
[----:B--2---:R-:W-:Y:S01]  /*7ce0*/  VIADD R0, R171, 0xfffffff2 ;  /* 0xfffffff2ab007836 */ /* 0x004fe20000000000 */
[----:B------:R-:W-:-:S02]  /*7cf0*/  UISETP.GE.U32.AND UP3, UPT, UR14, 0x7fffffb9, UPT ;  /* 0x7fffffb90e00788c */ /* 0x000fc4000bf66070 */
[----:B------:R-:W2:Y:S01]  /*7d00*/  LDC R170, c[0x0][0x3a0] ;  /* 0x0000e800ffaa7b82 */ /* 0x000ea20000000800 */
[----:B------:R-:W-:Y:S01]  /*7d10*/  STL.64 [R1+0x888], R42 ;  /* 0x0008882a01007387 */ /* 0x000fe20000100a00 */
[----:B------:R-:W-:Y:S01]  /*7d20*/  USEL UR10, URZ, 0x1, UP0 ;  /* 0x00000001ff0a7887 */ /* 0x000fe20008000000 */
[----:B------:R-:W-:Y:S01]  /*7d30*/  ISETP.GE.U32.AND P1, PT, R0, 0x7fffffd3, PT ;  /* 0x7fffffd30000780c */ /* 0x000fe20003f26070 */
[----:B----4-:R-:W-:Y:S01]  /*7d40*/  UIADD3 UR11, UPT, UPT, UR11, -0x29, URZ ;  /* 0xffffffd70b0b7890 */ /* 0x010fe2000fffe0ff */
[--C-:B------:R-:W-:Y:S01]  /*7d50*/  SHF.R.U32.HI R0, RZ, 0xe, R67.reuse ;  /* 0x0000000eff007819 */ /* 0x100fe20000011643 */
[----:B------:R-:W-:Y:S01]  /*7d60*/  STL.64 [R1+0x890], R36 ;  /* 0x0008902401007387 */ /* 0x000fe20000100a00 */
[----:B------:R-:W-:Y:S01]  /*7d70*/  UISETP.GE.U32.AND UP0, UPT, UR9, 0x7fffffb6, UPT ;  /* 0x7fffffb60900788c */ /* 0x000fe2000bf06070 */
[----:B------:R-:W4:Y:S01]  /*7d80*/  LDC R171, c[0x0][0x3a0] ;  /* 0x0000e800ffab7b82 */ /* 0x000f220000000800 */
[----:B------:R-:W-:Y:S01]  /*7d90*/  LOP3.LUT P0, RZ, R0, 0x1, RZ, 0xc0, !PT ;  /* 0x0000000100ff7812 */ /* 0x000fe2000780c0ff */
[----:B------:R-:W-:Y:S01]  /*7da0*/  LDGSTS.E [R248+0x10900], desc[UR24][R28.64], !P3 ;  /* 0x109000001cf87fae */ /* 0x000fe2000d9a1018 */
[--C-:B------:R-:W-:Y:S01]  /*7db0*/  SHF.R.U32.HI R0, RZ, 0x6, R67.reuse ;  /* 0x00000006ff007819 */ /* 0x100fe20000011643 */
[----:B------:R-:W-:Y:S01]  /*7dc0*/  UISETP.GE.U32.AND UP6, UPT, UR13, 0x7fffffba, UPT ;  /* 0x7fffffba0d00788c */ /* 0x000fe2000bfc6070 */
[----:B------:R-:W-:Y:S01]  /*7dd0*/  LOP3.LUT P3, RZ, R2, 0x1, RZ, 0xc0, !PT ;  /* 0x0000000102ff7812 */ /* 0x000fe2000786c0ff */
[----:B------:R3:W-:Y:S01]  /*7de0*/  STL.64 [R1+0x898], R4 ;  /* 0x0008980401007387 */ /* 0x0007e20000100a00 */
[----:B------:R-:W-:Y:S01]  /*7df0*/  USEL UR9, URZ, 0x1fffe, UP4 ;  /* 0x0001fffeff097887 */ /* 0x000fe2000a000000 */
[----:B------:R-:W4:Y:S01]  /*7e00*/  LDC R2, c[0x0][0x3a0] ;  /* 0x0000e800ff027b82 */ /* 0x000f220000000800 */
[----:B------:R-:W-:Y:S01]  /*7e10*/  UISETP.GE.U32.AND UP4, UPT, UR12, 0x7fffffb7, UPT ;  /* 0x7fffffb70c00788c */ /* 0x000fe2000bf86070 */
[----:B------:R-:W-:Y:S01]  /*7e20*/  LDGSTS.E [R248+0x10d00], desc[UR24][R26.64], !P1 ;  /* 0x10d000001af87fae */ /* 0x000fe2000c9a1018 */
[----:B------:R-:W-:Y:S01]  /*7e30*/  LOP3.LUT P1, RZ, R0, 0x1, RZ, 0xc0, !PT ;  /* 0x0000000100ff7812 */ /* 0x000fe2000782c0ff */
[----:B------:R-:W-:Y:S01]  /*7e40*/  USEL UR12, URZ, 0x1, UP3 ;  /* 0x00000001ff0c7887 */ /* 0x000fe20009800000 */
[--C-:B------:R-:W-:Y:S01]  /*7e50*/  SHF.R.U32.HI R0, RZ, 0x2, R67.reuse ;  /* 0x00000002ff007819 */ /* 0x100fe20000011643 */
[----:B------:R-:W-:Y:S01]  /*7e60*/  LDGSTS.E [R248+0x11100], desc[UR24][R24.64], P0 ;  /* 0x1110000018f87fae */ /* 0x000fe200081a1018 */
[----:B------:R-:W-:Y:S01]  /*7e70*/  UISETP.GE.U32.AND UP3, UPT, UR11, 0x7fffffb8, UPT ;  /* 0x7fffffb80b00788c */ /* 0x000fe2000bf66070 */
[----:B-1----:R-:W1:Y:S01]  /*7e80*/  LDC R174, c[0x0][0x3a0] ;  /* 0x0000e800ffae7b82 */ /* 0x002e620000000800 */
[----:B------:R-:W-:Y:S01]  /*7e90*/  LOP3.LUT P0, RZ, R0, 0x1, RZ, 0xc0, !PT ;  /* 0x0000000100ff7812 */ /* 0x000fe2000780c0ff */
[----:B---3--:R-:W-:Y:S01]  /*7ea0*/  VIADD R0, R167, 0xfffffffd ;  /* 0xfffffffda7007836 */ /* 0x008fe20000000000 */
[----:B------:R-:W-:Y:S01]  /*7eb0*/  LDGSTS.E [R248+0x11500], desc[UR24][R22.64], P3 ;  /* 0x1150000016f87fae */ /* 0x000fe200099a1018 */
[----:B------:R-:W-:Y:S01]  /*7ec0*/  LOP3.LUT R4, R62, 0x40, RZ, 0x3c, !PT ;  /* 0x000000403e047812 */ /* 0x000fe200078e3cff */
[----:B------:R-:W-:Y:S01]  /*7ed0*/  UIADD3 UR15, UPT, UPT, UR15, -0x25, URZ ;  /* 0xffffffdb0f0f7890 */ /* 0x000fe2000fffe0ff */
[--C-:B------:R-:W-:Y:S01]  /*7ee0*/  SHF.R.U32.HI R167, RZ, 0x9, R67.reuse ;  /* 0x00000009ffa77819 */ /* 0x100fe20000011643 */
[----:B------:R-:W-:Y:S01]  /*7ef0*/  USEL UR11, URZ, 0x1fffe, UP6 ;  /* 0x0001fffeff0b7887 */ /* 0x000fe2000b000000 */
[----:B------:R-:W-:Y:S01]  /*7f00*/  ISETP.GE.U32.AND P3, PT, R0, 0x7fffffde, PT ;  /* 0x7fffffde0000780c */ /* 0x000fe20003f66070 */
[----:B------:R-:W-:Y:S01]  /*7f10*/  VIADD R0, R168, 0xfffffff9 ;  /* 0xfffffff9a8007836 */ /* 0x000fe20000000000 */
[----:B------:R-:W-:Y:S01]  /*7f20*/  LDGSTS.E [R248+0x11900], desc[UR24][R12.64], P1 ;  /* 0x119000000cf87fae */ /* 0x000fe200089a1018 */
[----:B------:R-:W-:Y:S01]  /*7f30*/  VIADD R243, R4, UR4 ;  /* 0x0000000404f37c36 */ /* 0x000fe20008000000 */
[----:B------:R-:W3:Y:S01]  /*7f40*/  LDC R168, c[0x0][0x3a0] ;  /* 0x0000e800ffa87b82 */ /* 0x000ee20000000800 */
[----:B------:R-:W-:Y:S01]  /*7f50*/  LOP3.LUT R4, R62, 0x60, RZ, 0x3c, !PT ;  /* 0x000000603e047812 */ /* 0x000fe200078e3cff */
[----:B------:R-:W-:Y:S01]  /*7f60*/  LDGSTS.E [R248+0x11d00], desc[UR24][R18.64], P0 ;  /* 0x11d0000012f87fae */ /* 0x000fe200081a1018 */
[----:B------:R-:W-:Y:S01]  /*7f70*/  ISETP.GE.U32.AND P1, PT, R0, 0x7fffffda, PT ;  /* 0x7fffffda0000780c */ /* 0x000fe20003f26070 */
[----:B--2---:R-:W-:Y:S01]  /*7f80*/  VIADD R0, R170, 0xfffffff5 ;  /* 0xfffffff5aa007836 */ /* 0x004fe20000000000 */
[----:B------:R-:W-:Y:S01]  /*7f90*/  UIADD3 UR6, UPT, UPT, UR6, -0x30, URZ ;  /* 0xffffffd006067890 */ /* 0x000fe2000fffe0ff */
[----:B------:R-:W-:Y:S01]  /*7fa0*/  STL.64 [R1+0x8a0], R34 ;  /* 0x0008a02201007387 */ /* 0x000fe20000100a00 */
[----:B------:R-:W-:Y:S01]  /*7fb0*/  UISETP.GE.U32.AND UP5, UPT, UR20, 0x7fffffbb, UPT ;  /* 0x7fffffbb1400788c */ /* 0x000fe2000bfa6070 */
[----:B------:R-:W2:Y:S01]  /*7fc0*/  LDC R170, c[0x0][0x3a0] ;  /* 0x0000e800ffaa7b82 */ /* 0x000ea20000000800 */
[----:B------:R-:W-:Y:S01]  /*7fd0*/  ISETP.GE.U32.AND P0, PT, R0, 0x7fffffd6, PT ;  /* 0x7fffffd60000780c */ /* 0x000fe20003f06070 */
[----:B----4-:R-:W-:Y:S01]  /*7fe0*/  VIADD R0, R2, 0xfffffff1 ;  /* 0xfffffff102007836 */ /* 0x010fe20000000000 */
[----:B------:R-:W-:Y:S01]  /*7ff0*/  SHF.R.U32.HI R2, RZ, 0xd, R67 ;  /* 0x0000000dff027819 */ /* 0x000fe20000011643 */
[----:B------:R-:W-:Y:S01]  /*8000*/  LDGSTS.E [R243+0x10200], desc[UR24][R20.64], !P3 ;  /* 0x1020000014f37fae */ /* 0x000fe2000d9a1018 */
[----:B-1----:R-:W-:Y:S01]  /*8010*/  VIADD R174, R174, 0xffffffc9 ;  /* 0xffffffc9aeae7836 */ /* 0x002fe20000000000 */
[----:B------:R-:W-:Y:S01]  /*8020*/  UIADD3 UR5, UPT, UPT, UR5, -0x2f, URZ ;  /* 0xffffffd105057890 */ /* 0x000fe2000fffe0ff */
[----:B------:R-:W-:Y:S01]  /*8030*/  ISETP.GE.U32.AND P3, PT, R0, 0x7fffffd2, PT ;  /* 0x7fffffd20000780c */ /* 0x000fe20003f66070 */
[----:B------:R1:W-:Y:S01]  /*8040*/  LDGSTS.E [R243+0x10600], desc[UR24][R16.64], !P1 ;  /* 0x1060000010f37fae */ /* 0x0003e2000c9a1018 */
[----:B------:R-:W-:Y:S01]  /*8050*/  LOP3.LUT P1, RZ, R2, 0x1, RZ, 0xc0, !PT ;  /* 0x0000000102ff7812 */ /* 0x000fe2000782c0ff */
[----:B------:R-:W4:Y:S01]  /*8060*/  LDC R0, c[0x0][0x3a0] ;  /* 0x0000e800ff007b82 */ /* 0x000f220000000800 */
[----:B------:R-:W-:Y:S01]  /*8070*/  UISETP.GE.U32.AND UP2, UPT, UR15, 0x7fffffbc, UPT ;  /* 0x7fffffbc0f00788c */ /* 0x000fe2000bf46070 */
[----:B------:R-:W-:Y:S01]  /*8080*/  STL.64 [R1+0x8a8], R6 ;  /* 0x0008a80601007387 */ /* 0x000fe20000100a00 */
[----:B------:R-:W-:-:S02]  /*8090*/  UIADD3 UR11, UPT, UPT, UR12, UR11, URZ ;  /* 0x0000000b0c0b7290 */ /* 0x000fc4000fffe0ff */
[----:B------:R-:W-:Y:S01]  /*80a0*/  UISETP.GE.U32.AND UP6, UPT, UR6, 0x7fffffb1, UPT ;  /* 0x7fffffb10600788c */ /* 0x000fe2000bfc6070 */
[----:B------:R-:W-:Y:S01]  /*80b0*/  LDGSTS.E [R243+0x10a00], desc[UR24][R46.64], !P0 ;  /* 0x10a000002ef37fae */ /* 0x000fe2000c1a1018 */
[----:B------:R-:W-:Y:S01]  /*80c0*/  LOP3.LUT P0, RZ, R167, 0x1, RZ, 0xc0, !PT ;  /* 0x00000001a7ff7812 */ /* 0x000fe2000780c0ff */
[----:B------:R-:W1:Y:S01]  /*80d0*/  LDC R2, c[0x0][0x3a0] ;  /* 0x0000e800ff027b82 */ /* 0x000e620000000800 */
[----:B------:R-:W-:Y:S01]  /*80e0*/  SHF.R.U32.HI R167, RZ, 0x5, R67 ;  /* 0x00000005ffa77819 */ /* 0x000fe20000011643 */
[----:B------:R-:W-:Y:S01]  /*80f0*/  LDGSTS.E [R243+0x10e00], desc[UR24][R14.64], !P3 ;  /* 0x10e000000ef37fae */ /* 0x000fe2000d9a1018 */
[----:B---3--:R-:W-:Y:S01]  /*8100*/  VIADD R168, R168, 0xffffffcd ;  /* 0xffffffcda8a87836 */ /* 0x008fe20000000000 */
[----:B------:R-:W-:Y:S01]  /*8110*/  USEL UR6, URZ, 0x4, UP5 ;  /* 0x00000004ff067887 */ /* 0x000fe2000a800000 */
[----:B------:R-:W-:Y:S01]  /*8120*/  LOP3.LUT P3, RZ, R167, 0x1, RZ, 0xc0, !PT ;  /* 0x00000001a7ff7812 */ /* 0x000fe2000786c0ff */
[----:B------:R-:W-:Y:S01]  /*8130*/  VIADD R167, R171, 0xfffffffc ;  /* 0xfffffffcaba77836 */ /* 0x000fe20000000000 */
[----:B------:R-:W-:Y:S01]  /*8140*/  LDGSTS.E [R243+0x11200], desc[UR24][R48.64], P1 ;  /* 0x1120000030f37fae */ /* 0x000fe200089a1018 */
[----:B------:R-:W3:Y:S01]  /*8150*/  LDC R171, c[0x0][0x3a0] ;  /* 0x0000e800ffab7b82 */ /* 0x000ee20000000800 */
[----:B--2---:R-:W-:Y:S01]  /*8160*/  VIADD R170, R170, 0xffffffcc ;  /* 0xffffffccaaaa7836 */ /* 0x004fe20000000000 */
[----:B------:R-:W-:Y:S01]  /*8170*/  UISETP.GE.U32.AND UP5, UPT, UR5, 0x7fffffb2, UPT ;  /* 0x7fffffb20500788c */ /* 0x000fe2000bfa6070 */
[----:B------:R-:W-:Y:S01]  /*8180*/  ISETP.GE.U32.AND P1, PT, R167, 0x7fffffdd, PT ;  /* 0x7fffffdda700780c */ /* 0x000fe20003f26070 */
[----:B------:R-:W-:Y:S01]  /*8190*/  LDGSTS.E [R243+0x11600], desc[UR24][R52.64], P0 ;  /* 0x1160000034f37fae */ /* 0x000fe200081a1018 */
[----:B------:R-:W-:Y:S01]  /*81a0*/  USEL UR5, URZ, 0x7fff8, UP2 ;  /* 0x0007fff8ff057887 */ /* 0x000fe20009000000 */
[----:B------:R-:W-:Y:S01]  /*81b0*/  ISETP.GE.U32.AND P6, PT, R170, 0x7fffffad, PT ;  /* 0x7fffffadaa00780c */ /* 0x000fe20003fc6070 */
[----:B------:R-:W-:Y:S01]  /*81c0*/  ULOP3.LUT UR11, UR11, 0x3, URZ, 0xc0, !UPT ;  /* 0x000000030b0b7892 */ /* 0x000fe2000f8ec0ff */
[----:B------:R-:W2:Y:S01]  /*81d0*/  LDC R167, c[0x0][0x3a0] ;  /* 0x0000e800ffa77b82 */ /* 0x000ea20000000800 */
[----:B----4-:R-:W-:Y:S01]  /*81e0*/  VIADD R172, R0, 0xfffffff8 ;  /* 0xfffffff800ac7836 */ /* 0x010fe20000000000 */
[----:B------:R-:W-:Y:S01]  /*81f0*/  LDGSTS.E [R243+0x11a00], desc[UR24][R50.64], P3 ;  /* 0x11a0000032f37fae */ /* 0x000fe200099a1018 */
[----:B------:R-:W-:Y:S01]  /*8200*/  SEL R175, RZ, 0x1, P6 ;  /* 0x00000001ffaf7807 */ /* 0x000fe20003000000 */
[----:B------:R-:W-:-:S02]  /*8210*/  UIADD3 UR5, UPT, UPT, UR11, UR5, UR6 ;  /* 0x000000050b057290 */ /* 0x000fc4000fffe006 */
[----:B------:R-:W-:Y:S01]  /*8220*/  LDGSTS.E [R243+0x11e00], desc[UR24][R54.64], P5 ;  /* 0x11e0000036f37fae */ /* 0x000fe2000a9a1018 */
[----:B------:R-:W-:Y:S01]  /*8230*/  ISETP.GE.U32.AND P5, PT, R168, 0x7fffffae, PT ;  /* 0x7fffffaea800780c */ /* 0x000fe20003fa6070 */
[----:B-1----:R-:W-:Y:S01]  /*8240*/  VIADD R2, R2, 0xfffffff4 ;  /* 0xfffffff402027836 */ /* 0x002fe20000000000 */
[----:B------:R-:W1:Y:S01]  /*8250*/  LDC R0, c[0x0][0x3a0] ;  /* 0x0000e800ff007b82 */ /* 0x000e620000000800 */
[----:B------:R-:W-:Y:S01]  /*8260*/  ISETP.GE.U32.AND P0, PT, R172, 0x7fffffd9, PT ;  /* 0x7fffffd9ac00780c */ /* 0x000fe20003f06070 */
[----:B------:R-:W-:Y:S01]  /*8270*/  UIADD3 UR9, UPT, UPT, UR10, UR9, URZ ;  /* 0x000000090a097290 */ /* 0x000fe2000fffe0ff */
[----:B------:R-:W-:Y:S01]  /*8280*/  SEL R170, RZ, 0x1fffe, P5 ;  /* 0x0001fffeffaa7807 */ /* 0x000fe20002800000 */
[----:B------:R-:W-:Y:S01]  /*8290*/  USHF.L.U32 UR5, UR5, 0x8, URZ ;  /* 0x0000000805057899 */ /* 0x000fe200080006ff */
[----:B------:R-:W-:Y:S01]  /*82a0*/  ISETP.GE.U32.AND P3, PT, R2, 0x7fffffd5, PT ;  /* 0x7fffffd50200780c */ /* 0x000fe20003f66070 */
[----:B------:R-:W-:Y:S01]  /*82b0*/  ULOP3.LUT UR9, UR9, 0x3, URZ, 0xc0, !UPT ;  /* 0x0000000309097892 */ /* 0x000fe2000f8ec0ff */
[----:B---3--:R-:W-:Y:S01]  /*82c0*/  VIADD R168, R171, 0xffffffce ;  /* 0xffffffceaba87836 */ /* 0x008fe20000000000 */
[----:B------:R-:W3:Y:S01]  /*82d0*/  LDC R2, c[0x0][0x3a0] ;  /* 0x0000e800ff027b82 */ /* 0x000ee20000000800 */
[----:B------:R-:W-:Y:S01]  /*82e0*/  IMAD.IADD R170, R175, 0x1, R170 ;  /* 0x00000001afaa7824 */ /* 0x000fe200078e02aa */
[----:B------:R-:W-:Y:S01]  /*82f0*/  ULOP3.LUT UR5, UR5, 0xf00, URZ, 0xe2, !UPT ;  /* 0x00000f0005057892 */ /* 0x000fe2000f8ee2ff */
[----:B------:R-:W-:Y:S01]  /*8300*/  STL.64 [R1+0x8b0], R40 ;  /* 0x0008b02801007387 */ /* 0x000fe20000100a00 */
[----:B------:R-:W-:Y:S01]  /*8310*/  ISETP.GE.U32.AND P6, PT, R168, 0x7fffffaf, PT ;  /* 0x7fffffafa800780c */ /* 0x000fe20003fc6070 */
[----:B------:R-:W4:Y:S01]  /*8320*/  LDCU UR7, c[0x0][0x3a0] ;  /* 0x00007400ff0777ac */ /* 0x000f220008000800 */
[----:B------:R-:W-:Y:S01]  /*8330*/  LOP3.LUT R170, R170, 0x3, RZ, 0xc0, !PT ;  /* 0x00000003aaaa7812 */ /* 0x000fe200078ec0ff */
[----:B--2---:R-:W-:Y:S01]  /*8340*/  VIADD R168, R167, 0xffffffcf ;  /* 0xffffffcfa7a87836 */ /* 0x004fe20000000000 */
[----:B------:R-:W2:Y:S01]  /*8350*/  LDC R171, c[0x0][0x3a0] ;  /* 0x0000e800ffab7b82 */ /* 0x000ea20000000800 */
[----:B------:R-:W-:Y:S01]  /*8360*/  STL.64 [R1+0x8b8], R30 ;  /* 0x0008b81e01007387 */ /* 0x000fe20000100a00 */
[----:B------:R-:W1:Y:S02]  /*8370*/  LDCU UR8, c[0x0][0x3a0] ;  /* 0x00007400ff0877ac */ /* 0x000e640008000800 */
[----:B------:R-:W-:Y:S01]  /*8380*/  ISETP.GE.U32.AND P5, PT, R168, 0x7fffffb0, PT ;  /* 0x7fffffb0a800780c */ /* 0x000fe20003fa6070 */
[----:B------:R-:W-:Y:S01]  /*8390*/  STL.64 [R1+0x8c0], R28 ;  /* 0x0008c01c01007387 */ /* 0x000fe20000100a00 */
[----:B------:R-:W-:Y:S01]  /*83a0*/  SEL R168, RZ, 0x4, P6 ;  /* 0x00000004ffa87807 */ /* 0x000fe20003000000 */
[----:B------:R-:W-:Y:S01]  /*83b0*/  USEL UR21, URZ, 0x1, UP6 ;  /* 0x00000001ff157887 */ /* 0x000fe2000b000000 */
[----:B------:R-:W2:Y:S01]  /*83c0*/  LDC R167, c[0x0][0x3a0] ;  /* 0x0000e800ffa77b82 */ /* 0x000ea20000000800 */
[----:B-1----:R-:W-:Y:S01]  /*83d0*/  VIADD R0, R0, 0xffffffc8 ;  /* 0xffffffc800007836 */ /* 0x002fe20000000000 */
[----:B------:R-:W-:Y:S01]  /*83e0*/  SEL R179, RZ, 0x7fff8, P5 ;  /* 0x0007fff8ffb37807 */ /* 0x000fe20002800000 */
[----:B------:R-:W-:Y:S01]  /*83f0*/  STL.64 [R1+0x8c8], R26 ;  /* 0x0008c81a01007387 */ /* 0x000fe20000100a00 */
[----:B------:R-:W-:-:S02]  /*8400*/  USEL UR22, URZ, 0x1fffe, UP5 ;  /* 0x0001fffeff167887 */ /* 0x000fc4000a800000 */
[----:B------:R-:W-:Y:S01]  /*8410*/  ISETP.GE.U32.AND P6, PT, R0, 0x7fffffa9, PT ;  /* 0x7fffffa90000780c */ /* 0x000fe20003fc6070 */
[----:B------:R-:W-:Y:S01]  /*8420*/  STL.64 [R1+0x8d0], R24 ;  /* 0x0008d01801007387 */ /* 0x000fe20000100a00 */
[----:B------:R-:W1:Y:S01]  /*8430*/  LDC R172, c[0x0][0x3a0] ;  /* 0x0000e800ffac7b82 */ /* 0x000e620000000800 */
[----:B---3--:R-:W-:Y:S01]  /*8440*/  VIADD R2, R2, 0xfffffff0 ;  /* 0xfffffff002027836 */ /* 0x008fe20000000000 */
[----:B----4-:R-:W-:Y:S01]  /*8450*/  UIADD3 UR7, UPT, UPT, UR7, -0x2d, URZ ;  /* 0xffffffd307077890 */ /* 0x010fe2000fffe0ff */
[----:B------:R-:W-:Y:S01]  /*8460*/  STL.64 [R1+0x8d8], R22 ;  /* 0x0008d81601007387 */ /* 0x000fe20000100a00 */
[----:B------:R-:W-:Y:S02]  /*8470*/  UIADD3 UR8, UPT, UPT, UR8, -0x2e, URZ ;  /* 0xffffffd208087890 */ /* 0x000fe4000fffe0ff */
[----:B------:R-:W-:Y:S01]  /*8480*/  ISETP.GE.U32.AND P5, PT, R2, 0x7fffffd1, PT ;  /* 0x7fffffd10200780c */ /* 0x000fe20003fa6070 */
[----:B------:R-:W-:Y:S01]  /*8490*/  STL.64 [R1+0x8e0], R12 ;  /* 0x0008e00c01007387 */ /* 0x000fe20000100a00 */
[----:B------:R-:W3:Y:S01]  /*84a0*/  LDC R0, c[0x0][0x3a0] ;  /* 0x0000e800ff007b82 */ /* 0x000ee20000000800 */
[----:B------:R-:W-:Y:S01]  /*84b0*/  SEL R2, RZ, 0x1, P6 ;  /* 0x00000001ff027807 */ /* 0x000fe20003000000 */
[----:B------:R-:W-:Y:S01]  /*84c0*/  USEL UR13, URZ, 0x1, UP1 ;  /* 0x00000001ff0d7887 */ /* 0x000fe20008800000 */
[----:B------:R-:W-:Y:S01]  /*84d0*/  ISETP.GE.U32.AND P6, PT, R174, 0x7fffffaa, PT ;  /* 0x7fffffaaae00780c */ /* 0x000fe20003fc6070 */
[----:B--2---:R-:W-:Y:S01]  /*84e0*/  VIADD R174, R171, 0xffffffca ;  /* 0xffffffcaabae7836 */ /* 0x004fe20000000000 */
[----:B------:R-:W-:Y:S01]  /*84f0*/  STL.64 [R1+0x8f0], R248 ;  /* 0x0008f0f801007387 */ /* 0x000fe20000100a00 */
[----:B------:R-:W-:Y:S01]  /*8500*/  UISETP.GE.U32.AND UP2, UPT, UR8, 0x7fffffb3, UPT ;  /* 0x7fffffb30800788c */ /* 0x000fe2000bf46070 */
[----:B------:R-:W-:Y:S01]  /*8510*/  SEL R171, RZ, 0x1fffe, P6 ;  /* 0x0001fffeffab7807 */ /* 0x000fe20003000000 */
[----:B------:R-:W-:Y:S01]  /*8520*/  VIADD R167, R167, 0xffffffcb ;  /* 0xffffffcba7a77836 */ /* 0x000fe20000000000 */
[----:B------:R-:W-:Y:S01]  /*8530*/  ISETP.GE.U32.AND P6, PT, R174, 0x7fffffab, PT ;  /* 0x7fffffabae00780c */ /* 0x000fe20003fc6070 */
[----:B------:R-:W-:Y:S01]  /*8540*/  STL.64 [R1+0x8e8], R18 ;  /* 0x0008e81201007387 */ /* 0x000fe20000100a00 */
[----:B------:R-:W-:-:S02]  /*8550*/  UISETP.GE.U32.AND UP1, UPT, UR7, 0x7fffffb4, UPT ;  /* 0x7fffffb40700788c */ /* 0x000fc4000bf26070 */
[----:B------:R-:W-:Y:S01]  /*8560*/  SEL R174, RZ, 0x4, P6 ;  /* 0x00000004ffae7807 */ /* 0x000fe20003000000 */
[----:B------:R-:W-:Y:S01]  /*8570*/  STL.64 [R1+0x8f8], R20 ;  /* 0x0008f81401007387 */ /* 0x000fe20000100a00 */
[----:B------:R-:W-:Y:S01]  /*8580*/  ISETP.GE.U32.AND P6, PT, R167, 0x7fffffac, PT ;  /* 0x7fffffaca700780c */ /* 0x000fe20003fc6070 */
[----:B-1----:R-:W-:Y:S01]  /*8590*/  VIADD R172, R172, 0xffffffc4 ;  /* 0xffffffc4acac7836 */ /* 0x002fe20000000000 */
[----:B------:R-:W-:Y:S01]  /*85a0*/  IADD3 R167, PT, PT, R170, R179, R168 ;  /* 0x000000b3aaa77210 */ /* 0x000fe20007ffe0a8 */
[----:B------:R-:W-:Y:S01]  /*85b0*/  IMAD.IADD R168, R2, 0x1, R171 ;  /* 0x0000000102a87824 */ /* 0x000fe200078e02ab */
[----:B------:R-:W-:Y:S01]  /*85c0*/  SEL R175, RZ, 0x7fff8, P6 ;  /* 0x0007fff8ffaf7807 */ /* 0x000fe20003000000 */
[----:B------:R-:W1:Y:S01]  /*85d0*/  LDC R171, c[0x0][0x3a0] ;  /* 0x0000e800ffab7b82 */ /* 0x000e620000000800 */
[----:B------:R-:W-:Y:S01]  /*85e0*/  ISETP.GE.U32.AND P6, PT, R172, 0x7fffffa5, PT ;  /* 0x7fffffa5ac00780c */ /* 0x000fe20003fc6070 */
[----:B------:R2:W-:Y:S01]  /*85f0*/  STL.64 [R1+0x900], R16 ;  /* 0x0009001001007387 */ /* 0x0005e20000100a00 */
[----:B------:R-:W-:Y:S01]  /*8600*/  USEL UR14, URZ, 0x1fffe, UP0 ;  /* 0x0001fffeff0e7887 */ /* 0x000fe20008000000 */
[----:B---3--:R-:W-:Y:S01]  /*8610*/  VIADD R0, R0, 0xffffffc5 ;  /* 0xffffffc500007836 */ /* 0x008fe20000000000 */
[----:B------:R-:W-:Y:S01]  /*8620*/  SEL R2, RZ, 0x1, P6 ;  /* 0x00000001ff027807 */ /* 0x000fe20003000000 */
[----:B------:R-:W-:Y:S01]  /*8630*/  STL.64 [R1+0x908], R46 ;  /* 0x0009082e01007387 */ /* 0x000fe20000100a00 */
[----:B------:R-:W-:Y:S01]  /*8640*/  UIADD3 UR21, UPT, UPT, UR21, UR22, URZ ;  /* 0x0000001615157290 */ /* 0x000fe2000fffe0ff */
[----:B------:R-:W3:Y:S01]  /*8650*/  LDC R172, c[0x0][0x3a0] ;  /* 0x0000e800ffac7b82 */ /* 0x000ee20000000800 */
[----:B------:R-:W-:Y:S01]  /*8660*/  ISETP.GE.U32.AND P6, PT, R0, 0x7fffffa6, PT ;  /* 0x7fffffa60000780c */ /* 0x000fe20003fc6070 */
[----:B------:R-:W-:Y:S01]  /*8670*/  STL.64 [R1+0x910], R14 ;  /* 0x0009100e01007387 */ /* 0x000fe20000100a00 */
[----:B------:R-:W-:Y:S01]  /*8680*/  LOP3.LUT R0, R168, 0x3, RZ, 0xc0, !PT ;  /* 0x00000003a8007812 */ /* 0x000fe200078ec0ff */
[----:B------:R-:W-:Y:S01]  /*8690*/  USEL UR15, URZ, 0x4, UP2 ;  /* 0x00000004ff0f7887 */ /* 0x000fe20009000000 */
[----:B------:R-:W-:Y:S01]  /*86a0*/  SEL R179, RZ, 0x1fffe, P6 ;  /* 0x0001fffeffb37807 */ /* 0x000fe20003000000 */
[----:B------:R-:W-:Y:S01]  /*86b0*/  STL.64 [R1+0x918], R48 ;  /* 0x0009183001007387 */ /* 0x000fe20000100a00 */
[----:B------:R-:W-:Y:S01]  /*86c0*/  IADD3 R0, PT, PT, R0, R175, R174 ;  /* 0x000000af00007210 */ /* 0x000fe20007ffe0ae */
[----:B------:R-:W4:Y:S01]  /*86d0*/  LDC R170, c[0x0][0x3a0] ;  /* 0x0000e800ffaa7b82 */ /* 0x000f220000000800 */
[----:B------:R-:W-:Y:S01]  /*86e0*/  USEL UR20, URZ, 0x7fff8, UP1 ;  /* 0x0007fff8ff147887 */ /* 0x000fe20008800000 */
[----:B------:R-:W-:Y:S01]  /*86f0*/  IMAD.IADD R174, R2, 0x1, R179 ;  /* 0x0000000102ae7824 */ /* 0x000fe200078e02b3 */
[----:B------:R-:W-:Y:S01]  /*8700*/  STL.64 [R1+0x920], R52 ;  /* 0x0009203401007387 */ /* 0x000fe20000100a00 */
[----:B------:R-:W-:Y:S01]  /*8710*/  VIADD R2, R4, UR4 ;  /* 0x0000000404027c36 */ /* 0x000fe20008000000 */
[----:B------:R-:W-:Y:S01]  /*8720*/  UIADD3 UR13, UPT, UPT, UR13, UR14, URZ ;  /* 0x0000000e0d0d7290 */ /* 0x000fe2000fffe0ff */
[----:B------:R-:W-:Y:S01]  /*8730*/  IMAD.SHL.U32 R0, R0, 0x100, RZ ;  /* 0x0000010000007824 */ /* 0x000fe200078e00ff */
[----:B------:R-:W-:Y:S01]  /*8740*/  STL.64 [R1+0x928], R50 ;  /* 0x0009283201007387 */ /* 0x000fe20000100a00 */
[----:B------:R-:W2:Y:S01]  /*8750*/  LDC R168, c[0x0][0x3a0] ;  /* 0x0000e800ffa87b82 */ /* 0x000ea20000000800 */
[----:B-1----:R-:W-:Y:S01]  /*8760*/  VIADD R171, R171, 0xffffffc7 ;  /* 0xffffffc7abab7836 */ /* 0x002fe20000000000 */
[----:B------:R-:W-:Y:S01]  /*8770*/  ULOP3.LUT UR21, UR21, 0x3, URZ, 0xc0, !UPT ;  /* 0x0000000315157892 */ /* 0x000fe2000f8ec0ff */
[----:B------:R1:W-:Y:S01]  /*8780*/  LDGSTS.E [R2+0x10300], desc[UR24][R10.64], !P1 ;  /* 0x103000000a027fae */ /* 0x0003e2000c9a1018 */
[----:B------:R-:W-:Y:S01]  /*8790*/  LOP3.LUT R0, R0, 0xf00, RZ, 0xe2, !PT ;  /* 0x00000f0000007812 */ /* 0x000fe200078ee2ff */
[----:B------:R-:W-:Y:S01]  /*87a0*/  VIADD R4, R66, 0x1f ;  /* 0x0000001f42047836 */ /* 0x000fe20000000000 */
[----:B------:R-:W-:Y:S01]  /*87b0*/  ISETP.GE.U32.AND P1, PT, R171, 0x7fffffa8, PT ;  /* 0x7fffffa8ab00780c */ /* 0x000fe20003f26070 */
[----:B------:R-:W-:Y:S01]  /*87c0*/  LDGSTS.E [R2+0x10700], desc[UR24][R56.64], !P0 ;  /* 0x1070000038027fae */ /* 0x000fe2000c1a1018 */
[----:B------:R-:W1:Y:S01]  /*87d0*/  LDC R175, c[0x0][0x3a0] ;  /* 0x0000e800ffaf7b82 */ /* 0x000e620000000800 */
[----:B---3--:R-:W-:Y:S01]  /*87e0*/  VIADD R172, R172, 0xffffffc6 ;  /* 0xffffffc6acac7836 */ /* 0x008fe20000000000 */
[----:B------:R-:W-:Y:S01]  /*87f0*/  SEL R171, RZ, 0x7fff8, P1 ;  /* 0x0007fff8ffab7807 */ /* 0x000fe20000800000 */
[----:B------:R-:W-:Y:S01]  /*8800*/  IMAD R167, R167, 0x1000, R0 ;  /* 0x00001000a7a77824 */ /* 0x000fe200078e0200 */
[----:B------:R-:W-:Y:S01]  /*8810*/  ISETP.GE.U32.AND P1, PT, R242, 0x7fffffa1, PT ;  /* 0x7fffffa1f200780c */ /* 0x000fe20003f26070 */
[----:B------:R-:W-:Y:S01]  /*8820*/  STL.64 [R1+0x930], R54 ;  /* 0x0009303601007387 */ /* 0x000fe20000100a00 */
[----:B------:R-:W-:Y:S01]  /*8830*/  ISETP.GE.U32.AND P6, PT, R172, 0x7fffffa7, PT ;  /* 0x7fffffa7ac00780c */ /* 0x000fe20003fc6070 */
[----:B------:R-:W-:Y:S01]  /*8840*/  USEL UR7, URZ, 0x4, UP4 ;  /* 0x00000004ff077887 */ /* 0x000fe2000a000000 */
[----:B----4-:R-:W-:Y:S01]  /*8850*/  VIADD R172, R170, 0xffffffc1 ;  /* 0xffffffc1aaac7836 */ /* 0x010fe20000000000 */
[----:B------:R-:W-:Y:S01]  /*8860*/  ISETP.GT.AND P0, PT, R4, 0x1f, PT ;  /* 0x0000001f0400780c */ /* 0x000fe20003f04270 */
[----:B------:R3:W-:Y:S01]  /*8870*/  LDGSTS.E [R2+0x10b00], desc[UR24][R58.64], !P3 ;  /* 0x10b000003a027fae */ /* 0x0007e2000d9a1018 */
[----:B------:R-:W-:Y:S01]  /*8880*/  SEL R170, RZ, 0x4, P6 ;  /* 0x00000004ffaa7807 */ /* 0x000fe20003000000 */
[----:B------:R-:W-:Y:S01]  /*8890*/  USEL UR8, URZ, 0x7fff8, UP3 ;  /* 0x0007fff8ff087887 */ /* 0x000fe20009800000 */
[----:B------:R-:W-:Y:S01]  /*88a0*/  ISETP.GE.U32.AND P6, PT, R172, 0x7fffffa2, PT ;  /* 0x7fffffa2ac00780c */ /* 0x000fe20003fc6070 */
[----:B------:R4:W-:Y:S01]  /*88b0*/  STL.64 [R1+0x938], R10 ;  /* 0x0009380a01007387 */ /* 0x0009e20000100a00 */
[----:B------:R-:W-:Y:S01]  /*88c0*/  ULOP3.LUT UR13, UR13, 0x3, URZ, 0xc0, !UPT ;  /* 0x000000030d0d7892 */ /* 0x000fe2000f8ec0ff */
[----:B--2---:R-:W-:Y:S01]  /*88d0*/  VIADD R168, R168, 0xffffffc2 ;  /* 0xffffffc2a8a87836 */ /* 0x004fe20000000000 */
[----:B------:R-:W-:Y:S01]  /*88e0*/  SEL R172, RZ, 0x1fffe, P6 ;  /* 0x0001fffeffac7807 */ /* 0x000fe20003000000 */
[----:B------:R-:W-:Y:S01]  /*88f0*/  STL [R1+0x874], R242 ;  /* 0x000874f201007387 */ /* 0x000fe20000100800 */
[----:B------:R-:W-:-:S02]  /*8900*/  UIADD3 UR15, UPT, UPT, UR21, UR20, UR15 ;  /* 0x00000014150f7290 */ /* 0x000fc4000fffe00f */
[----:B------:R-:W-:Y:S01]  /*8910*/  ISETP.GE.U32.AND P6, PT, R168, 0x7fffffa3, PT ;  /* 0x7fffffa3a800780c */ /* 0x000fe20003fc6070 */
[----:B------:R-:W-:Y:S01]  /*8920*/  STL [R1+0x344], R4 ;  /* 0x0003440401007387 */ /* 0x000fe20000100800 */
[----:B------:R-:W-:Y:S01]  /*8930*/  SEL R168, RZ, 0x1, P1 ;  /* 0x00000001ffa87807 */ /* 0x000fe20000800000 */
[----:B-1----:R-:W-:Y:S01]  /*8940*/  VIADD R175, R175, 0xffffffc3 ;  /* 0xffffffc3afaf7836 */ /* 0x002fe20000000000 */
[----:B------:R-:W-:Y:S01]  /*8950*/  UIADD3 UR7, UPT, UPT, UR13, UR8, UR7 ;  /* 0x000000080d077290 */ /* 0x000fe2000fffe007 */
[----:B------:R-:W-:Y:S01]  /*8960*/  STL.64 [R1+0x940], R56 ;  /* 0x0009403801007387 */ /* 0x000fe20000100a00 */
[----:B------:R-:W-:Y:S01]  /*8970*/  ULOP3.LUT UR15, UR15, 0xf, URZ, 0xc0, !UPT ;  /* 0x0000000f0f0f7892 */ /* 0x000fe2000f8ec0ff */
[----:B------:R-:W-:Y:S01]  /*8980*/  IMAD.IADD R172, R168, 0x1, R172 ;  /* 0x00000001a8ac7824 */ /* 0x000fe200078e02ac */
[----:B------:R-:W-:Y:S01]  /*8990*/  SEL R168, RZ, 0x4, P6 ;  /* 0x00000004ffa87807 */ /* 0x000fe20003000000 */
[----:B------:R3:W-:Y:S01]  /*89a0*/  STL.64 [R1+0x948], R58 ;  /* 0x0009483a01007387 */ /* 0x0007e20000100a00 */
[----:B------:R-:W-:Y:S01]  /*89b0*/  ISETP.GE.U32.AND P6, PT, R175, 0x7fffffa4, PT ;  /* 0x7fffffa4af00780c */ /* 0x000fe20003fc6070 */
[----:B------:R-:W-:Y:S01]  /*89c0*/  ULEA UR7, UR7, UR15, 0x4 ;  /* 0x0000000f07077291 */ /* 0x000fe2000f8e20ff */
[----:B------:R-:W-:Y:S01]  /*89d0*/  LOP3.LUT R175, R174, 0x3, RZ, 0xc0, !PT ;  /* 0x00000003aeaf7812 */ /* 0x000fe200078ec0ff */
[----:B------:R-:W-:Y:S01]  /*89e0*/  STL.64 [R1+0x950], R60 ;  /* 0x0009503c01007387 */ /* 0x000fe20000100a00 */
[----:B------:R-:W-:Y:S01]  /*89f0*/  SEL R174, RZ, 0x7fff8, P6 ;  /* 0x0007fff8ffae7807 */ /* 0x000fe20003000000 */
[----:B------:R-:W-:Y:S01]  /*8a00*/  ULOP3.LUT UR7, UR7, 0xff, URZ, 0xc0, !UPT ;  /* 0x000000ff07077892 */ /* 0x000fe2000f8ec0ff */
[----:B------:R-:W-:Y:S01]  /*8a10*/  LOP3.LUT R172, R172, 0x3, RZ, 0xc0, !PT ;  /* 0x00000003acac7812 */ /* 0x000fe200078ec0ff */
[----:B------:R-:W-:Y:S01]  /*8a20*/  LDGSTS.E [R2+0x10f00], desc[UR24][R60.64], !P5 ;  /* 0x10f000003c027fae */ /* 0x000fe2000e9a1018 */
[----:B------:R-:W-:-:S02]  /*8a30*/  ISETP.GE.U32.AND P6, PT, R176, 0x7fffffbf, PT ;  /* 0x7fffffbfb000780c */ /* 0x000fc40003fc6070 */
[----:B------:R-:W-:Y:S01]  /*8a40*/  IADD3 R168, PT, PT, R172, R174, R168 ;  /* 0x000000aeaca87210 */ /* 0x000fe20007ffe0a8 */
[----:B------:R1:W-:Y:S01]  /*8a50*/  LDGSTS.E [R2+0x11300], desc[UR24][R8.64], P2 ;  /* 0x1130000008027fae */ /* 0x0003e200091a1018 */
[----:B------:R-:W-:Y:S02]  /*8a60*/  IADD3 R170, PT, PT, R175, R171, R170 ;  /* 0x000000abafaa7210 */ /* 0x000fe40007ffe0aa */
[----:B------:R-:W-:Y:S02]  /*8a70*/  LOP3.LUT R171, R168, 0xf, RZ, 0xc0, !PT ;  /* 0x0000000fa8ab7812 */ /* 0x000fe400078ec0ff */
[----:B------:R-:W-:Y:S02]  /*8a80*/  SEL R0, RZ, 0x4, P6 ;  /* 0x00000004ff007807 */ /* 0x000fe40003000000 */
[----:B------:R-:W-:Y:S01]  /*8a90*/  ISETP.GE.U32.AND P6, PT, R178, 0x7fffffc0, PT ;  /* 0x7fffffc0b200780c */ /* 0x000fe20003fc6070 */
[----:B------:R-:W-:-:S03]  /*8aa0*/  IMAD R170, R170, 0x10, R171 ;  /* 0x00000010aaaa7824 */ /* 0x000fc600078e02ab */
[----:B------:R-:W-:Y:S02]  /*8ab0*/  SEL R171, RZ, 0x7fff8, P6 ;  /* 0x0007fff8ffab7807 */ /* 0x000fe40003000000 */
[----:B------:R-:W-:Y:S02]  /*8ac0*/  ISETP.GE.AND P6, PT, R183, UR23, PT ;  /* 0x00000017b7007c0c */ /* 0x000fe4000bfc6270 */
[----:B------:R-:W-:Y:S02]  /*8ad0*/  IADD3 R171, PT, PT, R171, UR9, R0 ;  /* 0x00000009abab7c10 */ /* 0x000fe4000fffe000 */
[----:B------:R-:W-:Y:S02]  /*8ae0*/  SEL R0, RZ, 0x4, !P0 ;  /* 0x00000004ff007807 */ /* 0x000fe40004000000 */
[----:B------:R-:W-:Y:S01]  /*8af0*/  LEA R171, R171, UR5, 0xc ;  /* 0x00000005abab7c11 */ /* 0x000fe2000f8e60ff */
[----:B------:R-:W2:Y:S01]  /*8b00*/  LDCU UR5, c[0x0][0x3b0] ;  /* 0x00007600ff0577ac */ /* 0x000ea20008000800 */
[----:B------:R-:W-:-:S02]  /*8b10*/  SEL R0, R0, RZ, !P6 ;  /* 0x000000ff00007207 */ /* 0x000fc40007000000 */
[----:B------:R-:W-:Y:S01]  /*8b20*/  LOP3.LUT R170, R170, 0xff, RZ, 0xc0, !PT ;  /* 0x000000ffaaaa7812 */ /* 0x000fe200078ec0ff */
[----:B------:R-:W-:Y:S01]  /*8b30*/  VIADD R66, R171, UR7 ;  /* 0x00000007ab427c36 */ /* 0x000fe20008000000 */
[----:B------:R-:W-:Y:S01]  /*8b40*/  ISETP.NE.U32.AND P3, PT, R0, RZ, PT ;  /* 0x000000ff0000720c */ /* 0x000fe20003f65070 */
[----:B------:R-:W-:Y:S02]  /*8b50*/  IMAD.SHL.U32 R0, R252, 0x4, RZ ;  /* 0x00000004fc007824 */ /* 0x000fe400078e00ff */
[----:B------:R-:W-:-:S03]  /*8b60*/  IMAD.IADD R167, R167, 0x1, R170 ;  /* 0x00000001a7a77824 */ /* 0x000fc600078e02aa */
[----:B------:R1:W-:Y:S01]  /*8b70*/  STL [R1+0x878], R0 ;  /* 0x0008780001007387 */ /* 0x0003e20000100800 */
[----:B------:R-:W-:Y:S02]  /*8b80*/  IADD3 R246, P5, PT, R0, UR18, RZ ;  /* 0x0000001200f67c10 */ /* 0x000fe4000ffbe0ff */
[----:B------:R-:W-:Y:S01]  /*8b90*/  PRMT R3, R167, 0x5410, R66 ;  /* 0x00005410a7037816 */ /* 0x000fe20000000042 */
[----:B------:R1:W-:Y:S01]  /*8ba0*/  STL.64 [R1+0x958], R8 ;  /* 0x0009580801007387 */ /* 0x0003e20000100a00 */
[--C-:B------:R-:W-:Y:S01]  /*8bb0*/  SHF.R.U32.HI R66, RZ, 0x4, R67.reuse ;  /* 0x00000004ff427819 */ /* 0x100fe20000011643 */
[----:B--2---:R-:W-:Y:S01]  /*8bc0*/  IMAD R166, R166, UR5, RZ ;  /* 0x00000005a6a67c24 */ /* 0x004fe2000f8e02ff */
[----:B------:R-:W-:Y:S01]  /*8bd0*/  SHF.R.U32.HI R67, RZ, 0x8, R67 ;  /* 0x00000008ff437819 */ /* 0x000fe20000011643 */
[----:B------:R-:W-:Y:S01]  /*8be0*/  IMAD R17, R164, UR5, RZ ;  /* 0x00000005a4117c24 */ /* 0x000fe2000f8e02ff */
[----:B------:R-:W-:Y:S01]  /*8bf0*/  LEA.HI.X.SX32 R247, R252, UR19, 0x2, P5 ;  /* 0x00000013fcf77c11 */ /* 0x000fe2000a8f16ff */
[----:B------:R-:W-:Y:S01]  /*8c00*/  IMAD R16, R163, UR5, RZ ;  /* 0x00000005a3107c24 */ /* 0x000fe2000f8e02ff */
[----:B------:R-:W-:Y:S01]  /*8c10*/  STL [R1+0x340], R166 ;  /* 0x000340a601007387 */ /* 0x000fe20000100800 */
[----:B------:R-:W-:Y:S01]  /*8c20*/  IMAD R20, R160, UR5, RZ ;  /* 0x00000005a0147c24 */ /* 0x000fe2000f8e02ff */
[----:B------:R-:W-:Y:S01]  /*8c30*/  LOP3.LUT P6, RZ, R67, 0x1, RZ, 0xc0, !PT ;  /* 0x0000000143ff7812 */ /* 0x000fe200078cc0ff */
[----:B------:R-:W-:Y:S01]  /*8c40*/  IMAD R30, R162, UR5, RZ ;  /* 0x00000005a21e7c24 */ /* 0x000fe2000f8e02ff */
[----:B------:R-:W-:Y:S01]  /*8c50*/  STL [R1+0x33c], R17 ;  /* 0x00033c1101007387 */ /* 0x000fe20000100800 */
[----:B----4-:R-:W-:Y:S01]  /*8c60*/  IMAD R11, R153, UR5, RZ ;  /* 0x00000005990b7c24 */ /* 0x010fe2000f8e02ff */
[----:B---3--:R-:W-:Y:S01]  /*8c70*/  LEA R58, P5, R166, R246, 0x2 ;  /* 0x000000f6a63a7211 */ /* 0x008fe200078a10ff */
[----:B------:R-:W-:Y:S01]  /*8c80*/  IMAD R19, R152, UR5, RZ ;  /* 0x0000000598137c24 */ /* 0x000fe2000f8e02ff */
[----:B------:R-:W-:Y:S01]  /*8c90*/  STL [R1+0x338], R16 ;  /* 0x0003381001007387 */ /* 0x000fe20000100800 */
[----:B------:R-:W-:Y:S01]  /*8ca0*/  IMAD R149, R149, UR5, RZ ;  /* 0x0000000595957c24 */ /* 0x000fe2000f8e02ff */
[----:B------:R-:W-:Y:S01]  /*8cb0*/  LEA.HI.X.SX32 R59, R166, R247, 0x2, P5 ;  /* 0x000000f7a63b7211 */ /* 0x000fe200028f16ff */
[----:B------:R-:W-:Y:S01]  /*8cc0*/  IMAD R7, R150, UR5, RZ ;  /* 0x0000000596077c24 */ /* 0x000fe2000f8e02ff */
[----:B------:R2:W-:Y:S01]  /*8cd0*/  STL [R1+0x330], R20 ;  /* 0x0003301401007387 */ /* 0x0005e20000100800 */
[----:B------:R-:W-:Y:S01]  /*8ce0*/  IMAD R10, R148, UR5, RZ ;  /* 0x00000005940a7c24 */ /* 0x000fe2000f8e02ff */
[----:B------:R-:W-:Y:S01]  /*8cf0*/  LOP3.LUT P2, RZ, R66, 0x1, RZ, 0xc0, !PT ;  /* 0x0000000142ff7812 */ /* 0x000fe2000784c0ff */
[----:B------:R-:W-:Y:S01]  /*8d00*/  IMAD R18, R146, UR5, RZ ;  /* 0x0000000592127c24 */ /* 0x000fe2000f8e02ff */
[----:B------:R-:W-:Y:S01]  /*8d10*/  STL [R1+0x334], R30 ;  /* 0x0003341e01007387 */ /* 0x000fe20000100800 */
[----:B------:R-:W-:Y:S01]  /*8d20*/  IMAD R51, R144, UR5, RZ ;  /* 0x0000000590337c24 */ /* 0x000fe2000f8e02ff */
[----:B------:R-:W-:Y:S01]  /*8d30*/  SHF.R.U64 R227, R3, 0x1f, RZ ;  /* 0x0000001f03e37819 */ /* 0x000fe200000012ff */
[----:B------:R-:W-:Y:S01]  /*8d40*/  IMAD R6, R145, UR5, RZ ;  /* 0x0000000591067c24 */ /* 0x000fe2000f8e02ff */
[----:B------:R-:W-:Y:S01]  /*8d50*/  STL [R1+0x32c], R11 ;  /* 0x00032c0b01007387 */ /* 0x000fe20000100800 */
[----:B------:R-:W-:-:S02]  /*8d60*/  IMAD R27, R142, UR5, RZ ;  /* 0x000000058e1b7c24 */ /* 0x000fc4000f8e02ff */
[----:B------:R-:W-:Y:S01]  /*8d70*/  IMAD R13, R141, UR5, RZ ;  /* 0x000000058d0d7c24 */ /* 0x000fe2000f8e02ff */
[----:B------:R-:W-:Y:S01]  /*8d80*/  STL [R1+0x328], R19 ;  /* 0x0003281301007387 */ /* 0x000fe20000100800 */
[----:B------:R-:W-:Y:S02]  /*8d90*/  IMAD R138, R138, UR5, RZ ;  /* 0x000000058a8a7c24 */ /* 0x000fe4000f8e02ff */
[----:B------:R-:W-:Y:S01]  /*8da0*/  IMAD R5, R140, UR5, RZ ;  /* 0x000000058c057c24 */ /* 0x000fe2000f8e02ff */
[----:B------:R-:W-:Y:S01]  /*8db0*/  STL [R1+0x31c], R149 ;  /* 0x00031c9501007387 */ /* 0x000fe20000100800 */
[----:B------:R-:W-:Y:S02]  /*8dc0*/  IMAD R49, R137, UR5, RZ ;  /* 0x0000000589317c24 */ /* 0x000fe4000f8e02ff */
        /* <DEDUP_REMOVED lines=66> */
[----:B-1----:R-:W-:Y:S01]  /*91f0*/  IMAD R0, R73, UR5, RZ ;  /* 0x0000000549007c24 */ /* 0x002fe2000f8e02ff */
[----:B------:R-:W-:Y:S04]  /*9200*/  STL [R1+0x2c4], R35 ;  /* 0x0002c42301007387 */ /* 0x000fe80000100800 */
        /* <DEDUP_REMOVED lines=24> */
[----:B------:R1:W-:Y:S01]  /*9390*/  LDGSTS.E [R2+0x11700], desc[UR24][R44.64], P6 ;  /* 0x117000002c027fae */ /* 0x0003e2000b1a1018 */
[----:B------:R-:W-:-:S03]  /*93a0*/  LEA R8, P6, R20, R246, 0x2 ;  /* 0x000000f614087211 */ /* 0x000fc600078c10ff */
[----:B------:R-:W-:Y:S01]  /*93b0*/  STL [R1+0x24c], R29 ;  /* 0x00024c1d01007387 */ /* 0x000fe20000100800 */
[----:B------:R-:W-:Y:S01]  /*93c0*/  LEA.HI.X.SX32 R9, R20, R247, 0x2, P6 ;  /* 0x000000f714097211 */ /* 0x000fe200030f16ff */
[----:B--2---:R-:W-:Y:S02]  /*93d0*/  IMAD R20, R71, UR5, RZ ;  /* 0x0000000547147c24 */ /* 0x004fe4000f8e02ff */
[----:B------:R-:W-:Y:S04]  /*93e0*/  STL [R1+0x254], R40 ;  /* 0x0002542801007387 */ /* 0x000fe80000100800 */
[----:B------:R-:W-:Y:S04]  /*93f0*/  STL [R1+0x248], R21 ;  /* 0x0002481501007387 */ /* 0x000fe80000100800 */
[----:B------:R1:W-:Y:S04]  /*9400*/  STL.64 [R1+0x960], R44 ;  /* 0x0009602c01007387 */ /* 0x0003e80000100a00 */
[----:B------:R-:W-:Y:S04]  /*9410*/  STL [R1+0x23c], R53 ;  /* 0x00023c3501007387 */ /* 0x000fe80000100800 */
[----:B------:R-:W-:Y:S04]  /*9420*/  STL [R1+0x244], R31 ;  /* 0x0002441f01007387 */ /* 0x000fe80000100800 */
[----:B------:R-:W-:Y:S01]  /*9430*/  STL [R1+0x22c], R28 ;  /* 0x00022c1c01007387 */ /* 0x000fe20000100800 */
[----:B-1----:R-:W-:-:S03]  /*9440*/  LEA R44, P5, R149, R246, 0x2 ;  /* 0x000000f6952c7211 */ /* 0x002fc600078a10ff */
[----:B------:R-:W-:Y:S01]  /*9450*/  STL.64 [R1+0x128], R58 ;  /* 0x0001283a01007387 */ /* 0x000fe20000100a00 */
[----:B------:R-:W-:-:S03]  /*9460*/  LEA.HI.X.SX32 R45, R149, R247, 0x2, P5 ;  /* 0x000000f7952d7211 */ /* 0x000fc600028f16ff */
[----:B------:R-:W-:Y:S04]  /*9470*/  STL [R1+0x21c], R52 ;  /* 0x00021c3401007387 */ /* 0x000fe80000100800 */
[----:B------:R1:W-:Y:S04]  /*9480*/  STL.64 [R1+0x108], R8 ;  /* 0x0001080801007387 */ /* 0x0003e80000100a00 */
[----:B------:R2:W-:Y:S04]  /*9490*/  STL.64 [R1+0xe8], R44 ;  /* 0x0000e82c01007387 */ /* 0x0005e80000100a00 */
[----:B------:R-:W-:Y:S01]  /*94a0*/  STL [R1+0x20c], R20 ;  /* 0x00020c1401007387 */ /* 0x000fe20000100800 */
[----:B-1----:R-:W-:-:S04]  /*94b0*/  LEA R8, P6, R51, R246, 0x2 ;  /* 0x000000f633087211 */ /* 0x002fc800078c10ff */
[----:B------:R-:W-:Y:S01]  /*94c0*/  LEA.HI.X.SX32 R9, R51, R247, 0x2, P6 ;  /* 0x000000f733097211 */ /* 0x000fe200030f16ff */
[----:B------:R-:W-:Y:S01]  /*94d0*/  IMAD R51, R70, UR5, RZ ;  /* 0x0000000546337c24 */ /* 0x000fe2000f8e02ff */
[----:B--2---:R-:W-:-:S03]  /*94e0*/  LEA R44, P5, R138, R246, 0x2 ;  /* 0x000000f68a2c7211 */ /* 0x004fc600078a10ff */
[----:B------:R1:W-:Y:S01]  /*94f0*/  STL.64 [R1+0xc8], R8 ;  /* 0x0000c80801007387 */ /* 0x0003e20000100a00 */
[-C--:B------:R-:W-:Y:S02]  /*9500*/  LEA.HI.X.SX32 R45, R138, R247.reuse, 0x2, P5 ;  /* 0x000000f78a2d7211 */ /* 0x080fe400028f16ff */
[CC--:B------:R-:W-:Y:S01]  /*9510*/  LEA R58, P5, R128.reuse, R246.reuse, 0x2 ;  /* 0x000000f6803a7211 */ /* 0x0c0fe200078a10ff */
[----:B------:R-:W-:Y:S03]  /*9520*/  STL [R1+0x1fc], R51 ;  /* 0x0001fc3301007387 */ /* 0x000fe60000100800 */
[----:B------:R-:W-:Y:S01]  /*9530*/  LEA.HI.X.SX32 R59, R128, R247, 0x2, P5 ;  /* 0x000000f7803b7211 */ /* 0x000fe200028f16ff */
[----:B------:R2:W-:Y:S01]  /*9540*/  STL.64 [R1+0xa8], R44 ;  /* 0x0000a82c01007387 */ /* 0x0005e20000100a00 */
[----:B-1----:R-:W-:-:S04]  /*9550*/  LEA R8, P6, R133, R246, 0x2 ;  /* 0x000000f685087211 */ /* 0x002fc800078c10ff */
[----:B------:R-:W-:Y:S02]  /*9560*/  LEA.HI.X.SX32 R9, R133, R247, 0x2, P6 ;  /* 0x000000f785097211 */ /* 0x000fe400030f16ff */
[----:B--2---:R-:W-:-:S03]  /*9570*/  LEA R44, P6, R50, R246, 0x2 ;  /* 0x000000f6322c7211 */ /* 0x004fc600078c10ff */
[----:B------:R1:W-:Y:S01]  /*9580*/  STL.64 [R1+0x88], R8 ;  /* 0x0000880801007387 */ /* 0x0003e20000100a00 */
[----:B------:R-:W-:-:S03]  /*9590*/  LEA.HI.X.SX32 R45, R50, R247, 0x2, P6 ;  /* 0x000000f7322d7211 */ /* 0x000fc600030f16ff */
[----:B------:R2:W-:Y:S01]  /*95a0*/  STL.64 [R1+0x68], R58 ;  /* 0x0000683a01007387 */ /* 0x0005e20000100a00 */
[----:B------:R-:W-:Y:S02]  /*95b0*/  IMAD R50, R64, UR5, RZ ;  /* 0x0000000540327c24 */ /* 0x000fe4000f8e02ff */
[----:B-1----:R-:W-:Y:S02]  /*95c0*/  IMAD R9, R68, UR5, RZ ;  /* 0x0000000544097c24 */ /* 0x002fe4000f8e02ff */
[----:B------:R-:W-:Y:S01]  /*95d0*/  IMAD R8, R65, UR5, RZ ;  /* 0x0000000541087c24 */ /* 0x000fe2000f8e02ff */
[C---:B--2---:R-:W-:Y:S02]  /*95e0*/  LEA R58, P5, R117.reuse, R246, 0x2 ;  /* 0x000000f6753a7211 */ /* 0x044fe400078a10ff */
[----:B------:R-:W-:Y:S02]  /*95f0*/  STL [R1+0x1ec], R9 ;  /* 0x0001ec0901007387 */ /* 0x000fe40000100800 */
[----:B------:R-:W-:-:S02]  /*9600*/  LEA.HI.X.SX32 R59, R117, R247, 0x2, P5 ;  /* 0x000000f7753b7211 */ /* 0x000fc400028f16ff */
[----:B------:R1:W-:Y:S01]  /*9610*/  STL.64 [R1+0x48], R44 ;  /* 0x0000482c01007387 */ /* 0x0003e20000100a00 */
[----:B------:R-:W-:-:S03]  /*9620*/  LEA R64, P5, R100, R246, 0x2 ;  /* 0x000000f664407211 */ /* 0x000fc600078a10ff */
[----:B------:R-:W-:Y:S01]  /*9630*/  STL [R1+0x1dc], R50 ;  /* 0x0001dc3201007387 */ /* 0x000fe20000100800 */
[----:B------:R-:W-:Y:S02]  /*9640*/  LEA.HI.X.SX32 R65, R100, R247, 0x2, P5 ;  /* 0x000000f764417211 */ /* 0x000fe400028f16ff */
[-C--:B------:R-:W-:Y:S01]  /*9650*/  LEA R68, P5, R56, R246.reuse, 0x2 ;  /* 0x000000f638447211 */ /* 0x080fe200078a10ff */
[----:B------:R-:W-:Y:S01]  /*9660*/  STL.64 [R1+0x28], R58 ;  /* 0x0000283a01007387 */ /* 0x000fe20000100a00 */
[----:B-1----:R-:W-:-:S03]  /*9670*/  LEA R44, P6, R106, R246, 0x2 ;  /* 0x000000f66a2c7211 */ /* 0x002fc600078c10ff */
[----:B------:R1:W-:Y:S01]  /*9680*/  STL.64 [R1+0x968], R64 ;  /* 0x0009684001007387 */ /* 0x0003e20000100a00 */
[----:B------:R-:W-:Y:S02]  /*9690*/  LEA.HI.X.SX32 R45, R106, R247, 0x2, P6 ;  /* 0x000000f76a2d7211 */ /* 0x000fe400030f16ff */
[----:B------:R-:W-:-:S03]  /*96a0*/  LEA R66, P6, R57, R246, 0x2 ;  /* 0x000000f639427211 */ /* 0x000fc600078c10ff */
[----:B------:R-:W-:Y:S01]  /*96b0*/  STL.64 [R1+0x8], R44 ;  /* 0x0000082c01007387 */ /* 0x000fe20000100a00 */
[-C--:B------:R-:W-:Y:S02]  /*96c0*/  LEA.HI.X.SX32 R67, R57, R247.reuse, 0x2, P6 ;  /* 0x000000f739437211 */ /* 0x080fe400030f16ff */
[-C--:B------:R-:W-:Y:S01]  /*96d0*/  LEA R70, P6, R55, R246.reuse, 0x2 ;  /* 0x000000f637467211 */ /* 0x080fe200078c10ff */
[----:B------:R-:W-:Y:S01]  /*96e0*/  STL [R1+0x1cc], R8 ;  /* 0x0001cc0801007387 */ /* 0x000fe20000100800 */
[----:B-1----:R-:W-:Y:S02]  /*96f0*/  IMAD R64, R197, UR5, RZ ;  /* 0x00000005c5407c24 */ /* 0x002fe4000f8e02ff */
[----:B------:R-:W-:Y:S01]  /*9700*/  LEA.HI.X.SX32 R71, R55, R247, 0x2, P6 ;  /* 0x000000f737477211 */ /* 0x000fe200030f16ff */
[----:B------:R1:W-:Y:S01]  /*9710*/  STL.64 [R1+0x970], R44 ;  /* 0x0009702c01007387 */ /* 0x0003e20000100a00 */
[----:B------:R-:W-:-:S03]  /*9720*/  LEA R74, P6, R29, R246, 0x2 ;  /* 0x000000f61d4a7211 */ /* 0x000fc600078c10ff */
[----:B------:R-:W-:Y:S01]  /*9730*/  STL.64 [R1+0x978], R66 ;  /* 0x0009784201007387 */ /* 0x000fe20000100a00 */
[----:B------:R-:W-:Y:S01]  /*9740*/  LEA.HI.X.SX32 R75, R29, R247, 0x2, P6 ;  /* 0x000000f71d4b7211 */ /* 0x000fe200030f16ff */
[----:B------:R-:W-:Y:S01]  /*9750*/  IMAD R29, R77, UR5, RZ ;  /* 0x000000054d1d7c24 */ /* 0x000fe2000f8e02ff */
[----:B------:R-:W-:-:S04]  /*9760*/  LEA R78, P6, R28, R246, 0x2 ;  /* 0x000000f61c4e7211 */ /* 0x000fc800078c10ff */
[-C--:B------:R-:W-:Y:S01]  /*9770*/  LEA.HI.X.SX32 R79, R28, R247.reuse, 0x2, P6 ;  /* 0x000000f71c4f7211 */ /* 0x080fe200030f16ff */
[----:B-1----:R-:W-:Y:S01]  /*9780*/  IMAD R44, R69, UR5, RZ ;  /* 0x00000005452c7c24 */ /* 0x002fe2000f8e02ff */
[-C--:B------:R-:W-:Y:S01]  /*9790*/  LEA.HI.X.SX32 R69, R56, R247.reuse, 0x2, P5 ;  /* 0x000000f738457211 */ /* 0x080fe200028f16ff */
[----:B------:R-:W-:Y:S01]  /*97a0*/  IMAD R28, R81, UR5, RZ ;  /* 0x00000005511c7c24 */ /* 0x000fe2000f8e02ff */
[-C--:B------:R-:W-:Y:S01]  /*97b0*/  LEA R72, P5, R54, R246.reuse, 0x2 ;  /* 0x000000f636487211 */ /* 0x080fe200078a10ff */
[----:B------:R-:W-:Y:S01]  /*97c0*/  IMAD R45, R205, UR5, RZ ;  /* 0x00000005cd2d7c24 */ /* 0x000fe2000f8e02ff */
[-C--:B------:R-:W-:Y:S01]  /*97d0*/  LEA R82, P6, R20, R246.reuse, 0x2 ;  /* 0x000000f614527211 */ /* 0x080fe200078c10ff */
[----:B------:R-:W-:Y:S01]  /*97e0*/  STL.64 [R1+0x980], R68 ;  /* 0x0009804401007387 */ /* 0x000fe20000100a00 */
[-C--:B------:R-:W-:Y:S02]  /*97f0*/  LEA.HI.X.SX32 R73, R54, R247.reuse, 0x2, P5 ;  /* 0x000000f736497211 */ /* 0x080fe400028f16ff */
[-C--:B------:R-:W-:Y:S01]  /*9800*/  LEA R76, P5, R53, R246.reuse, 0x2 ;  /* 0x000000f6354c7211 */ /* 0x080fe200078a10ff */
[----:B------:R1:W-:Y:S01]  /*9810*/  STL [R1+0x1bc], R44 ;  /* 0x0001bc2c01007387 */ /* 0x0003e20000100800 */
[-C--:B------:R-:W-:Y:S01]  /*9820*/  LEA.HI.X.SX32 R83, R20, R247.reuse, 0x2, P6 ;  /* 0x000000f714537211 */ /* 0x080fe200030f16ff */
[----:B------:R-:W-:Y:S01]  /*9830*/  IMAD R20, R85, UR5, RZ ;  /* 0x0000000555147c24 */ /* 0x000fe2000f8e02ff */
[----:B------:R-:W-:Y:S01]  /*9840*/  LEA.HI.X.SX32 R77, R53, R247, 0x2, P5 ;  /* 0x000000f7354d7211 */ /* 0x000fe200028f16ff */
[----:B------:R-:W-:Y:S01]  /*9850*/  STL.64 [R1+0x988], R70 ;  /* 0x0009884601007387 */ /* 0x000fe20000100a00 */
[----:B------:R-:W-:-:S02]  /*9860*/  LEA R80, P5, R52, R246, 0x2 ;  /* 0x000000f634507211 */ /* 0x000fc400078a10ff */
        /* <DEDUP_REMOVED lines=17> */
[-C--:B------:R-:W-:Y:S01]  /*9980*/  LEA R94, P6, R0, R246.reuse, 0x2 ;  /* 0x000000f6005e7211 */ /* 0x080fe200078c10ff */
[----:B------:R-:W-:Y:S01]  /*9990*/  STL.64 [R1+0x9a8], R78 ;  /* 0x0009a84e01007387 */ /* 0x000fe20000100a00 */
[-C--:B------:R-:W-:Y:S01]  /*99a0*/  LEA.HI.X.SX32 R93, R44, R247.reuse, 0x2, P5 ;  /* 0x000000f72c5d7211 */ /* 0x080fe200028f16ff */
[----:B-1----:R-:W-:Y:S01]  /*99b0*/  IMAD R44, R200, UR5, RZ ;  /* 0x00000005c82c7c24 */ /* 0x002fe2000f8e02ff */
[-C--:B------:R-:W-:Y:S01]  /*99c0*/  LEA R96, P5, R29, R246.reuse, 0x2 ;  /* 0x000000f61d607211 */ /* 0x080fe200078a10ff */
[----:B------:R-:W-:Y:S01]  /*99d0*/  STL.64 [R1+0x9b0], R80 ;  /* 0x0009b05001007387 */ /* 0x000fe20000100a00 */
[-C--:B------:R-:W-:Y:S01]  /*99e0*/  LEA.HI.X.SX32 R95, R0, R247.reuse, 0x2, P6 ;  /* 0x000000f7005f7211 */ /* 0x080fe200030f16ff */
[----:B--2---:R-:W-:Y:S01]  /*99f0*/  IMAD R0, R97, UR5, RZ ;  /* 0x0000000561007c24 */ /* 0x004fe2000f8e02ff */
[-C--:B------:R-:W-:Y:S01]  /*9a00*/  LEA R98, P6, R28, R246.reuse, 0x2 ;  /* 0x000000f61c627211 */ /* 0x080fe200078c10ff */
[----:B------:R1:W-:Y:S01]  /*9a10*/  STL [R1+0x18c], R28 ;  /* 0x00018c1c01007387 */ /* 0x0003e20000100800 */
[-C--:B------:R-:W-:Y:S01]  /*9a20*/  LEA.HI.X.SX32 R97, R29, R247.reuse, 0x2, P5 ;  /* 0x000000f71d617211 */ /* 0x080fe200028f16ff */
[----:B---3--:R-:W-:Y:S01]  /*9a30*/  IMAD R29, R101, UR5, RZ ;  /* 0x00000005651d7c24 */ /* 0x008fe2000f8e02ff */
[----:B------:R-:W-:Y:S01]  /*9a40*/  LEA R100, P5, R20, R246, 0x2 ;  /* 0x000000f614647211 */ /* 0x000fe200078a10ff */
[----:B------:R2:W-:Y:S01]  /*9a50*/  STL [R1+0x17c], R20 ;  /* 0x00017c1401007387 */ /* 0x0005e20000100800 */
[----:B------:R-:W-:-:S02]  /*9a60*/  LEA.HI.X.SX32 R99, R28, R247, 0x2, P6 ;  /* 0x000000f71c637211 */ /* 0x000fc400030f16ff */
[-C--:B------:R-:W-:Y:S01]  /*9a70*/  LEA R102, P6, R9, R246.reuse, 0x2 ;  /* 0x000000f609667211 */ /* 0x080fe200078c10ff */
[----:B------:R-:W-:Y:S01]  /*9a80*/  STL [R1+0x16c], R9 ;  /* 0x00016c0901007387 */ /* 0x000fe20000100800 */
[-C--:B------:R-:W-:Y:S01]  /*9a90*/  LEA.HI.X.SX32 R101, R20, R247.reuse, 0x2, P5 ;  /* 0x000000f714657211 */ /* 0x080fe200028f16ff */
[----:B-1----:R-:W-:Y:S01]  /*9aa0*/  IMAD R28, R111, UR5, RZ ;  /* 0x000000056f1c7c24 */ /* 0x002fe2000f8e02ff */
[-C--:B------:R-:W-:Y:S01]  /*9ab0*/  LEA R104, P5, R8, R246.reuse, 0x2 ;  /* 0x000000f608687211 */ /* 0x080fe200078a10ff */
[----:B------:R1:W-:Y:S01]  /*9ac0*/  STL [R1+0x15c], R8 ;  /* 0x00015c0801007387 */ /* 0x0003e20000100800 */
[-C--:B------:R-:W-:Y:S01]  /*9ad0*/  LEA.HI.X.SX32 R103, R9, R247.reuse, 0x2, P6 ;  /* 0x000000f709677211 */ /* 0x080fe200030f16ff */
[----:B--2---:R-:W-:Y:S01]  /*9ae0*/  IMAD R20, R105, UR5, RZ ;  /* 0x0000000569147c24 */ /* 0x004fe2000f8e02ff */
[----:B------:R-:W-:Y:S01]  /*9af0*/  LEA R106, P6, R0, R246, 0x2 ;  /* 0x000000f6006a7211 */ /* 0x000fe200078c10ff */
[----:B------:R2:W-:Y:S01]  /*9b00*/  STL [R1+0x14c], R0 ;  /* 0x00014c0001007387 */ /* 0x0005e20000100800 */
[----:B------:R-:W-:-:S02]  /*9b10*/  LEA.HI.X.SX32 R105, R8, R247, 0x2, P5 ;  /* 0x000000f708697211 */ /* 0x000fc400028f16ff */
[-C--:B------:R-:W-:Y:S01]  /*9b20*/  LEA.HI.X.SX32 R107, R0, R247.reuse, 0x2, P6 ;  /* 0x000000f7006b7211 */ /* 0x080fe200030f16ff */
[----:B------:R3:W-:Y:S01]  /*9b30*/  STL [R1+0x238], R29 ;  /* 0x0002381d01007387 */ /* 0x0007e20000100800 */
[-C--:B------:R-:W-:Y:S02]  /*9b40*/  LEA R60, P6, R11, R246.reuse, 0x2 ;  /* 0x000000f60b3c7211 */ /* 0x080fe400078c10ff */
[-C--:B-1----:R-:W-:Y:S01]  /*9b50*/  LEA R8, P5, R17, R246.reuse, 0x2 ;  /* 0x000000f611087211 */ /* 0x082fe200078a10ff */
[----:B------:R1:W-:Y:S01]  /*9b60*/  STL [R1+0x228], R20 ;  /* 0x0002281401007387 */ /* 0x0003e20000100800 */
[-C--:B------:R-:W-:Y:S01]  /*9b70*/  LEA.HI.X.SX32 R61, R11, R247.reuse, 0x2, P6 ;  /* 0x000000f70b3d7211 */ /* 0x080fe200030f16ff */
[----:B--2---:R-:W-:Y:S01]  /*9b80*/  IMAD R0, R119, UR5, RZ ;  /* 0x0000000577007c24 */ /* 0x004fe2000f8e02ff */
[----:B------:R-:W-:Y:S01]  /*9b90*/  LEA.HI.X.SX32 R9, R17, R247, 0x2, P5 ;  /* 0x000000f711097211 */ /* 0x000fe200028f16ff */
[----:B------:R-:W-:Y:S01]  /*9ba0*/  IMAD R17, R110, UR5, RZ ;  /* 0x000000056e117c24 */ /* 0x000fe2000f8e02ff */
[-C--:B------:R-:W-:Y:S01]  /*9bb0*/  LEA R58, P5, R10, R246.reuse, 0x2 ;  /* 0x000000f60a3a7211 */ /* 0x080fe200078a10ff */
[----:B------:R2:W-:Y:S01]  /*9bc0*/  STL [R1+0x218], R28 ;  /* 0x0002181c01007387 */ /* 0x0005e20000100800 */
[----:B------:R-:W-:-:S02]  /*9bd0*/  LEA R56, P6, R27, R246, 0x2 ;  /* 0x000000f61b387211 */ /* 0x000fc400078c10ff */
[-C--:B------:R-:W-:Y:S01]  /*9be0*/  LEA.HI.X.SX32 R59, R10, R247.reuse, 0x2, P5 ;  /* 0x000000f70a3b7211 */ /* 0x080fe200028f16ff */
[----:B------:R-:W-:Y:S01]  /*9bf0*/  STL.64 [R1+0x120], R8 ;  /* 0x0001200801007387 */ /* 0x000fe20000100a00 */
[-C--:B------:R-:W-:Y:S02]  /*9c00*/  LEA R10, P5, R49, R246.reuse, 0x2 ;  /* 0x000000f6310a7211 */ /* 0x080fe400078a10ff */
[-C--:B------:R-:W-:Y:S01]  /*9c10*/  LEA.HI.X.SX32 R57, R27, R247.reuse, 0x2, P6 ;  /* 0x000000f71b397211 */ /* 0x080fe200030f16ff */
        /* <DEDUP_REMOVED lines=8> */
[----:B------:R-:W-:Y:S01]  /*9ca0*/  LEA R52, P6, R25, R246, 0x2 ;  /* 0x000000f619347211 */ /* 0x000fe200078c10ff */
[----:B------:R-:W-:Y:S01]  /*9cb0*/  STL.64 [R1+0xe0], R58 ;  /* 0x0000e03a01007387 */ /* 0x000fe20000100a00 */
[----:B------:R-:W-:-:S02]  /*9cc0*/  LEA.HI.X.SX32 R51, R48, R247, 0x2, P5 ;  /* 0x000000f730337211 */ /* 0x000fc400028f16ff */
[-C--:B------:R-:W-:Y:S01]  /*9cd0*/  LEA R48, P5, R47, R246.reuse, 0x2 ;  /* 0x000000f62f307211 */ /* 0x080fe200078a10ff */
[----:B------:R-:W-:Y:S01]  /*9ce0*/  STL.64 [R1+0xc0], R56 ;  /* 0x0000c03801007387 */ /* 0x000fe20000100a00 */
[-C--:B------:R-:W-:Y:S01]  /*9cf0*/  LEA.HI.X.SX32 R53, R25, R247.reuse, 0x2, P6 ;  /* 0x000000f719357211 */ /* 0x080fe200030f16ff */
[----:B------:R-:W-:Y:S01]  /*9d00*/  IMAD R25, R112, UR5, RZ ;  /* 0x0000000570197c24 */ /* 0x000fe2000f8e02ff */
[-C--:B------:R-:W-:Y:S01]  /*9d10*/  LEA R108, P6, R14, R246.reuse, 0x2 ;  /* 0x000000f60e6c7211 */ /* 0x080fe200078c10ff */
[----:B------:R1:W-:Y:S01]  /*9d20*/  STL [R1+0x1f8], R27 ;  /* 0x0001f81b01007387 */ /* 0x0003e20000100800 */
[-C--:B------:R-:W-:Y:S02]  /*9d30*/  LEA.HI.X.SX32 R49, R47, R247.reuse, 0x2, P5 ;  /* 0x000000f72f317211 */ /* 0x080fe400028f16ff */
[-C--:B------:R-:W-:Y:S01]  /*9d40*/  LEA R110, P5, R46, R246.reuse, 0x2 ;  /* 0x000000f62e6e7211 */ /* 0x080fe200078a10ff */
[----:B------:R-:W-:Y:S01]  /*9d50*/  STL.64 [R1+0xa0], R10 ;  /* 0x0000a00a01007387 */ /* 0x000fe20000100a00 */
[-C--:B------:R-:W-:Y:S01]  /*9d60*/  LEA.HI.X.SX32 R109, R14, R247.reuse, 0x2, P6 ;  /* 0x000000f70e6d7211 */ /* 0x080fe200030f16ff */
[----:B------:R-:W-:Y:S01]  /*9d70*/  IMAD R14, R113, UR5, RZ ;  /* 0x00000005710e7c24 */ /* 0x000fe2000f8e02ff */
[----:B------:R-:W-:Y:S01]  /*9d80*/  LEA R112, P6, R23, R246, 0x2 ;  /* 0x000000f617707211 */ /* 0x000fe200078c10ff */
[----:B------:R-:W-:Y:S01]  /*9d90*/  STL.64 [R1+0x80], R54 ;  /* 0x0000803601007387 */ /* 0x000fe20000100a00 */
[----:B------:R-:W-:-:S02]  /*9da0*/  LEA.HI.X.SX32 R111, R46, R247, 0x2, P5 ;  /* 0x000000f72e6f7211 */ /* 0x000fc400028f16ff */
[-C--:B------:R-:W-:Y:S01]  /*9db0*/  LEA R114, P5, R39, R246.reuse, 0x2 ;  /* 0x000000f627727211 */ /* 0x080fe200078a10ff */
[----:B------:R1:W-:Y:S01]  /*9dc0*/  STL [R1+0x1e8], R15 ;  /* 0x0001e80f01007387 */ /* 0x0003e20000100800 */
[-C--:B------:R-:W-:Y:S01]  /*9dd0*/  LEA.HI.X.SX32 R113, R23, R247.reuse, 0x2, P6 ;  /* 0x000000f717717211 */ /* 0x080fe200030f16ff */
[----:B------:R-:W-:Y:S01]  /*9de0*/  IMAD R23, R115, UR5, RZ ;  /* 0x0000000573177c24 */ /* 0x000fe2000f8e02ff */
[CC--:B------:R-:W-:Y:S01]  /*9df0*/  LEA R116, P6, R38.reuse, R246.reuse, 0x2 ;  /* 0x000000f626747211 */ /* 0x0c0fe200078c10ff */
[----:B------:R-:W-:Y:S01]  /*9e00*/  STL.64 [R1+0x60], R50 ;  /* 0x0000603201007387 */ /* 0x000fe20000100a00 */
[-C--:B------:R-:W-:Y:S01]  /*9e10*/  LEA.HI.X.SX32 R115, R39, R247.reuse, 0x2, P5 ;  /* 0x000000f727737211 */ /* 0x080fe200028f16ff */
[----:B------:R-:W-:Y:S01]  /*9e20*/  IMAD R39, R147, UR5, RZ ;  /* 0x0000000593277c24 */ /* 0x000fe2000f8e02ff */
[-C--:B------:R-:W-:Y:S01]  /*9e30*/  LEA R118, P5, R37, R246.reuse, 0x2 ;  /* 0x000000f625767211 */ /* 0x080fe200078a10ff */
[----:B------:R-:W-:Y:S01]  /*9e40*/  STL.64 [R1+0x40], R52 ;  /* 0x0000403401007387 */ /* 0x000fe20000100a00 */
[-C--:B------:R-:W-:Y:S01]  /*9e50*/  LEA.HI.X.SX32 R117, R38, R247.reuse, 0x2, P6 ;  /* 0x000000f726757211 */ /* 0x080fe200030f16ff */
[----:B------:R-:W-:Y:S01]  /*9e60*/  IMAD R38, R154, UR5, RZ ;  /* 0x000000059a267c24 */ /* 0x000fe2000f8e02ff */
[-C--:B------:R-:W-:Y:S01]  /*9e70*/  LEA R120, P6, R21, R246.reuse, 0x2 ;  /* 0x000000f615787211 */ /* 0x080fe200078c10ff */
[----:B------:R-:W-:Y:S01]  /*9e80*/  STL [R1+0x1d8], R25 ;  /* 0x0001d81901007387 */ /* 0x000fe20000100800 */
[-C--:B------:R-:W-:Y:S01]  /*9e90*/  LEA.HI.X.SX32 R119, R37, R247.reuse, 0x2, P5 ;  /* 0x000000f725777211 */ /* 0x080fe200028f16ff */
[----:B------:R-:W-:Y:S01]  /*9ea0*/  IMAD R37, R156, UR5, RZ ;  /* 0x000000059c257c24 */ /* 0x000fe2000f8e02ff */
[-C--:B------:R-:W-:Y:S01]  /*9eb0*/  LEA R122, P5, R29, R246.reuse, 0x2 ;  /* 0x000000f61d7a7211 */ /* 0x080fe200078a10ff */
[----:B------:R-:W-:Y:S01]  /*9ec0*/  STL.64 [R1+0x20], R48 ;  /* 0x0000203001007387 */ /* 0x000fe20000100a00 */
[-C--:B------:R-:W-:Y:S01]  /*9ed0*/  LEA.HI.X.SX32 R121, R21, R247.reuse, 0x2, P6 ;  /* 0x000000f715797211 */ /* 0x080fe200030f16ff */
[----:B------:R-:W-:Y:S01]  /*9ee0*/  IMAD R21, R123, UR5, RZ ;  /* 0x000000057b157c24 */ /* 0x000fe2000f8e02ff */
[-C--:B------:R-:W-:Y:S01]  /*9ef0*/  LEA R124, P6, R20, R246.reuse, 0x2 ;  /* 0x000000f6147c7211 */ /* 0x080fe200078c10ff */
[----:B------:R2:W-:Y:S01]  /*9f00*/  STL [R1+0x1c8], R14 ;  /* 0x0001c80e01007387 */ /* 0x0005e20000100800 */
[-C--:B------:R-:W-:Y:S01]  /*9f10*/  LEA.HI.X.SX32 R123, R29, R247.reuse, 0x2, P5 ;  /* 0x000000f71d7b7211 */ /* 0x080fe200028f16ff */
[----:B---3--:R-:W-:Y:S01]  /*9f20*/  IMAD R29, R151, UR5, RZ ;  /* 0x00000005971d7c24 */ /* 0x008fe2000f8e02ff */
        /* <DEDUP_REMOVED lines=8> */
[-C--:B------:R-:W-:Y:S01]  /*9fb0*/  LEA R130, P5, R27, R246.reuse, 0x2 ;  /* 0x000000f61b827211 */ /* 0x080fe200078a10ff */
[----:B------:R-:W-:Y:S01]  /*9fc0*/  STL [R1+0x198], R21 ;  /* 0x0001981501007387 */ /* 0x000fe20000100800 */
[-C--:B------:R-:W-:Y:S01]  /*9fd0*/  LEA.HI.X.SX32 R129, R17, R247.reuse, 0x2, P6 ;  /* 0x000000f711817211 */ /* 0x080fe200030f16ff */
[----:B----4-:R-:W-:Y:S01]  /*9fe0*/  IMAD R17, R131, UR5, RZ ;  /* 0x0000000583117c24 */ /* 0x010fe2000f8e02ff */
[-C--:B------:R-:W-:Y:S01]  /*9ff0*/  LEA R132, P6, R15, R246.reuse, 0x2 ;  /* 0x000000f60f847211 */ /* 0x080fe200078c10ff */
[----:B------:R-:W-:Y:S01]  /*a000*/  STL [R1+0x188], R20 ;  /* 0x0001881401007387 */ /* 0x000fe20000100800 */
[-C--:B------:R-:W-:Y:S01]  /*a010*/  LEA.HI.X.SX32 R131, R27, R247.reuse, 0x2, P5 ;  /* 0x000000f71b837211 */ /* 0x080fe200028f16ff */
[----:B------:R-:W-:Y:S01]  /*a020*/  IMAD R27, R157, UR5, RZ ;  /* 0x000000059d1b7c24 */ /* 0x000fe2000f8e02ff */
[-C--:B------:R-:W-:Y:S01]  /*a030*/  LEA R134, P5, R25, R246.reuse, 0x2 ;  /* 0x000000f619867211 */ /* 0x080fe200078a10ff */
[----:B------:R-:W-:Y:S01]  /*a040*/  STL [R1+0x178], R17 ;  /* 0x0001781101007387 */ /* 0x000fe20000100800 */
[----:B------:R-:W-:Y:S01]  /*a050*/  LEA.HI.X.SX32 R133, R15, R247, 0x2, P6 ;  /* 0x000000f70f857211 */ /* 0x000fe200030f16ff */
[----:B------:R-:W-:Y:S01]  /*a060*/  IMAD R15, R135, UR5, RZ ;  /* 0x00000005870f7c24 */ /* 0x000fe2000f8e02ff */
[----:B------:R-:W-:-:S02]  /*a070*/  LEA R136, P6, R14, R246, 0x2 ;  /* 0x000000f60e887211 */ /* 0x000fc400078c10ff */
[-C--:B------:R-:W-:Y:S02]  /*a080*/  LEA.HI.X.SX32 R135, R25, R247.reuse, 0x2, P5 ;  /* 0x000000f719877211 */ /* 0x080fe400028f16ff */
[-C--:B------:R-:W-:Y:S01]  /*a090*/  LEA R138, P5, R23, R246.reuse, 0x2 ;  /* 0x000000f6178a7211 */ /* 0x080fe200078a10ff */
[----:B------:R-:W-:Y:S01]  /*a0a0*/  STL [R1+0x168], R15 ;  /* 0x0001680f01007387 */ /* 0x000fe20000100800 */
[-C--:B------:R-:W-:Y:S01]  /*a0b0*/  LEA.HI.X.SX32 R137, R14, R247.reuse, 0x2, P6 ;  /* 0x000000f70e897211 */ /* 0x080fe200030f16ff */
[----:B------:R-:W-:Y:S01]  /*a0c0*/  IMAD R14, R139, UR5, RZ ;  /* 0x000000058b0e7c24 */ /* 0x000fe2000f8e02ff */
[CC--:B------:R-:W-:Y:S02]  /*a0d0*/  LEA R140, P6, R0.reuse, R246.reuse, 0x2 ;  /* 0x000000f6008c7211 */ /* 0x0c0fe400078c10ff */
[-C--:B------:R-:W-:Y:S02]  /*a0e0*/  LEA.HI.X.SX32 R139, R23, R247.reuse, 0x2, P5 ;  /* 0x000000f7178b7211 */ /* 0x080fe400028f16ff */
[-C--:B------:R-:W-:Y:S01]  /*a0f0*/  LEA R142, P5, R21, R246.reuse, 0x2 ;  /* 0x000000f6158e7211 */ /* 0x080fe200078a10ff */
[----:B------:R2:W-:Y:S01]  /*a100*/  STL [R1+0x158], R14 ;  /* 0x0001580e01007387 */ /* 0x0005e20000100800 */
[----:B------:R-:W-:Y:S01]  /*a110*/  LEA.HI.X.SX32 R141, R0, R247, 0x2, P6 ;  /* 0x000000f7008d7211 */ /* 0x000fe200030f16ff */
[----:B-1----:R-:W-:Y:S01]  /*a120*/  IMAD R0, R143, UR5, RZ ;  /* 0x000000058f007c24 */ /* 0x002fe2000f8e02ff */
[----:B------:R-:W-:-:S02]  /*a130*/  LEA R144, P6, R20, R246, 0x2 ;  /* 0x000000f614907211 */ /* 0x000fc400078c10ff */
[-C--:B------:R-:W-:Y:S02]  /*a140*/  LEA.HI.X.SX32 R143, R21, R247.reuse, 0x2, P5 ;  /* 0x000000f7158f7211 */ /* 0x080fe400028f16ff */
[-C--:B------:R-:W-:Y:S01]  /*a150*/  LEA R146, P5, R17, R246.reuse, 0x2 ;  /* 0x000000f611927211 */ /* 0x080fe200078a10ff */
[----:B------:R1:W-:Y:S01]  /*a160*/  STL [R1+0x148], R0 ;  /* 0x0001480001007387 */ /* 0x0003e20000100800 */
[-C--:B------:R-:W-:Y:S02]  /*a170*/  LEA.HI.X.SX32 R145, R20, R247.reuse, 0x2, P6 ;  /* 0x000000f714917211 */ /* 0x080fe400030f16ff */
[-C--:B------:R-:W-:Y:S01]  /*a180*/  LEA R148, P6, R15, R246.reuse, 0x2 ;  /* 0x000000f60f947211 */ /* 0x080fe200078c10ff */
[----:B------:R3:W-:Y:S01]  /*a190*/  STL [R1+0x234], R39 ;  /* 0x0002342701007387 */ /* 0x0007e20000100800 */
[-C--:B------:R-:W-:Y:S02]  /*a1a0*/  LEA.HI.X.SX32 R147, R17, R247.reuse, 0x2, P5 ;  /* 0x000000f711937211 */ /* 0x080fe400028f16ff */
[----:B------:R-:W-:Y:S01]  /*a1b0*/  LEA R150, P5, R14, R246, 0x2 ;  /* 0x000000f60e967211 */ /* 0x000fe200078a10ff */
[----:B------:R4:W-:Y:S01]  /*a1c0*/  STL [R1+0x224], R29 ;  /* 0x0002241d01007387 */ /* 0x0009e20000100800 */
[----:B------:R-:W-:-:S02]  /*a1d0*/  LEA.HI.X.SX32 R149, R15, R247, 0x2, P6 ;  /* 0x000000f70f957211 */ /* 0x000fc400030f16ff */
[-C--:B------:R-:W-:Y:S01]  /*a1e0*/  LEA R152, P6, R0, R246.reuse, 0x2 ;  /* 0x000000f600987211 */ /* 0x080fe200078c10ff */
[----:B------:R3:W-:Y:S01]  /*a1f0*/  STL [R1+0x214], R38 ;  /* 0x0002142601007387 */ /* 0x0007e20000100800 */
[-C--:B------:R-:W-:Y:S02]  /*a200*/  LEA.HI.X.SX32 R151, R14, R247.reuse, 0x2, P5 ;  /* 0x000000f70e977211 */ /* 0x080fe400028f16ff */
[-C--:B--2---:R-:W-:Y:S02]  /*a210*/  LEA R14, P5, R16, R246.reuse, 0x2 ;  /* 0x000000f6100e7211 */ /* 0x084fe400078a10ff */
[-C--:B------:R-:W-:Y:S01]  /*a220*/  LEA.HI.X.SX32 R153, R0, R247.reuse, 0x2, P6 ;  /* 0x000000f700997211 */ /* 0x080fe200030f16ff */
[----:B-1----:R-:W-:Y:S01]  /*a230*/  IMAD R0, R165, UR5, RZ ;  /* 0x00000005a5007c24 */ /* 0x002fe2000f8e02ff */
[----:B------:R-:W-:Y:S02]  /*a240*/  LEA R46, P6, R19, R246, 0x2 ;  /* 0x000000f6132e7211 */ /* 0x000fe400078c10ff */
[----:B------:R-:W-:-:S02]  /*a250*/  LEA.HI.X.SX32 R15, R16, R247, 0x2, P5 ;  /* 0x000000f7100f7211 */ /* 0x000fc400028f16ff */
[CC--:B------:R-:W-:Y:S02]  /*a260*/  LEA R16, P5, R18.reuse, R246.reuse, 0x2 ;  /* 0x000000f612107211 */ /* 0x0c0fe400078a10ff */
[-C--:B------:R-:W-:Y:S01]  /*a270*/  LEA.HI.X.SX32 R47, R19, R247.reuse, 0x2, P6 ;  /* 0x000000f7132f7211 */ /* 0x080fe200030f16ff */
[----:B------:R-:W-:Y:S01]  /*a280*/  STL.64 [R1+0x118], R14 ;  /* 0x0001180e01007387 */ /* 0x000fe20000100a00 */
[CC--:B------:R-:W-:Y:S02]  /*a290*/  LEA R20, P6, R13.reuse, R246.reuse, 0x2 ;  /* 0x000000f60d147211 */ /* 0x0c0fe400078c10ff */
[-C--:B------:R-:W-:Y:S01]  /*a2a0*/  LEA.HI.X.SX32 R17, R18, R247.reuse, 0x2, P5 ;  /* 0x000000f712117211 */ /* 0x080fe200028f16ff */
[----:B------:R-:W-:Y:S01]  /*a2b0*/  STL.64 [R1+0xf8], R46 ;  /* 0x0000f82e01007387 */ /* 0x000fe20000100a00 */
[-C--:B------:R-:W-:Y:S02]  /*a2c0*/  LEA R248, P5, R12, R246.reuse, 0x2 ;  /* 0x000000f60cf87211 */ /* 0x080fe400078a10ff */
[----:B------:R-:W-:Y:S01]  /*a2d0*/  LEA.HI.X.SX32 R21, R13, R247, 0x2, P6 ;  /* 0x000000f70d157211 */ /* 0x000fe200030f16ff */
[----:B------:R1:W-:Y:S01]  /*a2e0*/  STL [R1+0x204], R28 ;  /* 0x0002041c01007387 */ /* 0x0003e20000100800 */
[----:B------:R-:W-:-:S02]  /*a2f0*/  LEA R18, P6, R22, R246, 0x2 ;  /* 0x000000f616127211 */ /* 0x000fc400078c10ff */
[-C--:B------:R-:W-:Y:S01]  /*a300*/  LEA.HI.X.SX32 R249, R12, R247.reuse, 0x2, P5 ;  /* 0x000000f70cf97211 */ /* 0x080fe200028f16ff */
[----:B------:R-:W-:Y:S01]  /*a310*/  STL.64 [R1+0xd8], R16 ;  /* 0x0000d81001007387 */ /* 0x000fe20000100a00 */
[-C--:B------:R-:W-:Y:S02]  /*a320*/  LEA R12, P5, R24, R246.reuse, 0x2 ;  /* 0x000000f6180c7211 */ /* 0x080fe400078a10ff */
[-C--:B------:R-:W-:Y:S01]  /*a330*/  LEA.HI.X.SX32 R19, R22, R247.reuse, 0x2, P6 ;  /* 0x000000f716137211 */ /* 0x080fe200030f16ff */
[----:B------:R-:W-:Y:S01]  /*a340*/  STL.64 [R1+0xb8], R20 ;  /* 0x0000b81401007387 */ /* 0x000fe20000100a00 */
[-C--:B------:R-:W-:Y:S02]  /*a350*/  LEA R22, P6, R35, R246.reuse, 0x2 ;  /* 0x000000f623167211 */ /* 0x080fe400078c10ff */
[----:B------:R-:W-:Y:S01]  /*a360*/  LEA.HI.X.SX32 R13, R24, R247, 0x2, P5 ;  /* 0x000000f7180d7211 */ /* 0x000fe200028f16ff */
[----:B------:R-:W-:Y:S01]  /*a370*/  STL [R1+0x1f4], R37 ;  /* 0x0001f42501007387 */ /* 0x000fe20000100800 */
[----:B------:R-:W-:-:S02]  /*a380*/  LEA R24, P5, R63, R246, 0x2 ;  /* 0x000000f63f187211 */ /* 0x000fc400078a10ff */
[-C--:B------:R-:W-:Y:S01]  /*a390*/  LEA.HI.X.SX32 R23, R35, R247.reuse, 0x2, P6 ;  /* 0x000000f723177211 */ /* 0x080fe200030f16ff */
[----:B------:R-:W-:Y:S01]  /*a3a0*/  IMAD R35, R158, UR5, RZ ;  /* 0x000000059e237c24 */ /* 0x000fe2000f8e02ff */
[-C--:B------:R-:W-:Y:S01]  /*a3b0*/  LEA R154, P6, R26, R246.reuse, 0x2 ;  /* 0x000000f61a9a7211 */ /* 0x080fe200078c10ff */
        /* <DEDUP_REMOVED lines=10> */
[----:B------:R-:W-:Y:S01]  /*a460*/  IMAD R62, R203, UR5, RZ ;  /* 0x00000005cb3e7c24 */ /* 0x000fe2000f8e02ff */
[-C--:B------:R-:W-:Y:S01]  /*a470*/  LEA R160, P5, R43, R246.reuse, 0x2 ;  /* 0x000000f62ba07211 */ /* 0x080fe200078a10ff */
[----:B------:R-:W-:Y:S01]  /*a480*/  STL.64 [R1+0x58], R12 ;  /* 0x0000580c01007387 */ /* 0x000fe20000100a00 */
[-C--:B------:R-:W-:Y:S01]  /*a490*/  LEA.HI.X.SX32 R159, R34, R247.reuse, 0x2, P6 ;  /* 0x000000f7229f7211 */ /* 0x080fe200030f16ff */
[----:B------:R-:W-:Y:S01]  /*a4a0*/  IMAD R34, R161, UR5, RZ ;  /* 0x00000005a1227c24 */ /* 0x000fe2000f8e02ff */
[----:B------:R-:W-:Y:S01]  /*a4b0*/  LEA R162, P6, R41, R246, 0x2 ;  /* 0x000000f629a27211 */ /* 0x000fe200078c10ff */
[----:B------:R-:W-:Y:S01]  /*a4c0*/  STL.64 [R1+0x38], R22 ;  /* 0x0000381601007387 */ /* 0x000fe20000100a00 */
[----:B------:R-:W-:-:S02]  /*a4d0*/  LEA.HI.X.SX32 R161, R43, R247, 0x2, P5 ;  /* 0x000000f72ba17211 */ /* 0x000fc400028f16ff */
[CC--:B------:R-:W-:Y:S01]  /*a4e0*/  LEA R164, P5, R40.reuse, R246.reuse, 0x2 ;  /* 0x000000f628a47211 */ /* 0x0c0fe200078a10ff */
[----:B------:R-:W-:Y:S01]  /*a4f0*/  STL [R1+0x1d4], R35 ;  /* 0x0001d42301007387 */ /* 0x000fe20000100800 */
[-C--:B------:R-:W-:Y:S02]  /*a500*/  LEA.HI.X.SX32 R163, R41, R247.reuse, 0x2, P6 ;  /* 0x000000f729a37211 */ /* 0x080fe400030f16ff */
        /* <DEDUP_REMOVED lines=8> */
[----:B------:R-:W-:Y:S01]  /*a590*/  STL [R1+0x1b4], R34 ;  /* 0x0001b42201007387 */ /* 0x000fe20000100800 */
[-C--:B------:R-:W-:Y:S01]  /*a5a0*/  LEA.HI.X.SX32 R169, R39, R247.reuse, 0x2, P5 ;  /* 0x000000f727a97211 */ /* 0x080fe200028f16ff */
[----:B---3--:R-:W-:Y:S01]  /*a5b0*/  IMAD R39, R193, UR5, RZ ;  /* 0x00000005c1277c24 */ /* 0x008fe2000f8e02ff */
[-C--:B------:R-:W-:Y:S01]  /*a5c0*/  LEA R172, P5, R38, R246.reuse, 0x2 ;  /* 0x000000f626ac7211 */ /* 0x080fe200078a10ff */
[----:B------:R3:W-:Y:S01]  /*a5d0*/  STL [R1+0x1a4], R0 ;  /* 0x0001a40001007387 */ /* 0x0007e20000100800 */
        /* <DEDUP_REMOVED lines=9> */
[----:B-1----:R-:W-:Y:S01]  /*a670*/  IMAD R28, R177, UR5, RZ ;  /* 0x00000005b11c7c24 */ /* 0x002fe2000f8e02ff */
[----:B------:R-:W-:-:S02]  /*a680*/  LEA R178, P6, R27, R246, 0x2 ;  /* 0x000000f61bb27211 */ /* 0x000fc400078c10ff */
[-C--:B------:R-:W-:Y:S02]  /*a690*/  LEA.HI.X.SX32 R177, R37, R247.reuse, 0x2, P5 ;  /* 0x000000f725b17211 */ /* 0x080fe400028f16ff */
[-C--:B------:R-:W-:Y:S01]  /*a6a0*/  LEA R180, P5, R35, R246.reuse, 0x2 ;  /* 0x000000f623b47211 */ /* 0x080fe200078a10ff */
[----:B------:R-:W-:Y:S01]  /*a6b0*/  STL [R1+0x174], R28 ;  /* 0x0001741c01007387 */ /* 0x000fe20000100800 */
[-C--:B------:R-:W-:Y:S01]  /*a6c0*/  LEA.HI.X.SX32 R179, R27, R247.reuse, 0x2, P6 ;  /* 0x000000f71bb37211 */ /* 0x080fe200030f16ff */
[----:B--2---:R-:W-:Y:S01]  /*a6d0*/  IMAD R27, R181, UR5, RZ ;  /* 0x00000005b51b7c24 */ /* 0x004fe2000f8e02ff */
[-C--:B------:R-:W-:Y:S02]  /*a6e0*/  LEA R182, P6, R26, R246.reuse, 0x2 ;  /* 0x000000f61ab67211 */ /* 0x080fe400078c10ff */
[-C--:B------:R-:W-:Y:S02]  /*a6f0*/  LEA.HI.X.SX32 R181, R35, R247.reuse, 0x2, P5 ;  /* 0x000000f723b57211 */ /* 0x080fe400028f16ff */
[-C--:B------:R-:W-:Y:S01]  /*a700*/  LEA R184, P5, R34, R246.reuse, 0x2 ;  /* 0x000000f622b87211 */ /* 0x080fe200078a10ff */
[----:B------:R-:W-:Y:S01]  /*a710*/  STL [R1+0x164], R27 ;  /* 0x0001641b01007387 */ /* 0x000fe20000100800 */
[----:B------:R-:W-:Y:S01]  /*a720*/  LEA.HI.X.SX32 R183, R26, R247, 0x2, P6 ;  /* 0x000000f71ab77211 */ /* 0x000fe200030f16ff */
[----:B------:R-:W-:Y:S01]  /*a730*/  IMAD R26, R185, UR5, RZ ;  /* 0x00000005b91a7c24 */ /* 0x000fe2000f8e02ff */
[----:B------:R-:W-:-:S02]  /*a740*/  LEA R186, P6, R0, R246, 0x2 ;  /* 0x000000f600ba7211 */ /* 0x000fc400078c10ff */
[-C--:B------:R-:W-:Y:S02]  /*a750*/  LEA.HI.X.SX32 R185, R34, R247.reuse, 0x2, P5 ;  /* 0x000000f722b97211 */ /* 0x080fe400028f16ff */
[-C--:B------:R-:W-:Y:S01]  /*a760*/  LEA R188, P5, R31, R246.reuse, 0x2 ;  /* 0x000000f61fbc7211 */ /* 0x080fe200078a10ff */
[----:B------:R1:W-:Y:S01]  /*a770*/  STL [R1+0x154], R26 ;  /* 0x0001541a01007387 */ /* 0x0003e20000100800 */
[-C--:B------:R-:W-:Y:S01]  /*a780*/  LEA.HI.X.SX32 R187, R0, R247.reuse, 0x2, P6 ;  /* 0x000000f700bb7211 */ /* 0x080fe200030f16ff */
[----:B---3--:R-:W-:Y:S01]  /*a790*/  IMAD R0, R189, UR5, RZ ;  /* 0x00000005bd007c24 */ /* 0x008fe2000f8e02ff */
[-C--:B------:R-:W-:Y:S02]  /*a7a0*/  LEA R190, P6, R29, R246.reuse, 0x2 ;  /* 0x000000f61dbe7211 */ /* 0x080fe400078c10ff */
[-C--:B------:R-:W-:Y:S02]  /*a7b0*/  LEA.HI.X.SX32 R189, R31, R247.reuse, 0x2, P5 ;  /* 0x000000f71fbd7211 */ /* 0x080fe400028f16ff */
[----:B------:R-:W-:Y:S01]  /*a7c0*/  LEA R192, P5, R28, R246, 0x2 ;  /* 0x000000f61cc07211 */ /* 0x000fe200078a10ff */
[----:B------:R2:W-:Y:S01]  /*a7d0*/  STL [R1+0x144], R0 ;  /* 0x0001440001007387 */ /* 0x0005e20000100800 */
[----:B------:R-:W-:-:S02]  /*a7e0*/  LEA.HI.X.SX32 R191, R29, R247, 0x2, P6 ;  /* 0x000000f71dbf7211 */ /* 0x000fc400030f16ff */
[CC--:B------:R-:W-:Y:S01]  /*a7f0*/  LEA R194, P6, R27.reuse, R246.reuse, 0x2 ;  /* 0x000000f61bc27211 */ /* 0x0c0fe200078c10ff */
[----:B------:R3:W-:Y:S01]  /*a800*/  STL [R1+0x280], R39 ;  /* 0x0002802701007387 */ /* 0x0007e20000100800 */
[-C--:B------:R-:W-:Y:S02]  /*a810*/  LEA.HI.X.SX32 R193, R28, R247.reuse, 0x2, P5 ;  /* 0x000000f71cc17211 */ /* 0x080fe400028f16ff */
[-C--:B------:R-:W-:Y:S01]  /*a820*/  LEA R196, P5, R26, R246.reuse, 0x2 ;  /* 0x000000f61ac47211 */ /* 0x080fe200078a10ff */
[----:B------:R-:W-:Y:S01]  /*a830*/  STL [R1+0x270], R64 ;  /* 0x0002704001007387 */ /* 0x000fe20000100800 */
[-C--:B------:R-:W-:Y:S02]  /*a840*/  LEA.HI.X.SX32 R195, R27, R247.reuse, 0x2, P6 ;  /* 0x000000f71bc37211 */ /* 0x080fe400030f16ff */
[----:B------:R-:W-:Y:S01]  /*a850*/  LEA R198, P6, R0, R246, 0x2 ;  /* 0x000000f600c67211 */ /* 0x000fe200078c10ff */
[----:B------:R4:W-:Y:S01]  /*a860*/  STL [R1+0x260], R44 ;  /* 0x0002602c01007387 */ /* 0x0009e20000100800 */
[----:B------:R-:W-:-:S02]  /*a870*/  LEA.HI.X.SX32 R197, R26, R247, 0x2, P5 ;  /* 0x000000f71ac57211 */ /* 0x000fc400028f16ff */
[-C--:B-1----:R-:W-:Y:S02]  /*a880*/  LEA R26, P5, R30, R246.reuse, 0x2 ;  /* 0x000000f61e1a7211 */ /* 0x082fe400078a10ff */
[-C--:B------:R-:W-:Y:S01]  /*a890*/  LEA.HI.X.SX32 R199, R0, R247.reuse, 0x2, P6 ;  /* 0x000000f700c77211 */ /* 0x080fe200030f16ff */
[----:B--2---:R-:W-:Y:S01]  /*a8a0*/  IMAD R0, R204, UR5, RZ ;  /* 0x00000005cc007c24 */ /* 0x004fe2000f8e02ff */
[CC--:B------:R-:W-:Y:S02]  /*a8b0*/  LEA R28, P6, R7.reuse, R246.reuse, 0x2 ;  /* 0x000000f6071c7211 */ /* 0x0c0fe400078c10ff */
[-C--:B------:R-:W-:Y:S02]  /*a8c0*/  LEA.HI.X.SX32 R27, R30, R247.reuse, 0x2, P5 ;  /* 0x000000f71e1b7211 */ /* 0x080fe400028f16ff */
[-C--:B------:R-:W-:Y:S02]  /*a8d0*/  LEA R30, P5, R6, R246.reuse, 0x2 ;  /* 0x000000f6061e7211 */ /* 0x080fe400078a10ff */
[----:B------:R-:W-:Y:S01]  /*a8e0*/  LEA.HI.X.SX32 R29, R7, R247, 0x2, P6 ;  /* 0x000000f7071d7211 */ /* 0x000fe200030f16ff */
[----:B------:R-:W-:Y:S01]  /*a8f0*/  STL.64 [R1+0x110], R26 ;  /* 0x0001101a01007387 */ /* 0x000fe20000100a00 */
[----:B------:R-:W-:-:S02]  /*a900*/  LEA R40, P6, R5, R246, 0x2 ;  /* 0x000000f605287211 */ /* 0x000fc400078c10ff */
[-C--:B------:R-:W-:Y:S01]  /*a910*/  LEA.HI.X.SX32 R31, R6, R247.reuse, 0x2, P5 ;  /* 0x000000f7061f7211 */ /* 0x080fe200028f16ff */
[----:B------:R-:W-:Y:S01]  /*a920*/  STL.64 [R1+0xf0], R28 ;  /* 0x0000f01c01007387 */ /* 0x000fe20000100a00 */
[-C--:B------:R-:W-:Y:S02]  /*a930*/  LEA R6, P5, R4, R246.reuse, 0x2 ;  /* 0x000000f604067211 */ /* 0x080fe400078a10ff */
[-C--:B------:R-:W-:Y:S01]  /*a940*/  LEA.HI.X.SX32 R41, R5, R247.reuse, 0x2, P6 ;  /* 0x000000f705297211 */ /* 0x080fe200030f16ff */
[----:B------:R-:W-:Y:S01]  /*a950*/  STL [R1+0x250], R63 ;  /* 0x0002503f01007387 */ /* 0x000fe20000100800 */
        /* <DEDUP_REMOVED lines=8> */
[----:B------:R1:W-:Y:S01]  /*a9e0*/  STL [R1+0x240], R38 ;  /* 0x0002402601007387 */ /* 0x0003e20000100800 */
        /* <DEDUP_REMOVED lines=14> */
[----:B---3--:R-:W-:Y:S01]  /*aad0*/  IMAD R39, R207, UR5, RZ ;  /* 0x00000005cf277c24 */ /* 0x008fe2000f8e02ff */
[-C--:B------:R-:W-:Y:S01]  /*aae0*/  LEA R208, P6, R44, R246.reuse, 0x2 ;  /* 0x000000f62cd07211 */ /* 0x080fe200078c10ff */
[----:B------:R-:W-:Y:S01]  /*aaf0*/  STL.64 [R1+0x30], R36 ;  /* 0x0000302401007387 */ /* 0x000fe20000100a00 */
[-C--:B------:R-:W-:Y:S02]  /*ab00*/  LEA.HI.X.SX32 R207, R64, R247.reuse, 0x2, P5 ;  /* 0x000000f740cf7211 */ /* 0x080fe400028f16ff */
[-C--:B------:R-:W-:Y:S01]  /*ab10*/  LEA R210, P5, R63, R246.reuse, 0x2 ;  /* 0x000000f63fd27211 */ /* 0x080fe200078a10ff */
[----:B------:R2:W-:Y:S01]  /*ab20*/  STL [R1+0x220], R0 ;  /* 0x0002200001007387 */ /* 0x0005e20000100800 */
[-C--:B------:R-:W-:Y:S01]  /*ab30*/  LEA.HI.X.SX32 R209, R44, R247.reuse, 0x2, P6 ;  /* 0x000000f72cd17211 */ /* 0x080fe200030f16ff */
[----:B----4-:R-:W-:Y:S01]  /*ab40*/  IMAD R44, R211, UR5, RZ ;  /* 0x00000005d32c7c24 */ /* 0x010fe2000f8e02ff */
[----:B------:R-:W-:Y:S01]  /*ab50*/  LEA R212, P6, R38, R246, 0x2 ;  /* 0x000000f626d47211 */ /* 0x000fe200078c10ff */
[----:B------:R-:W-:Y:S01]  /*ab60*/  STL.64 [R1+0x10], R42 ;  /* 0x0000102a01007387 */ /* 0x000fe20000100a00 */
[----:B------:R-:W-:-:S02]  /*ab70*/  LEA.HI.X.SX32 R211, R63, R247, 0x2, P5 ;  /* 0x000000f73fd37211 */ /* 0x000fc400028f16ff */
[-C--:B------:R-:W-:Y:S01]  /*ab80*/  LEA R214, P5, R62, R246.reuse, 0x2 ;  /* 0x000000f63ed67211 */ /* 0x080fe200078a10ff */
[----:B------:R-:W-:Y:S01]  /*ab90*/  STL [R1+0x210], R45 ;  /* 0x0002102d01007387 */ /* 0x000fe20000100800 */
[-C--:B------:R-:W-:Y:S01]  /*aba0*/  LEA.HI.X.SX32 R213, R38, R247.reuse, 0x2, P6 ;  /* 0x000000f726d57211 */ /* 0x080fe200030f16ff */
[----:B-1----:R-:W-:Y:S01]  /*abb0*/  IMAD R38, R215, UR5, RZ ;  /* 0x00000005d7267c24 */ /* 0x002fe2000f8e02ff */
[-C--:B------:R-:W-:Y:S01]  /*abc0*/  LEA R216, P6, R0, R246.reuse, 0x2 ;  /* 0x000000f600d87211 */ /* 0x080fe200078c10ff */
[----:B------:R1:W-:Y:S01]  /*abd0*/  STL [R1+0x200], R39 ;  /* 0x0002002701007387 */ /* 0x0003e20000100800 */
[-C--:B------:R-:W-:Y:S02]  /*abe0*/  LEA.HI.X.SX32 R215, R62, R247.reuse, 0x2, P5 ;  /* 0x000000f73ed77211 */ /* 0x080fe400028f16ff */
[-C--:B------:R-:W-:Y:S01]  /*abf0*/  LEA R218, P5, R45, R246.reuse, 0x2 ;  /* 0x000000f62dda7211 */ /* 0x080fe200078a10ff */
[----:B------:R-:W-:Y:S01]  /*ac00*/  STL [R1+0x1f0], R44 ;  /* 0x0001f02c01007387 */ /* 0x000fe20000100800 */
[-C--:B------:R-:W-:Y:S01]  /*ac10*/  LEA.HI.X.SX32 R217, R0, R247.reuse, 0x2, P6 ;  /* 0x000000f700d97211 */ /* 0x080fe200030f16ff */
[----:B--2---:R-:W-:Y:S01]  /*ac20*/  IMAD R0, R219, UR5, RZ ;  /* 0x00000005db007c24 */ /* 0x004fe2000f8e02ff */
[-C--:B------:R-:W-:Y:S01]  /*ac30*/  LEA R220, P6, R39, R246.reuse, 0x2 ;  /* 0x000000f627dc7211 */ /* 0x080fe200078c10ff */
[----:B------:R2:W-:Y:S01]  /*ac40*/  STL [R1+0x1e0], R38 ;  /* 0x0001e02601007387 */ /* 0x0005e20000100800 */
[-C--:B------:R-:W-:Y:S01]  /*ac50*/  LEA.HI.X.SX32 R219, R45, R247.reuse, 0x2, P5 ;  /* 0x000000f72ddb7211 */ /* 0x080fe200028f16ff */
[----:B------:R-:W3:Y:S01]  /*ac60*/  LDC.64 R62, c[0x0][0x3a8] ;  /* 0x0000ea00ff3e7b82 */ /* 0x000ee20000000a00 */
        /* <DEDUP_REMOVED lines=8> */
[-C--:B------:R-:W-:Y:S01]  /*acf0*/  LEA.HI.X.SX32 R225, R38, R247.reuse, 0x2, P6 ;  /* 0x000000f726e17211 */ /* 0x080fe200030f16ff */
[----:B--2---:R-:W-:Y:S01]  /*ad00*/  IMAD R38, R228, UR5, RZ ;  /* 0x00000005e4267c24 */ /* 0x004fe2000f8e02ff */
[----:B------:R-:W-:Y:S02]  /*ad10*/  LOP3.LUT P6, RZ, R227, 0x1, RZ, 0xc0, !PT ;  /* 0x00000001e3ff7812 */ /* 0x000fe400078cc0ff */
[-C--:B------:R-:W-:Y:S01]  /*ad20*/  LEA.HI.X.SX32 R227, R0, R247.reuse, 0x2, P5 ;  /* 0x000000f700e37211 */ /* 0x080fe200028f16ff */
[----:B----4-:R-:W-:Y:S01]  /*ad30*/  IMAD R0, R229, UR5, RZ ;  /* 0x00000005e5007c24 */ /* 0x010fe2000f8e02ff */
[CC--:B------:R-:W-:Y:S01]  /*ad40*/  LEA R228, P5, R39.reuse, R246.reuse, 0x2 ;  /* 0x000000f627e47211 */ /* 0x0c0fe200078a10ff */
[----:B------:R2:W-:Y:S03]  /*ad50*/  STL [R1+0x1b0], R38 ;  /* 0x0001b02601007387 */ /* 0x0005e60000100800 */
[-C--:B------:R-:W-:Y:S01]  /*ad60*/  LEA.HI.X.SX32 R229, R39, R247.reuse, 0x2, P5 ;  /* 0x000000f727e57211 */ /* 0x080fe200028f16ff */
[----:B-1----:R-:W-:Y:S01]  /*ad70*/  IMAD R39, R231, UR5, RZ ;  /* 0x00000005e7277c24 */ /* 0x002fe2000f8e02ff */
[CC--:B------:R-:W-:Y:S01]  /*ad80*/  LEA R230, P5, R38.reuse, R246.reuse, 0x2 ;  /* 0x000000f626e67211 */ /* 0x0c0fe200078a10ff */
[----:B------:R1:W-:Y:S03]  /*ad90*/  STL [R1+0x1a0], R0 ;  /* 0x0001a00001007387 */ /* 0x0003e60000100800 */
[-C--:B------:R-:W-:Y:S01]  /*ada0*/  LEA.HI.X.SX32 R231, R38, R247.reuse, 0x2, P5 ;  /* 0x000000f726e77211 */ /* 0x080fe200028f16ff */
[----:B--2---:R-:W-:Y:S01]  /*adb0*/  IMAD R38, R233, UR5, RZ ;  /* 0x00000005e9267c24 */ /* 0x004fe2000f8e02ff */
[CC--:B------:R-:W-:Y:S01]  /*adc0*/  LEA R232, P5, R0.reuse, R246.reuse, 0x2 ;  /* 0x000000f600e87211 */ /* 0x0c0fe200078a10ff */
[----:B------:R2:W-:Y:S03]  /*add0*/  STL [R1+0x190], R39 ;  /* 0x0001902701007387 */ /* 0x0005e60000100800 */
[-C--:B------:R-:W-:Y:S01]  /*ade0*/  LEA.HI.X.SX32 R233, R0, R247.reuse, 0x2, P5 ;  /* 0x000000f700e97211 */ /* 0x080fe200028f16ff */
[----:B-1----:R-:W-:Y:S01]  /*adf0*/  IMAD R0, R235, UR5, RZ ;  /* 0x00000005eb007c24 */ /* 0x002fe2000f8e02ff */
[CC--:B------:R-:W-:Y:S01]  /*ae00*/  LEA R234, P5, R39.reuse, R246.reuse, 0x2 ;  /* 0x000000f627ea7211 */ /* 0x0c0fe200078a10ff */
[----:B------:R1:W-:Y:S03]  /*ae10*/  STL [R1+0x180], R38 ;  /* 0x0001802601007387 */ /* 0x0003e60000100800 */
[----:B------:R-:W-:Y:S01]  /*ae20*/  LEA.HI.X.SX32 R235, R39, R247, 0x2, P5 ;  /* 0x000000f727eb7211 */ /* 0x000fe200028f16ff */
[----:B------:R-:W4:Y:S01]  /*ae30*/  LDL.64 R80, [R1+0x130] ;  /* 0x0001300001507983 */ /* 0x000f220000100a00 */
[----:B------:R-:W-:Y:S01]  /*ae40*/  LEA R236, P5, R38, R246, 0x2 ;  /* 0x000000f626ec7211 */ /* 0x000fe200078a10ff */
[----:B--2---:R-:W-:-:S02]  /*ae50*/  IMAD R39, R237, UR5, RZ ;  /* 0x00000005ed277c24 */ /* 0x004fc4000f8e02ff */
[----:B------:R-:W2:Y:S01]  /*ae60*/  LDL.64 R78, [R1+0x128] ;  /* 0x00012800014e7983 */ /* 0x000ea20000100a00 */
[-C--:B------:R-:W-:Y:S02]  /*ae70*/  LEA.HI.X.SX32 R237, R38, R247.reuse, 0x2, P5 ;  /* 0x000000f726ed7211 */ /* 0x080fe400028f16ff */
[CC--:B------:R-:W-:Y:S01]  /*ae80*/  LEA R238, P5, R0.reuse, R246.reuse, 0x2 ;  /* 0x000000f600ee7211 */ /* 0x0c0fe200078a10ff */
[----:B-1----:R-:W-:Y:S01]  /*ae90*/  IMAD R38, R239, UR5, RZ ;  /* 0x00000005ef267c24 */ /* 0x002fe2000f8e02ff */
[----:B------:R1:W-:Y:S02]  /*aea0*/  STL [R1+0x170], R0 ;  /* 0x0001700001007387 */ /* 0x0003e40000100800 */
[-C--:B------:R-:W-:Y:S02]  /*aeb0*/  LEA.HI.X.SX32 R239, R0, R247.reuse, 0x2, P5 ;  /* 0x000000f700ef7211 */ /* 0x080fe400028f16ff */
[----:B------:R-:W-:Y:S01]  /*aec0*/  LEA R240, P5, R39, R246, 0x2 ;  /* 0x000000f627f07211 */ /* 0x000fe200078a10ff */
[----:B------:R-:W2:Y:S04]  /*aed0*/  LDL.64 R76, [R1+0x108] ;  /* 0x00010800014c7983 */ /* 0x000ea80000100a00 */
[----:B------:R-:W2:Y:S01]  /*aee0*/  LDL.64 R74, [R1+0xe8] ;  /* 0x0000e800014a7983 */ /* 0x000ea20000100a00 */
[----:B-1----:R-:W-:Y:S01]  /*aef0*/  IMAD R0, R241, UR5, RZ ;  /* 0x00000005f1007c24 */ /* 0x002fe2000f8e02ff */
[----:B------:R-:W-:-:S02]  /*af00*/  LEA.HI.X.SX32 R241, R39, R247, 0x2, P5 ;  /* 0x000000f727f17211 */ /* 0x000fc400028f16ff */
[CC--:B------:R-:W-:Y:S01]  /*af10*/  LEA R244, P5, R38.reuse, R246.reuse, 0x2 ;  /* 0x000000f626f47211 */ /* 0x0c0fe200078a10ff */
[----:B------:R-:W2:Y:S03]  /*af20*/  LDL.64 R72, [R1+0xc8] ;  /* 0x0000c80001487983 */ /* 0x000ea60000100a00 */
[----:B------:R-:W-:Y:S01]  /*af30*/  LEA.HI.X.SX32 R245, R38, R247, 0x2, P5 ;  /* 0x000000f726f57211 */ /* 0x000fe200028f16ff */
[----:B------:R-:W2:Y:S01]  /*af40*/  LDL.64 R70, [R1+0xa8] ;  /* 0x0000a80001467983 */ /* 0x000ea20000100a00 */
[----:B------:R-:W-:-:S03]  /*af50*/  LEA R246, P5, R0, R246, 0x2 ;  /* 0x000000f600f67211 */ /* 0x000fc600078a10ff */
[----:B------:R-:W2:Y:S01]  /*af60*/  LDL.64 R68, [R1+0x88] ;  /* 0x0000880001447983 */ /* 0x000ea20000100a00 */
[----:B------:R-:W-:-:S03]  /*af70*/  LEA.HI.X.SX32 R247, R0, R247, 0x2, P5 ;  /* 0x000000f700f77211 */ /* 0x000fc600028f16ff */
[----:B------:R-:W2:Y:S04]  /*af80*/  LDL.64 R66, [R1+0x68] ;  /* 0x0000680001427983 */ /* 0x000ea80000100a00 */
[----:B------:R-:W2:Y:S04]  /*af90*/  LDL.64 R44, [R1+0x48] ;  /* 0x00004800012c7983 */ /* 0x000ea80000100a00 */
[----:B------:R-:W2:Y:S01]  /*afa0*/  LDL.64 R64, [R1+0x28] ;  /* 0x0000280001407983 */ /* 0x000ea20000100a00 */
[----:B------:R-:W-:-:S03]  /*afb0*/  SHF.R.U64 R250, R3, 0x1b, RZ ;  /* 0x0000001b03fa7819 */ /* 0x000fc600000012ff */
[----:B------:R-:W-:Y:S01]  /*afc0*/  STL [R1+0x160], R39 ;  /* 0x0001602701007387 */ /* 0x000fe20000100800 */
[----:B------:R-:W-:-:S03]  /*afd0*/  LOP3.LUT P5, RZ, R250, 0x1, RZ, 0xc0, !PT ;  /* 0x00000001faff7812 */ /* 0x000fc600078ac0ff */
[----:B------:R1:W-:Y:S04]  /*afe0*/  STL [R1+0x150], R38 ;  /* 0x0001502601007387 */ /* 0x0003e80000100800 */
[----:B------:R1:W-:Y:S04]  /*aff0*/  STL [R1+0x140], R0 ;  /* 0x0001400001007387 */ /* 0x0003e80000100800 */
[----:B---3--:R3:W-:Y:S01]  /*b000*/  STL [R1+0x138], R62 ;  /* 0x0001383e01007387 */ /* 0x0087e20000100800 */
[----:B-1----:R-:W-:Y:S02]  /*b010*/  IMAD.MOV.U32 R38, RZ, RZ, R62 ;  /* 0x000000ffff267224 */ /* 0x002fe400078e003e */
[----:B------:R-:W-:-:S02]  /*b020*/  IMAD.MOV.U32 R0, RZ, RZ, R63 ;  /* 0x000000ffff007224 */ /* 0x000fc400078e003f */
[----:B---3--:R-:W3:Y:S01]  /*b030*/  LDL.LU.64 R62, [R1+0x9b8] ;  /* 0x0009b800013e7983 */ /* 0x008ee20000300a00 */
[----:B------:R-:W-:-:S04]  /*b040*/  IMAD.SHL.U32 R242, R38, 0x20, RZ ;  /* 0x0000002026f27824 */ /* 0x000fc800078e00ff */
[----:B------:R-:W-:Y:S01]  /*b050*/  IMAD.WIDE R38, R242, 0x4, R32 ;  /* 0x00000004f2267825 */ /* 0x000fe200078e0220 */
[----:B------:R1:W-:Y:S03]  /*b060*/  STL [R1+0x730], R242 ;  /* 0x000730f201007387 */ /* 0x0003e60000100800 */
[C---:B------:R-:W-:Y:S01]  /*b070*/  VIADD R32, R251.reuse, UR4 ;  /* 0x00000004fb207c36 */ /* 0x040fe20008000000 */
[----:B---3--:R-:W-:Y:S04]  /*b080*/  LDGSTS.E [R2+0x11b00], desc[UR24][R62.64], P2 ;  /* 0x11b000003e027fae */ /* 0x008fe800091a1018 */
[----:B----4-:R-:W-:Y:S04]  /*b090*/  LDGSTS.E [R2+0x11f00], desc[UR24][R80.64], !P4 ;  /* 0x11f0000050027fae */ /* 0x010fe8000e1a1018 */
[----:B------:R-:W0:Y:S04]  /*b0a0*/  LDGDEPBAR ;  /* 0x00000000000079af */ /* 0x000e280000000000 */
[----:B--2---:R-:W-:Y:S04]  /*b0b0*/  LDGSTS.E [R32], desc[UR24][R78.64], P3 ;  /* 0x000000004e207fae */ /* 0x004fe800099a1018 */
[----:B------:R-:W2:Y:S04]  /*b0c0*/  LDL.LU.64 R80, [R1+0x9b0] ;  /* 0x0009b00001507983 */ /* 0x000ea80000300a00 */
[----:B------:R-:W-:Y:S04]  /*b0d0*/  LDGSTS.E [R32+0x400], desc[UR24][R76.64], P3 ;  /* 0x004000004c207fae */ /* 0x000fe800099a1018 */
[----:B------:R-:W3:Y:S04]  /*b0e0*/  LDL.LU.64 R78, [R1+0x9a8] ;  /* 0x0009a800014e7983 */ /* 0x000ee80000300a00 */
[----:B------:R-:W-:Y:S04]  /*b0f0*/  LDGSTS.E [R32+0x800], desc[UR24][R74.64], P3 ;  /* 0x008000004a207fae */ /* 0x000fe800099a1018 */
[----:B------:R-:W4:Y:S04]  /*b100*/  LDL.LU.64 R76, [R1+0x9a0] ;  /* 0x0009a000014c7983 */ /* 0x000f280000300a00 */
[----:B------:R-:W-:Y:S04]  /*b110*/  LDGSTS.E [R32+0xc00], desc[UR24][R72.64], P3 ;  /* 0x00c0000048207fae */ /* 0x000fe800099a1018 */
[----:B------:R-:W2:Y:S04]  /*b120*/  LDL.LU.64 R74, [R1+0x998] ;  /* 0x00099800014a7983 */ /* 0x000ea80000300a00 */
        /* <DEDUP_REMOVED lines=10> */
[----:B------:R-:W3:Y:S01]  /*b1d0*/  LDL.LU.64 R64, [R1+0x968] ;  /* 0x0009680001407983 */ /* 0x000ee20000300a00 */
[----:B------:R-:W-:-:S05]  /*b1e0*/  LOP3.LUT R33, R251, 0x20, RZ, 0x3c, !PT ;  /* 0x00000020fb217812 */ /* 0x000fca00078e3cff */
[----:B------:R-:W-:Y:S01]  /*b1f0*/  VIADD R33, R33, UR4 ;  /* 0x0000000421217c36 */ /* 0x000fe20008000000 */
[----:B------:R-:W-:-:S05]  /*b200*/  LOP3.LUT R250, R251, 0x40, RZ, 0x3c, !PT ;  /* 0x00000040fbfa7812 */ /* 0x000fca00078e3cff */
[----:B------:R-:W-:Y:S01]  /*b210*/  VIADD R250, R250, UR4 ;  /* 0x00000004fafa7c36 */ /* 0x000fe20008000000 */
[----:B--2---:R-:W-:Y:S04]  /*b220*/  LDGSTS.E [R32+0x2400], desc[UR24][R44.64], P3 ;  /* 0x024000002c207fae */ /* 0x004fe800099a1018 */
[----:B---3--:R-:W-:Y:S04]  /*b230*/  LDGSTS.E [R32+0x2800], desc[UR24][R64.64], P3 ;  /* 0x0280000040207fae */ /* 0x008fe800099a1018 */
[----:B------:R-:W-:Y:S04]  /*b240*/  LDGSTS.E [R32+0x2c00], desc[UR24][R66.64], P3 ;  /* 0x02c0000042207fae */ /* 0x000fe800099a1018 */
[----:B------:R-:W-:Y:S04]  /*b250*/  LDGSTS.E [R32+0x3000], desc[UR24][R68.64], P3 ;  /* 0x0300000044207fae */ /* 0x000fe800099a1018 */
[----:B------:R-:W-:Y:S04]  /*b260*/  LDGSTS.E [R32+0x3400], desc[UR24][R70.64], P3 ;  /* 0x0340000046207fae */ /* 0x000fe800099a1018 */
[----:B------:R-:W-:Y:S04]  /*b270*/  LDGSTS.E [R32+0x3800], desc[UR24][R72.64], P3 ;  /* 0x0380000048207fae */ /* 0x000fe800099a1018 */
[----:B------:R-:W-:Y:S04]  /*b280*/  LDGSTS.E [R32+0x3c00], desc[UR24][R74.64], P3 ;  /* 0x03c000004a207fae */ /* 0x000fe800099a1018 */
[----:B----4-:R-:W-:Y:S04]  /*b290*/  LDGSTS.E [R32+0x4000], desc[UR24][R76.64], P3 ;  /* 0x040000004c207fae */ /* 0x010fe800099a1018 */
[----:B------:R-:W-:Y:S04]  /*b2a0*/  LDGSTS.E [R32+0x4400], desc[UR24][R78.64], P3 ;  /* 0x044000004e207fae */ /* 0x000fe800099a1018 */
        /* <DEDUP_REMOVED lines=57> */
[----:B------:R-:W-:Y:S04]  /*b640*/  LDGSTS.E [R250+0x600], desc[UR24][R46.64], P3 ;  /* 0x006000002efa7fae */ /* 0x000fe800099a1018 */
[----:B------:R-:W-:Y:S04]  /*b650*/  LDGSTS.E [R250+0xa00], desc[UR24][R16.64], P3 ;  /* 0x00a0000010fa7fae */ /* 0x000fe800099a1018 */
[----:B------:R-:W2:Y:S04]  /*b660*/  LDL.LU.64 R14, [R1+0x910] ;  /* 0x00091000010e7983 */ /* 0x000ea80000300a00 */
[----:B------:R-:W2:Y:S04]  /*b670*/  LDL.LU.64 R46, [R1+0x908] ;  /* 0x00090800012e7983 */ /* 0x000ea80000300a00 */
[----:B------:R-:W2:Y:S04]  /*b680*/  LDL.LU.64 R16, [R1+0x900] ;  /* 0x0009000001107983 */ /* 0x000ea80000300a00 */
[----:B------:R-:W-:Y:S04]  /*b690*/  LDGSTS.E [R250+0xe00], desc[UR24][R20.64], P3 ;  /* 0x00e0000014fa7fae */ /* 0x000fe800099a1018 */
[----:B------:R-:W-:Y:S04]  /*b6a0*/  LDGSTS.E [R250+0x1200], desc[UR24][R248.64], P3 ;  /* 0x01200000f8fa7fae */ /* 0x000fe800099a1018 */
[----:B------:R-:W-:Y:S04]  /*b6b0*/  LDGSTS.E [R250+0x1600], desc[UR24][R18.64], P3 ;  /* 0x0160000012fa7fae */ /* 0x000fe800099a1018 */
[----:B------:R-:W2:Y:S04]  /*b6c0*/  LDL.LU.64 R20, [R1+0x8f8] ;  /* 0x0008f80001147983 */ /* 0x000ea80000300a00 */
[----:B------:R-:W2:Y:S04]  /*b6d0*/  LDL.LU.64 R248, [R1+0x8f0] ;  /* 0x0008f00001f87983 */ /* 0x000ea80000300a00 */
        /* <DEDUP_REMOVED lines=12> */
[----:B------:R-:W-:Y:S01]  /*b7a0*/  LDGSTS.E [R250+0x4a00], desc[UR24][R172.64], P3 ;  /* 0x04a00000acfa7fae */ /* 0x000fe200099a1018 */
[----:B------:R-:W-:-:S03]  /*b7b0*/  LOP3.LUT R251, R251, 0x60, RZ, 0x3c, !PT ;  /* 0x00000060fbfb7812 */ /* 0x000fc600078e3cff */
[----:B------:R-:W-:Y:S04]  /*b7c0*/  LDGSTS.E [R250+0x4e00], desc[UR24][R174.64], P3 ;  /* 0x04e00000aefa7fae */ /* 0x000fe800099a1018 */
[----:B------:R-:W-:Y:S04]  /*b7d0*/  LDGSTS.E [R250+0x5200], desc[UR24][R176.64], P3 ;  /* 0x05200000b0fa7fae */ /* 0x000fe800099a1018 */
[----:B------:R-:W-:Y:S04]  /*b7e0*/  LDGSTS.E [R250+0x5600], desc[UR24][R178.64], P3 ;  /* 0x05600000b2fa7fae */ /* 0x000fe800099a1018 */
[----:B------:R-:W-:Y:S04]  /*b7f0*/  LDGSTS.E [R250+0x5a00], desc[UR24][R180.64], P3 ;  /* 0x05a00000b4fa7fae */ /* 0x000fe800099a1018 */
[----:B------:R-:W-:Y:S01]  /*b800*/  LDGSTS.E [R250+0x5e00], desc[UR24][R182.64], P3 ;  /* 0x05e00000b6fa7fae */ /* 0x000fe200099a1018 */
[----:B------:R-:W-:-:S03]  /*b810*/  VIADD R251, R251, UR4 ;  /* 0x00000004fbfb7c36 */ /* 0x000fc60008000000 */
        /* <DEDUP_REMOVED lines=40> */
[----:B------:R-:W0:Y:S01]  /*baa0*/  LDGDEPBAR ;  /* 0x00000000000079af */ /* 0x000e220000000000 */
[----:B------:R-:W-:Y:S06]  /*bab0*/  BAR.SYNC.DEFER_BLOCKING 0x0 ;  /* 0x0000000000007b1d */ /* 0x000fec0000010000 */
[----:B------:R-:W3:Y:S04]  /*bac0*/  LDL.LU.64 R18, [R1+0x8e8] ;  /* 0x0008e80001127983 */ /* 0x000ee80000300a00 */
        /* <DEDUP_REMOVED lines=12> */
[----:B------:R-:W-:Y:S01]  /*bb90*/  @!PT LDS RZ, [RZ] ;  /* 0x00000000fffff984 */ /* 0x000fe20000000800 */
[----:B------:R-:W-:Y:S01]  /*bba0*/  @!PT LDS RZ, [RZ] ;  /* 0x00000000fffff984 */ /* 0x000fe20000000800 */
[----:B------:R-:W-:Y:S01]  /*bbb0*/  @!PT LDS RZ, [RZ] ;  /* 0x00000000fffff984 */ /* 0x000fe20000000800 */
[----:B--2---:R2:W-:Y:S04]  /*bbc0*/  LDGSTS.E [R249+0x12000], desc[UR24][R38.64], P6 ;  /* 0x1200000026f97fae */ /* 0x0045e8000b1a1018 */
[----:B------:R-:W2:Y:S02]  /*bbd0*/  LDL.LU.64 R38, [R1+0x880] ;  /* 0x0008800001267983 */ /* 0x000ea40000300a00 */
[----:B--2---:R-:W-:-:S05]  /*bbe0*/  IMAD.WIDE R38, R242, 0x4, R38 ;  /* 0x00000004f2267825 */ /* 0x004fca00078e0226 */
[----:B------:R2:W-:Y:S02]  /*bbf0*/  LDGSTS.E [R249+0x12400], desc[UR24][R38.64], P5 ;  /* 0x1240000026f97fae */ /* 0x0005e4000a9a1018 */
[----:B--2---:R-:W-:-:S04]  /*bc00*/  SHF.R.U64 R38, R3, 0x17, RZ ;  /* 0x0000001703267819 */ /* 0x004fc800000012ff */
[----:B------:R-:W-:Y:S02]  /*bc10*/  LOP3.LUT P2, RZ, R38, 0x1, RZ, 0xc0, !PT ;  /* 0x0000000126ff7812 */ /* 0x000fe4000784c0ff */
[----:B------:R-:W-:-:S04]  /*bc20*/  SHF.R.U64 R38, R3, 0x13, RZ ;  /* 0x0000001303267819 */ /* 0x000fc800000012ff */
[----:B------:R-:W-:Y:S02]  /*bc30*/  LOP3.LUT P3, RZ, R38, 0x1, RZ, 0xc0, !PT ;  /* 0x0000000126ff7812 */ /* 0x000fe4000786c0ff */
[----:B------:R-:W2:Y:S01]  /*bc40*/  LDL.LU.64 R38, [R1] ;  /* 0x0000000001267983 */ /* 0x000ea20000300a00 */
[----:B---3--:R-:W-:-:S04]  /*bc50*/  IMAD.WIDE R42, R242, 0x4, R42 ;  /* 0x00000004f22a7825 */ /* 0x008fc800078e022a */
[C---:B------:R-:W-:Y:S01]  /*bc60*/  IMAD.WIDE R36, R242.reuse, 0x4, R36 ;  /* 0x00000004f2247825 */ /* 0x040fe200078e0224 */
[----:B------:R-:W-:Y:S03]  /*bc70*/  LDGSTS.E [R249+0x12800], desc[UR24][R42.64], P2 ;  /* 0x128000002af97fae */ /* 0x000fe600091a1018 */
[C---:B------:R-:W-:Y:S02]  /*bc80*/  IMAD.WIDE R4, R242.reuse, 0x4, R4 ;  /* 0x00000004f2047825 */ /* 0x040fe400078e0204 */
[----:B------:R3:W-:Y:S02]  /*bc90*/  LDGSTS.E [R249+0x12c00], desc[UR24][R36.64], P3 ;  /* 0x12c0000024f97fae */ /* 0x0007e400099a1018 */
[----:B------:R-:W-:-:S04]  /*bca0*/  IMAD.WIDE R34, R242, 0x4, R34 ;  /* 0x00000004f2227825 */ /* 0x000fc800078e0222 */
[----:B------:R-:W-:-:S04]  /*bcb0*/  IMAD.WIDE R6, R242, 0x4, R6 ;  /* 0x00000004f2067825 */ /* 0x000fc800078e0206 */
[----:B------:R-:W-:Y:S01]  /*bcc0*/  IMAD.WIDE R40, R242, 0x4, R40 ;  /* 0x00000004f2287825 */ /* 0x000fe200078e0228 */
[C---:B---3--:R-:W-:Y:S01]  /*bcd0*/  SHF.R.U64 R36, R3.reuse, 0xf, RZ ;  /* 0x0000000f03247819 */ /* 0x048fe200000012ff */
[----:B------:R-:W3:Y:S03]  /*bce0*/  LDL R37, [R1+0x344] ;  /* 0x0003440001257983 */ /* 0x000ee60000100800 */
[----:B------:R-:W-:Y:S02]  /*bcf0*/  LOP3.LUT P2, RZ, R36, 0x1, RZ, 0xc0, !PT ;  /* 0x0000000124ff7812 */ /* 0x000fe4000784c0ff */
[----:B------:R-:W-:-:S04]  /*bd00*/  SHF.R.U64 R36, R3, 0xb, RZ ;  /* 0x0000000b03247819 */ /* 0x000fc800000012ff */
[----:B------:R-:W-:-:S07]  /*bd10*/  LOP3.LUT P3, RZ, R36, 0x1, RZ, 0xc0, !PT ;  /* 0x0000000124ff7812 */ /* 0x000fce000786c0ff */
[----:B------:R1:W-:Y:S06]  /*bd20*/  LDGSTS.E [R249+0x13000], desc[UR24][R4.64], P2 ;  /* 0x1300000004f97fae */ /* 0x0003ec00091a1018 */
[----:B------:R-:W-:Y:S01]  /*bd30*/  LDGSTS.E [R249+0x13400], desc[UR24][R34.64], P3 ;  /* 0x1340000022f97fae */ /* 0x000fe200099a1018 */
[----:B-1----:R-:W-:-:S04]  /*bd40*/  SHF.R.U64 R4, R3, 0x7, RZ ;  /* 0x0000000703047819 */ /* 0x002fc800000012ff */
[----:B------:R-:W-:Y:S02]  /*bd50*/  LOP3.LUT P2, RZ, R4, 0x1, RZ, 0xc0, !PT ;  /* 0x0000000104ff7812 */ /* 0x000fe4000784c0ff */
[----:B------:R-:W-:-:S04]  /*bd60*/  SHF.R.U64 R4, R3, 0x3, RZ ;  /* 0x0000000303047819 */ /* 0x000fc800000012ff */
[----:B------:R-:W-:Y:S02]  /*bd70*/  LOP3.LUT P3, RZ, R4, 0x1, RZ, 0xc0, !PT ;  /* 0x0000000104ff7812 */ /* 0x000fe4000786c0ff */
[----:B------:R-:W-:-:S05]  /*bd80*/  SHF.R.U64 R4, R3, 0x1e, RZ ;  /* 0x0000001e03047819 */ /* 0x000fca00000012ff */
[----:B------:R1:W-:Y:S01]  /*bd90*/  LDGSTS.E [R249+0x13800], desc[UR24][R6.64], P2 ;  /* 0x1380000006f97fae */ /* 0x0003e200091a1018 */
[----:B------:R-:W-:Y:S02]  /*bda0*/  LOP3.LUT P2, RZ, R4, 0x1, RZ, 0xc0, !PT ;  /* 0x0000000104ff7812 */ /* 0x000fe4000784c0ff */
[----:B------:R-:W-:-:S03]  /*bdb0*/  SHF.R.U64 R4, R3, 0x1a, RZ ;  /* 0x0000001a03047819 */ /* 0x000fc600000012ff */
[----:B------:R-:W-:Y:S01]  /*bdc0*/  LDGSTS.E [R249+0x13c00], desc[UR24][R40.64], P3 ;  /* 0x13c0000028f97fae */ /* 0x000fe200099a1018 */
[----:B------:R-:W-:Y:S01]  /*bdd0*/  LOP3.LUT P3, RZ, R4, 0x1, RZ, 0xc0, !PT ;  /* 0x0000000104ff7812 */ /* 0x000fe2000786c0ff */
[----:B------:R-:W-:-:S04]  /*bde0*/  IMAD.WIDE R30, R242, 0x4, R30 ;  /* 0x00000004f21e7825 */ /* 0x000fc800078e021e */
[----:B------:R-:W-:-:S04]  /*bdf0*/  IMAD.WIDE R28, R242, 0x4, R28 ;  /* 0x00000004f21c7825 */ /* 0x000fc800078e021c */
[----:B------:R-:W-:-:S04]  /*be00*/  IMAD.WIDE R26, R242, 0x4, R26 ;  /* 0x00000004f21a7825 */ /* 0x000fc800078e021a */
[----:B------:R-:W-:-:S04]  /*be10*/  IMAD.WIDE R24, R242, 0x4, R24 ;  /* 0x00000004f2187825 */ /* 0x000fc800078e0218 */
[----:B------:R-:W-:Y:S01]  /*be20*/  IMAD.WIDE R22, R242, 0x4, R22 ;  /* 0x00000004f2167825 */ /* 0x000fe200078e0216 */
[----:B-1----:R-:W-:-:S03]  /*be30*/  SHF.R.U64 R6, R3, 0x15, RZ ;  /* 0x0000001503067819 */ /* 0x002fc600000012ff */
[----:B------:R-:W-:Y:S01]  /*be40*/  IMAD.WIDE R12, R242, 0x4, R12 ;  /* 0x00000004f20c7825 */ /* 0x000fe200078e020c */
[----:B------:R-:W-:Y:S02]  /*be50*/  LOP3.LUT P4, RZ, R6, 0x1, RZ, 0xc0, !PT ;  /* 0x0000000106ff7812 */ /* 0x000fe4000788c0ff */
[----:B------:R-:W3:Y:S01]  /*be60*/  LDL.LU.64 R6, [R1+0x130] ;  /* 0x0001300001067983 */ /* 0x000ee20000300a00 */
[----:B------:R-:W-:-:S04]  /*be70*/  IMAD.WIDE R18, R242, 0x4, R18 ;  /* 0x00000004f2127825 */ /* 0x000fc800078e0212 */
[----:B------:R-:W-:-:S04]  /*be80*/  IMAD.WIDE R20, R242, 0x4, R20 ;  /* 0x00000004f2147825 */ /* 0x000fc800078e0214 */
[----:B------:R-:W-:-:S04]  /*be90*/  IMAD.WIDE R16, R242, 0x4, R16 ;  /* 0x00000004f2107825 */ /* 0x000fc800078e0210 */
[----:B------:R-:W-:-:S04]  /*bea0*/  IMAD.WIDE R46, R242, 0x4, R46 ;  /* 0x00000004f22e7825 */ /* 0x000fc800078e022e */
[----:B------:R-:W-:-:S04]  /*beb0*/  IMAD.WIDE R14, R242, 0x4, R14 ;  /* 0x00000004f20e7825 */ /* 0x000fc800078e020e */
[----:B------:R-:W-:-:S04]  /*bec0*/  IMAD.WIDE R48, R242, 0x4, R48 ;  /* 0x00000004f2307825 */ /* 0x000fc800078e0230 */
[----:B------:R-:W-:-:S04]  /*bed0*/  IMAD.WIDE R52, R242, 0x4, R52 ;  /* 0x00000004f2347825 */ /* 0x000fc800078e0234 */
[----:B--2---:R-:W-:Y:S02]  /*bee0*/  IMAD.WIDE R4, R242, 0x4, R38 ;  /* 0x00000004f2047825 */ /* 0x004fe400078e0226 */
[----:B------:R-:W1:Y:S01]  /*bef0*/  S2R R39, SR_TID.X ;  /* 0x0000000000277919 */ /* 0x000e620000002100 */
[----:B------:R-:W2:Y:S02]  /*bf00*/  LDC R38, c[0x0][0x3a0] ;  /* 0x0000e800ff267b82 */ /* 0x000ea40000000800 */
[----:B------:R4:W-:Y:S04]  /*bf10*/  LDGSTS.E [R248+0x12100], desc[UR24][R4.64], P2 ;  /* 0x1210000004f87fae */ /* 0x0009e800091a1018 */
[----:B------:R-:W-:Y:S01]  /*bf20*/  LDGSTS.E [R248+0x12500], desc[UR24][R30.64], P3 ;  /* 0x125000001ef87fae */ /* 0x000fe200099a1018 */
[----:B----4-:R-:W-:-:S04]  /*bf30*/  SHF.R.U64 R4, R3, 0x16, RZ ;  /* 0x0000001603047819 */ /* 0x010fc800000012ff */
[----:B------:R-:W-:Y:S02]  /*bf40*/  LOP3.LUT P2, RZ, R4, 0x1, RZ, 0xc0, !PT ;  /* 0x0000000104ff7812 */ /* 0x000fe4000784c0ff */
[----:B------:R-:W-:-:S04]  /*bf50*/  SHF.R.U64 R4, R3, 0x12, RZ ;  /* 0x0000001203047819 */ /* 0x000fc800000012ff */
[----:B------:R-:W-:Y:S02]  /*bf60*/  LOP3.LUT P3, RZ, R4, 0x1, RZ, 0xc0, !PT ;  /* 0x0000000104ff7812 */ /* 0x000fe4000786c0ff */
[----:B------:R-:W-:-:S05]  /*bf70*/  SHF.R.U64 R4, R3, 0xe, RZ ;  /* 0x0000000e03047819 */ /* 0x000fca00000012ff */
[----:B------:R-:W-:Y:S01]  /*bf80*/  LDGSTS.E [R248+0x12900], desc[UR24][R28.64], P2 ;  /* 0x129000001cf87fae */ /* 0x000fe200091a1018 */
[----:B------:R-:W-:Y:S02]  /*bf90*/  LOP3.LUT P2, RZ, R4, 0x1, RZ, 0xc0, !PT ;  /* 0x0000000104ff7812 */ /* 0x000fe4000784c0ff */
[----:B------:R-:W-:-:S03]  /*bfa0*/  SHF.R.U64 R4, R3, 0xa, RZ ;  /* 0x0000000a03047819 */ /* 0x000fc600000012ff */
[----:B------:R-:W-:Y:S01]  /*bfb0*/  LDGSTS.E [R248+0x12d00], desc[UR24][R26.64], P3 ;  /* 0x12d000001af87fae */ /* 0x000fe200099a1018 */
[----:B------:R-:W-:Y:S02]  /*bfc0*/  LOP3.LUT P3, RZ, R4, 0x1, RZ, 0xc0, !PT ;  /* 0x0000000104ff7812 */ /* 0x000fe4000786c0ff */
[C---:B------:R-:W-:Y:S02]  /*bfd0*/  SHF.R.U64 R4, R3.reuse, 0x6, RZ ;  /* 0x0000000603047819 */ /* 0x040fe400000012ff */
[----:B------:R-:W-:-:S03]  /*bfe0*/  SHF.R.U64 R5, R3, 0x2, RZ ;  /* 0x0000000203057819 */ /* 0x000fc600000012ff */
[----:B------:R-:W-:Y:S01]  /*bff0*/  LDGSTS.E [R248+0x13100], desc[UR24][R24.64], P2 ;  /* 0x1310000018f87fae */ /* 0x000fe200091a1018 */
[----:B------:R-:W-:Y:S02]  /*c000*/  LOP3.LUT P2, RZ, R4, 0x1, RZ, 0xc0, !PT ;  /* 0x0000000104ff7812 */ /* 0x000fe4000784c0ff */
[----:B------:R-:W-:Y:S02]  /*c010*/  SHF.R.U64 R4, R3, 0x1d, RZ ;  /* 0x0000001d03047819 */ /* 0x000fe400000012ff */
[----:B------:R-:W-:Y:S01]  /*c020*/  LOP3.LUT P6, RZ, R5, 0x1, RZ, 0xc0, !PT ;  /* 0x0000000105ff7812 */ /* 0x000fe200078cc0ff */
[----:B------:R-:W-:Y:S01]  /*c030*/  LDGSTS.E [R248+0x13500], desc[UR24][R22.64], P3 ;  /* 0x1350000016f87fae */ /* 0x000fe200099a1018 */
[----:B------:R-:W-:Y:S02]  /*c040*/  SHF.R.U64 R5, R3, 0x19, RZ ;  /* 0x0000001903057819 */ /* 0x000fe400000012ff */
[----:B------:R-:W-:Y:S02]  /*c050*/  LOP3.LUT P5, RZ, R4, 0x1, RZ, 0xc0, !PT ;  /* 0x0000000104ff7812 */ /* 0x000fe400078ac0ff */
[----:B------:R-:W-:-:S02]  /*c060*/  LOP3.LUT P3, RZ, R5, 0x1, RZ, 0xc0, !PT ;  /* 0x0000000105ff7812 */ /* 0x000fc4000786c0ff */
[C---:B------:R-:W-:Y:S01]  /*c070*/  SHF.R.U64 R5, R3.reuse, 0x11, RZ ;  /* 0x0000001103057819 */ /* 0x040fe200000012ff */
[----:B------:R-:W-:Y:S01]  /*c080*/  LDGSTS.E [R248+0x13900], desc[UR24][R12.64], P2 ;  /* 0x139000000cf87fae */ /* 0x000fe200091a1018 */
[----:B------:R-:W-:Y:S02]  /*c090*/  SHF.R.U64 R4, R3, 0xd, RZ ;  /* 0x0000000d03047819 */ /* 0x000fe400000012ff */
[----:B------:R-:W-:Y:S01]  /*c0a0*/  LOP3.LUT P2, RZ, R5, 0x1, RZ, 0xc0, !PT ;  /* 0x0000000105ff7812 */ /* 0x000fe2000784c0ff */
[----:B------:R-:W-:Y:S01]  /*c0b0*/  LDGSTS.E [R248+0x13d00], desc[UR24][R18.64], P6 ;  /* 0x13d0000012f87fae */ /* 0x000fe2000b1a1018 */
[----:B------:R-:W-:Y:S02]  /*c0c0*/  SHF.R.U64 R5, R3, 0x9, RZ ;  /* 0x0000000903057819 */ /* 0x000fe400000012ff */
[----:B------:R-:W-:Y:S01]  /*c0d0*/  LOP3.LUT P6, RZ, R4, 0x1, RZ, 0xc0, !PT ;  /* 0x0000000104ff7812 */ /* 0x000fe200078cc0ff */
[----:B------:R-:W-:Y:S01]  /*c0e0*/  LDGSTS.E [R243+0x12200], desc[UR24][R20.64], P5 ;  /* 0x1220000014f37fae */ /* 0x000fe2000a9a1018 */
[----:B------:R-:W-:-:S03]  /*c0f0*/  LOP3.LUT P5, RZ, R5, 0x1, RZ, 0xc0, !PT ;  /* 0x0000000105ff7812 */ /* 0x000fc600078ac0ff */
[----:B------:R-:W4:Y:S04]  /*c100*/  LDL.LU.64 R12, [R1+0x128] ;  /* 0x00012800010c7983 */ /* 0x000f280000300a00 */
[----:B------:R-:W4:Y:S04]  /*c110*/  LDL.LU.64 R22, [R1+0x108] ;  /* 0x0001080001167983 */ /* 0x000f280000300a00 */
[----:B------:R-:W4:Y:S04]  /*c120*/  LDL.LU.64 R24, [R1+0xe8] ;  /* 0x0000e80001187983 */ /* 0x000f280000300a00 */
[----:B------:R-:W4:Y:S01]  /*c130*/  LDL.LU.64 R26, [R1+0xc8] ;  /* 0x0000c800011a7983 */ /* 0x000f220000300a00 */
[----:B-1----:R-:W-:Y:S01]  /*c140*/  LOP3.LUT R39, R39, 0x1f, RZ, 0xc0, !PT ;  /* 0x0000001f27277812 */ /* 0x002fe200078ec0ff */
[----:B--2---:R-:W-:-:S02]  /*c150*/  VIADD R38, R38, 0xffffffe0 ;  /* 0xffffffe026267836 */ /* 0x004fc40000000000 */
[----:B------:R-:W2:Y:S04]  /*c160*/  LDL.LU.64 R28, [R1+0xa8] ;  /* 0x0000a800011c7983 */ /* 0x000ea80000300a00 */
[----:B------:R-:W2:Y:S04]  /*c170*/  LDL.LU.64 R30, [R1+0x88] ;  /* 0x00008800011e7983 */ /* 0x000ea80000300a00 */
[----:B------:R-:W-:Y:S04]  /*c180*/  LDGSTS.E [R243+0x12600], desc[UR24][R16.64], P3 ;  /* 0x1260000010f37fae */ /* 0x000fe800099a1018 */
[----:B------:R-:W2:Y:S04]  /*c190*/  LDL.LU.64 R40, [R1+0x68] ;  /* 0x0000680001287983 */ /* 0x000ea80000300a00 */
[----:B------:R-:W-:Y:S04]  /*c1a0*/  LDGSTS.E [R243+0x12a00], desc[UR24][R46.64], P4 ;  /* 0x12a000002ef37fae */ /* 0x000fe8000a1a1018 */
[----:B------:R-:W-:Y:S04]  /*c1b0*/  LDGSTS.E [R243+0x12e00], desc[UR24][R14.64], P2 ;  /* 0x12e000000ef37fae */ /* 0x000fe800091a1018 */
[----:B------:R-:W-:Y:S04]  /*c1c0*/  LDGSTS.E [R243+0x13200], desc[UR24][R48.64], P6 ;  /* 0x1320000030f37fae */ /* 0x000fe8000b1a1018 */
[----:B------:R-:W-:Y:S01]  /*c1d0*/  LDGSTS.E [R243+0x13600], desc[UR24][R52.64], P5 ;  /* 0x1360000034f37fae */ /* 0x000fe2000a9a1018 */
[----:B------:R-:W-:-:S03]  /*c1e0*/  ISETP.GE.AND P5, PT, R39, R38, PT ;  /* 0x000000262700720c */ /* 0x000fc60003fa6270 */
[----:B------:R-:W2:Y:S04]  /*c1f0*/  LDL.LU.64 R34, [R1+0x48] ;  /* 0x0000480001227983 */ /* 0x000ea80000300a00 */
[----:B------:R-:W2:Y:S04]  /*c200*/  LDL.LU.64 R42, [R1+0x28] ;  /* 0x00002800012a7983 */ /* 0x000ea80000300a00 */
[----:B------:R-:W2:Y:S01]  /*c210*/  LDL.LU.64 R38, [R1+0x8] ;  /* 0x0000080001267983 */ /* 0x000ea20000300a00 */
[----:B------:R-:W-:-:S04]  /*c220*/  SHF.R.U64 R4, R3, 0x5, RZ ;  /* 0x0000000503047819 */ /* 0x000fc800000012ff */
[----:B------:R-:W-:Y:S02]  /*c230*/  LOP3.LUT P3, RZ, R4, 0x1, RZ, 0xc0, !PT ;  /* 0x0000000104ff7812 */ /* 0x000fe4000786c0ff */
[C---:B------:R-:W-:Y:S02]  /*c240*/  SHF.R.U64 R4, R3.reuse, 0x1c, RZ ;  /* 0x0000001c03047819 */ /* 0x040fe400000012ff */
[C---:B------:R-:W-:Y:S02]  /*c250*/  SHF.R.U64 R5, R3.reuse, 0x1, RZ ;  /* 0x0000000103057819 */ /* 0x040fe400000012ff */
[----:B------:R-:W-:Y:S02]  /*c260*/  LOP3.LUT P2, RZ, R4, 0x1, RZ, 0xc0, !PT ;  /* 0x0000000104ff7812 */ /* 0x000fe4000784c0ff */
[----:B------:R-:W-:Y:S01]  /*c270*/  SHF.R.U64 R4, R3, 0x18, RZ ;  /* 0x0000001803047819 */ /* 0x000fe200000012ff */
[----:B------:R-:W-:Y:S01]  /*c280*/  IMAD.WIDE R50, R242, 0x4, R50 ;  /* 0x00000004f2327825 */ /* 0x000fe200078e0232 */
[----:B------:R-:W-:-:S02]  /*c290*/  LOP3.LUT P4, RZ, R5, 0x1, RZ, 0xc0, !PT ;  /* 0x0000000105ff7812 */ /* 0x000fc4000788c0ff */
[----:B------:R-:W-:Y:S02]  /*c2a0*/  LOP3.LUT P6, RZ, R4, 0x1, RZ, 0xc0, !PT ;  /* 0x0000000104ff7812 */ /* 0x000fe400078cc0ff */
[C---:B------:R-:W-:Y:S01]  /*c2b0*/  SHF.R.U64 R4, R3.reuse, 0x14, RZ ;  /* 0x0000001403047819 */ /* 0x040fe200000012ff */
[----:B------:R-:W-:Y:S01]  /*c2c0*/  LDGSTS.E [R243+0x13a00], desc[UR24][R50.64], P3 ;  /* 0x13a0000032f37fae */ /* 0x000fe200099a1018 */
[----:B------:R-:W-:Y:S02]  /*c2d0*/  IMAD.WIDE R54, R242, 0x4, R54 ;  /* 0x00000004f2367825 */ /* 0x000fe400078e0236 */
[----:B------:R-:W-:Y:S02]  /*c2e0*/  LOP3.LUT P3, RZ, R4, 0x1, RZ, 0xc0, !PT ;  /* 0x0000000104ff7812 */ /* 0x000fe4000786c0ff */
[C---:B------:R-:W-:Y:S01]  /*c2f0*/  SHF.R.U64 R5, R3.reuse, 0x10, RZ ;  /* 0x0000001003057819 */ /* 0x040fe200000012ff */
[C---:B------:R-:W-:Y:S01]  /*c300*/  IMAD.WIDE R10, R242.reuse, 0x4, R10 ;  /* 0x00000004f20a7825 */ /* 0x040fe200078e020a */
[----:B------:R-:W-:Y:S01]  /*c310*/  SHF.R.U64 R4, R3, 0xc, RZ ;  /* 0x0000000c03047819 */ /* 0x000fe200000012ff */
[----:B------:R-:W-:Y:S02]  /*c320*/  LDGSTS.E [R243+0x13e00], desc[UR24][R54.64], P4 ;  /* 0x13e0000036f37fae */ /* 0x000fe4000a1a1018 */
[C---:B------:R-:W-:Y:S01]  /*c330*/  IMAD.WIDE R56, R242.reuse, 0x4, R56 ;  /* 0x00000004f2387825 */ /* 0x040fe200078e0238 */
[----:B------:R-:W-:Y:S01]  /*c340*/  LOP3.LUT P4, RZ, R5, 0x1, RZ, 0xc0, !PT ;  /* 0x0000000105ff7812 */ /* 0x000fe2000788c0ff */
[----:B------:R4:W-:Y:S01]  /*c350*/  LDGSTS.E [R2+0x12300], desc[UR24][R10.64], P2 ;  /* 0x123000000a027fae */ /* 0x0009e200091a1018 */
[C---:B------:R-:W-:Y:S01]  /*c360*/  SHF.R.U64 R5, R3.reuse, 0x8, RZ ;  /* 0x0000000803057819 */ /* 0x040fe200000012ff */
[----:B------:R-:W-:Y:S01]  /*c370*/  IMAD.WIDE R58, R242, 0x4, R58 ;  /* 0x00000004f23a7825 */ /* 0x000fe200078e023a */
[----:B------:R-:W-:Y:S01]  /*c380*/  LOP3.LUT P2, RZ, R4, 0x1, RZ, 0xc0, !PT ;  /* 0x0000000104ff7812 */ /* 0x000fe2000784c0ff */
[----:B------:R-:W-:Y:S01]  /*c390*/  LDGSTS.E [R2+0x12700], desc[UR24][R56.64], P6 ;  /* 0x1270000038027fae */ /* 0x000fe2000b1a1018 */
[----:B------:R-:W-:-:S02]  /*c3a0*/  SHF.R.U64 R3, R3, 0x4, RZ ;  /* 0x0000000403037819 */ /* 0x000fc400000012ff */
[----:B---3--:R-:W-:Y:S01]  /*c3b0*/  ISETP.GT.AND P6, PT, R37, 0x3f, PT ;  /* 0x0000003f2500780c */ /* 0x008fe20003fc4270 */
[----:B------:R-:W-:Y:S01]  /*c3c0*/  LDGSTS.E [R2+0x12b00], desc[UR24][R58.64], P3 ;  /* 0x12b000003a027fae */ /* 0x000fe200099a1018 */
[----:B------:R-:W-:Y:S02]  /*c3d0*/  SEL R4, RZ, 0x4, P5 ;  /* 0x00000004ff047807 */ /* 0x000fe40002800000 */
[----:B------:R-:W-:Y:S02]  /*c3e0*/  LOP3.LUT P5, RZ, R5, 0x1, RZ, 0xc0, !PT ;  /* 0x0000000105ff7812 */ /* 0x000fe400078ac0ff */
[----:B------:R-:W-:Y:S02]  /*c3f0*/  LOP3.LUT P3, RZ, R3, 0x1, RZ, 0xc0, !PT ;  /* 0x0000000103ff7812 */ /* 0x000fe4000786c0ff */
[----:B------:R-:W-:Y:S01]  /*c400*/  SEL R3, R4, RZ, P6 ;  /* 0x000000ff04037207 */ /* 0x000fe20003000000 */
[----:B------:R-:W-:-:S03]  /*c410*/  IMAD.WIDE R60, R242, 0x4, R60 ;  /* 0x00000004f23c7825 */ /* 0x000fc600078e023c */
[----:B------:R-:W-:Y:S01]  /*c420*/  ISETP.NE.U32.AND P6, PT, R3, RZ, PT ;  /* 0x000000ff0300720c */ /* 0x000fe20003fc5070 */
[C---:B------:R-:W-:Y:S01]  /*c430*/  IMAD.WIDE R8, R242.reuse, 0x4, R8 ;  /* 0x00000004f2087825 */ /* 0x040fe200078e0208 */
[----:B------:R-:W-:Y:S03]  /*c440*/  LDGSTS.E [R2+0x12f00], desc[UR24][R60.64], P4 ;  /* 0x12f000003c027fae */ /* 0x000fe6000a1a1018 */
[C---:B------:R-:W-:Y:S01]  /*c450*/  IMAD.WIDE R44, R242.reuse, 0x4, R44 ;  /* 0x00000004f22c7825 */ /* 0x040fe200078e022c */
[----:B------:R1:W-:Y:S03]  /*c460*/  LDGSTS.E [R2+0x13300], desc[UR24][R8.64], P2 ;  /* 0x1330000008027fae */ /* 0x0003e600091a1018 */
[----:B------:R-:W-:Y:S01]  /*c470*/  IMAD.WIDE R62, R242, 0x4, R62 ;  /* 0x00000004f23e7825 */ /* 0x000fe200078e023e */
[----:B------:R-:W-:Y:S03]  /*c480*/  LDGSTS.E [R2+0x13700], desc[UR24][R44.64], P5 ;  /* 0x137000002c027fae */ /* 0x000fe6000a9a1018 */
[----:B------:R-:W-:Y:S01]  /*c490*/  IMAD.SHL.U32 R5, R0, 0x20, RZ ;  /* 0x0000002000057824 */ /* 0x000fe200078e00ff */
[----:B------:R-:W-:Y:S01]  /*c4a0*/  LDGSTS.E [R2+0x13b00], desc[UR24][R62.64], P3 ;  /* 0x13b000003e027fae */ /* 0x000fe200099a1018 */
[----:B------:R-:W-:-:S03]  /*c4b0*/  IMAD.WIDE R6, R242, 0x4, R6 ;  /* 0x00000004f2067825 */ /* 0x000fc600078e0206 */
[----:B------:R-:W5:Y:S04]  /*c4c0*/  LDL.LU R0, [R1+0x878] ;  /* 0x0008780001007983 */ /* 0x000f680000300800 */
[----:B------:R-:W5:Y:S04]  /*c4d0*/  LDL.LU R242, [R1+0x874] ;  /* 0x0008740001f27983 */ /* 0x000f680000300800 */
[----:B------:R3:W-:Y:S04]  /*c4e0*/  LDGSTS.E [R2+0x13f00], desc[UR24][R6.64], !P1 ;  /* 0x13f0000006027fae */ /* 0x0007e8000c9a1018 */
[----:B------:R-:W0:Y:S01]  /*c4f0*/  LDGDEPBAR ;  /* 0x00000000000079af */ /* 0x000e220000000000 */
[----:B----4-:R-:W-:-:S04]  /*c500*/  IMAD.WIDE R10, R5, 0x4, R12 ;  /* 0x00000004050a7825 */ /* 0x010fc800078e020c */
[C---:B-1----:R-:W-:Y:S01]  /*c510*/  IMAD.WIDE R8, R5.reuse, 0x4, R22 ;  /* 0x0000000405087825 */ /* 0x042fe200078e0216 */
[----:B------:R-:W-:Y:S03]  /*c520*/  LDGSTS.E [R32+0x8000], desc[UR24][R10.64], P6 ;  /* 0x080000000a207fae */ /* 0x000fe6000b1a1018 */
[C---:B---3--:R-:W-:Y:S01]  /*c530*/  IMAD.WIDE R6, R5.reuse, 0x4, R24 ;  /* 0x0000000405067825 */ /* 0x048fe200078e0218 */
[----:B------:R-:W3:Y:S03]  /*c540*/  LDL.LU.64 R22, [R1+0x120] ;  /* 0x0001200001167983 */ /* 0x000ee60000300a00 */
[C---:B------:R-:W-:Y:S01]  /*c550*/  IMAD.WIDE R2, R5.reuse, 0x4, R26 ;  /* 0x0000000405027825 */ /* 0x040fe200078e021a */
[----:B------:R-:W4:Y:S04]  /*c560*/  LDL.LU.64 R24, [R1+0x100] ;  /* 0x0001000001187983 */ /* 0x000f280000300a00 */
[----:B------:R-:W4:Y:S04]  /*c570*/  LDL.LU.64 R26, [R1+0xe0] ;  /* 0x0000e000011a7983 */ /* 0x000f280000300a00 */
[----:B------:R2:W-:Y:S04]  /*c580*/  LDGSTS.E [R32+0x8400], desc[UR24][R8.64], P6 ;  /* 0x0840000008207fae */ /* 0x0005e8000b1a1018 */
[----:B------:R1:W-:Y:S04]  /*c590*/  LDGSTS.E [R32+0x8800], desc[UR24][R6.64], P6 ;  /* 0x0880000006207fae */ /* 0x0003e8000b1a1018 */
[----:B------:R2:W-:Y:S02]  /*c5a0*/  LDGSTS.E [R32+0x8c00], desc[UR24][R2.64], P6 ;  /* 0x08c0000002207fae */ /* 0x0005e4000b1a1018 */
[----:B--2---:R-:W-:-:S02]  /*c5b0*/  IMAD.WIDE R8, R5, 0x4, R28 ;  /* 0x0000000405087825 */ /* 0x004fc400078e021c */
[----:B------:R-:W2:Y:S02]  /*c5c0*/  LDL.LU.64 R28, [R1+0xc0] ;  /* 0x0000c000011c7983 */ /* 0x000ea40000300a00 */
[C---:B-1----:R-:W-:Y:S02]  /*c5d0*/  IMAD.WIDE R6, R5.reuse, 0x4, R30 ;  /* 0x0000000405067825 */ /* 0x042fe400078e021e */
[----:B------:R-:W2:Y:S02]  /*c5e0*/  LDL.LU.64 R30, [R1+0xa0] ;  /* 0x0000a000011e7983 */ /* 0x000ea40000300a00 */
[C---:B------:R-:W-:Y:S02]  /*c5f0*/  IMAD.WIDE R2, R5.reuse, 0x4, R40 ;  /* 0x0000000405027825 */ /* 0x040fe400078e0228 */
[----:B------:R-:W2:Y:S04]  /*c600*/  LDL.LU.64 R40, [R1+0x80] ;  /* 0x0000800001287983 */ /* 0x000ea80000300a00 */
[----:B------:R1:W-:Y:S04]  /*c610*/  LDGSTS.E [R32+0x9000], desc[UR24][R8.64], P6 ;  /* 0x0900000008207fae */ /* 0x0003e8000b1a1018 */
[----:B------:R1:W-:Y:S04]  /*c620*/  LDGSTS.E [R32+0x9400], desc[UR24][R6.64], P6 ;  /* 0x0940000006207fae */ /* 0x0003e8000b1a1018 */
[----:B------:R1:W-:Y:S02]  /*c630*/  LDGSTS.E [R32+0x9800], desc[UR24][R2.64], P6 ;  /* 0x0980000002207fae */ /* 0x0003e4000b1a1018 */
[----:B-1----:R-:W-:-:S02]  /*c640*/  IMAD.WIDE R8, R5, 0x4, R34 ;  /* 0x0000000405087825 */ /* 0x002fc400078e0222 */
[----:B------:R-:W2:Y:S02]  /*c650*/  LDL.LU.64 R34, [R1+0x60] ;  /* 0x0000600001227983 */ /* 0x000ea40000300a00 */
[C---:B------:R-:W-:Y:S02]  /*c660*/  IMAD.WIDE R6, R5.reuse, 0x4, R42 ;  /* 0x0000000405067825 */ /* 0x040fe400078e022a */
[----:B------:R-:W2:Y:S02]  /*c670*/  LDL.LU.64 R42, [R1+0x40] ;  /* 0x00004000012a7983 */ /* 0x000ea40000300a00 */
[C---:B------:R-:W-:Y:S02]  /*c680*/  IMAD.WIDE R2, R5.reuse, 0x4, R38 ;  /* 0x0000000405027825 */ /* 0x040fe400078e0226 */
[----:B------:R-:W2:Y:S02]  /*c690*/  LDL.LU.64 R38, [R1+0x20] ;  /* 0x0000200001267983 */ /* 0x000ea40000300a00 */
[----:B------:R-:W-:-:S02]  /*c6a0*/  IMAD.WIDE R64, R5, 0x4, R64 ;  /* 0x0000000405407825 */ /* 0x000fc400078e0240 */
[----:B------:R3:W-:Y:S02]  /*c6b0*/  LDGSTS.E [R32+0x9c00], desc[UR24][R8.64], P6 ;  /* 0x09c0000008207fae */ /* 0x0007e4000b1a1018 */
[C---:B------:R-:W-:Y:S02]  /*c6c0*/  IMAD.WIDE R66, R5.reuse, 0x4, R66 ;  /* 0x0000000405427825 */ /* 0x040fe400078e0242 */
[----:B------:R4:W-:Y:S02]  /*c6d0*/  LDGSTS.E [R32+0xa000], desc[UR24][R6.64], P6 ;  /* 0x0a00000006207fae */ /* 0x0009e4000b1a1018 */
[C---:B------:R-:W-:Y:S02]  /*c6e0*/  IMAD.WIDE R68, R5.reuse, 0x4, R68 ;  /* 0x0000000405447825 */ /* 0x040fe400078e0244 */
[----:B------:R1:W-:Y:S02]  /*c6f0*/  LDGSTS.E [R32+0xa400], desc[UR24][R2.64], P6 ;  /* 0x0a40000002207fae */ /* 0x0003e4000b1a1018 */
[----:B------:R-:W-:-:S02]  /*c700*/  IMAD.WIDE R70, R5, 0x4, R70 ;  /* 0x0000000405467825 */ /* 0x000fc400078e0246 */
[----:B------:R-:W-:Y:S02]  /*c710*/  LDGSTS.E [R32+0xa800], desc[UR24][R64.64], P6 ;  /* 0x0a80000040207fae */ /* 0x000fe4000b1a1018 */
[C---:B------:R-:W-:Y:S02]  /*c720*/  IMAD.WIDE R72, R5.reuse, 0x4, R72 ;  /* 0x0000000405487825 */ /* 0x040fe400078e0248 */
[----:B------:R-:W-:Y:S02]  /*c730*/  LDGSTS.E [R32+0xac00], desc[UR24][R66.64], P6 ;  /* 0x0ac0000042207fae */ /* 0x000fe4000b1a1018 */
[C---:B------:R-:W-:Y:S02]  /*c740*/  IMAD.WIDE R74, R5.reuse, 0x4, R74 ;  /* 0x00000004054a7825 */ /* 0x040fe400078e024a */
[----:B------:R-:W-:Y:S02]  /*c750*/  LDGSTS.E [R32+0xb000], desc[UR24][R68.64], P6 ;  /* 0x0b00000044207fae */ /* 0x000fe4000b1a1018 */
        /* <DEDUP_REMOVED lines=31> */
[----:B------:R-:W-:Y:S04]  /*c950*/  LDGSTS.E [R32+0xf000], desc[UR24][R100.64], P6 ;  /* 0x0f00000064207fae */ /* 0x000fe8000b1a1018 */
[----:B------:R-:W-:Y:S04]  /*c960*/  LDGSTS.E [R32+0xf400], desc[UR24][R102.64], P6 ;  /* 0x0f40000066207fae */ /* 0x000fe8000b1a1018 */
[----:B------:R-:W-:Y:S04]  /*c970*/  LDGSTS.E [R32+0xf800], desc[UR24][R104.64], P6 ;  /* 0x0f80000068207fae */ /* 0x000fe8000b1a1018 */
[----:B------:R-:W-:Y:S01]  /*c980*/  LDGSTS.E [R32+0xfc00], desc[UR24][R106.64], P6 ;  /* 0x0fc000006a207fae */ /* 0x000fe2000b1a1018 */
[----:B---3--:R-:W-:-:S03]  /*c990*/  IMAD.WIDE R8, R5, 0x4, R22 ;  /* 0x0000000405087825 */ /* 0x008fc600078e0216 */
[----:B------:R-:W3:Y:S01]  /*c9a0*/  LDL.LU.64 R22, [R1+0x118] ;  /* 0x0001180001167983 */ /* 0x000ee20000300a00 */
[----:B----4-:R-:W-:-:S03]  /*c9b0*/  IMAD.WIDE R6, R5, 0x4, R24 ;  /* 0x0000000405067825 */ /* 0x010fc600078e0218 */
[----:B------:R-:W4:Y:S01]  /*c9c0*/  LDL.LU.64 R24, [R1+0xf8] ;  /* 0x0000f80001187983 */ /* 0x000f220000300a00 */
[----:B-1----:R-:W-:-:S03]  /*c9d0*/  IMAD.WIDE R2, R5, 0x4, R26 ;  /* 0x0000000405027825 */ /* 0x002fc600078e021a */
        /* <DEDUP_REMOVED lines=93> */
[----:B------:R-:W-:Y:S02]  /*cfb0*/  LDGSTS.E [R250+0x9a00], desc[UR24][R8.64], P6 ;  /* 0x09a0000008fa7fae */ /* 0x000fe4000b1a1018 */
[C---:B------:R-:W-:Y:S02]  /*cfc0*/  IMAD.WIDE R156, R5.reuse, 0x4, R156 ;  /* 0x00000004059c7825 */ /* 0x040fe400078e029c */
[----:B------:R-:W-:Y:S02]  /*cfd0*/  LDGSTS.E [R250+0x9e00], desc[UR24][R6.64], P6 ;  /* 0x09e0000006fa7fae */ /* 0x000fe4000b1a1018 */
        /* <DEDUP_REMOVED lines=45> */
[C---:B------:R-:W-:Y:S01]  /*d2b0*/  IMAD.WIDE R200, R5.reuse, 0x4, R200 ;  /* 0x0000000405c87825 */ /* 0x040fe200078e02c8 */
[----:B------:R-:W1:Y:S03]  /*d2c0*/  S2R R36, SR_TID.X ;  /* 0x0000000000247919 */ /* 0x000e660000002100 */
[----:B------:R-:W-:-:S04]  /*d2d0*/  IMAD.WIDE R202, R5, 0x4, R202 ;  /* 0x0000000405ca7825 */ /* 0x000fc800078e02ca */
        /* <DEDUP_REMOVED lines=20> */
[----:B------:R-:W-:Y:S01]  /*d420*/  IMAD.WIDE R246, R5, 0x4, R246 ;  /* 0x0000000405f67825 */ /* 0x000fe200078e02f6 */
[----:B-1----:R-:W-:-:S03]  /*d430*/  LOP3.LUT R4, R36, 0x20, RZ, 0xc0, !PT ;  /* 0x0000002024047812 */ /* 0x002fc600078ec0ff */
[----:B---3--:R-:W-:-:S04]  /*d440*/  IMAD.WIDE R2, R5, 0x4, R22 ;  /* 0x0000000405027825 */ /* 0x008fc800078e0216 */
[C---:B----4-:R-:W-:Y:S01]  /*d450*/  IMAD.WIDE R6, R5.reuse, 0x4, R24 ;  /* 0x0000000405067825 */ /* 0x050fe200078e0218 */
[----:B------:R2:W-:Y:S03]  /*d460*/  LDGSTS.E [R251+0x8300], desc[UR24][R2.64], P6 ;  /* 0x0830000002fb7fae */ /* 0x0005e6000b1a1018 */
[C---:B------:R-:W-:Y:S01]  /*d470*/  IMAD.WIDE R8, R5.reuse, 0x4, R26 ;  /* 0x0000000405087825 */ /* 0x040fe200078e021a */
[----:B------:R1:W-:Y:S04]  /*d480*/  LDGSTS.E [R251+0x8700], desc[UR24][R6.64], P6 ;  /* 0x0870000006fb7fae */ /* 0x0003e8000b1a1018 */
[----:B------:R3:W-:Y:S01]  /*d490*/  LDGSTS.E [R251+0x8b00], desc[UR24][R8.64], P6 ;  /* 0x08b0000008fb7fae */ /* 0x0007e2000b1a1018 */
[----:B--2---:R-:W-:-:S04]  /*d4a0*/  IMAD.WIDE R2, R5, 0x4, R28 ;  /* 0x0000000405027825 */ /* 0x004fc800078e021c */
[C---:B-1----:R-:W-:Y:S01]  /*d4b0*/  IMAD.WIDE R6, R5.reuse, 0x4, R30 ;  /* 0x0000000405067825 */ /* 0x042fe200078e021e */
[----:B------:R1:W-:Y:S03]  /*d4c0*/  LDGSTS.E [R251+0x8f00], desc[UR24][R2.64], P6 ;  /* 0x08f0000002fb7fae */ /* 0x0003e6000b1a1018 */
[C---:B---3--:R-:W-:Y:S01]  /*d4d0*/  IMAD.WIDE R8, R5.reuse, 0x4, R40 ;  /* 0x0000000405087825 */ /* 0x048fe200078e0228 */
[----:B------:R2:W-:Y:S04]  /*d4e0*/  LDGSTS.E [R251+0x9300], desc[UR24][R6.64], P6 ;  /* 0x0930000006fb7fae */ /* 0x0005e8000b1a1018 */
[----:B------:R3:W-:Y:S01]  /*d4f0*/  LDGSTS.E [R251+0x9700], desc[UR24][R8.64], P6 ;  /* 0x0970000008fb7fae */ /* 0x0007e2000b1a1018 */
[----:B-1----:R-:W-:-:S04]  /*d500*/  IMAD.WIDE R2, R5, 0x4, R34 ;  /* 0x0000000405027825 */ /* 0x002fc800078e0222 */
[C---:B--2---:R-:W-:Y:S01]  /*d510*/  IMAD.WIDE R6, R5.reuse, 0x4, R42 ;  /* 0x0000000405067825 */ /* 0x044fe200078e022a */
[----:B------:R1:W-:Y:S03]  /*d520*/  LDGSTS.E [R251+0x9b00], desc[UR24][R2.64], P6 ;  /* 0x09b0000002fb7fae */ /* 0x0003e6000b1a1018 */
[----:B---3--:R-:W-:Y:S01]  /*d530*/  IMAD.WIDE R8, R5, 0x4, R38 ;  /* 0x0000000405087825 */ /* 0x008fe200078e0226 */
[----:B------:R1:W-:Y:S04]  /*d540*/  LDGSTS.E [R251+0x9f00], desc[UR24][R6.64], P6 ;  /* 0x09f0000006fb7fae */ /* 0x0003e8000b1a1018 */
        /* <DEDUP_REMOVED lines=24> */
[----:B------:R-:W0:Y:S01]  /*d6d0*/  LDGDEPBAR ;  /* 0x00000000000079af */ /* 0x000e220000000000 */
[----:B------:R-:W-:Y:S05]  /*d6e0*/  @P0 BRA `(.L_x_0) ;  /* 0x0000000800ec0947 */ /* 0x000fea0003800000 */
[----:B-----5:R-:W-:Y:S01]  /*d6f0*/  IMAD.SHL.U32 R0, R4, 0x20, RZ ;  /* 0x0000002004007824 */ /* 0x020fe200078e00ff */
[----:B------:R2:W-:Y:S01]  /*d700*/  STL [R1+0x1e0], RZ ;  /* 0x0001e0ff01007387 */ /* 0x0005e20000100800 */
[----:B------:R-:W-:Y:S02]  /*d710*/  CS2R R196, SRZ ;  /* 0x0000000000c47805 */ /* 0x000fe4000001ff00 */
[----:B------:R-:W-:Y:S02]  /*d720*/  CS2R R198, SRZ ;  /* 0x0000000000c67805 */ /* 0x000fe4000001ff00 */
[----:B------:R-:W-:Y:S01]  /*d730*/  CS2R R184, SRZ ;  /* 0x0000000000b87805 */ /* 0x000fe2000001ff00 */
[----:B------:R2:W-:Y:S01]  /*d740*/  STL [R1+0x850], R0 ;  /* 0x0008500001007387 */ /* 0x0005e20000100800 */
[----:B------:R-:W-:Y:S02]  /*d750*/  CS2R R186, SRZ ;  /* 0x0000000000ba7805 */ /* 0x000fe4000001ff00 */
[----:B------:R-:W-:-:S02]  /*d760*/  CS2R R40, SRZ ;  /* 0x0000000000287805 */ /* 0x000fc4000001ff00 */
[----:B------:R-:W-:Y:S01]  /*d770*/  CS2R R42, SRZ ;  /* 0x00000000002a7805 */ /* 0x000fe2000001ff00 */
[----:B------:R2:W-:Y:S01]  /*d780*/  STL [R1+0x1e4], RZ ;  /* 0x0001e4ff01007387 */ /* 0x0005e20000100800 */
[----:B------:R-:W-:Y:S02]  /*d790*/  CS2R R96, SRZ ;  /* 0x0000000000607805 */ /* 0x000fe4000001ff00 */
[----:B------:R-:W-:Y:S02]  /*d7a0*/  CS2R R98, SRZ ;  /* 0x0000000000627805 */ /* 0x000fe4000001ff00 */
[----:B------:R-:W-:Y:S01]  /*d7b0*/  CS2R R100, SRZ ;  /* 0x0000000000647805 */ /* 0x000fe2000001ff00 */
[----:B------:R2:W-:Y:S01]  /*d7c0*/  STL [R1+0x1e8], RZ ;  /* 0x0001e8ff01007387 */ /* 0x0005e20000100800 */
        /* <DEDUP_REMOVED lines=54> */
[----:B-1----:R-:W-:Y:S01]  /*db30*/  CS2R R8, SRZ ;  /* 0x0000000000087805 */ /* 0x002fe2000001ff00 */
        /* <DEDUP_REMOVED lines=28> */
[----:B------:R2:W-:Y:S04]  /*dd00*/  STL [R1+0x15c], RZ ;  /* 0x00015cff01007387 */ /* 0x0005e80000100800 */
        /* <DEDUP_REMOVED lines=87> */
[----:B------:R2:W-:Y:S01]  /*e280*/  STL [R1+0x21c], RZ ;  /* 0x00021cff01007387 */ /* 0x0005e20000100800 */
[----:B------:R-:W-:Y:S05]  /*e290*/  BRA `(.L_x_1) ;  /* 0x0000012800347947 */ /* 0x000fea0003800000 */
.L_x_0:
[----:B-1----:R-:W2:Y:S01]  /*e2a0*/  LDL.LU R2, [R1+0x348] ;  /* 0x0003480001027983 */ /* 0x002ea20000300800 */
[----:B------:R-:W-:Y:S01]  /*e2b0*/  SHF.R.S32.HI R3, RZ, 0x1f, R252 ;  /* 0x0000001fff037819 */ /* 0x000fe200000114fc */
[----:B------:R-:W1:Y:S02]  /*e2c0*/  LDCU.64 UR6, c[0x0][0x388] ;  /* 0x00007100ff0677ac */ /* 0x000e640008000a00 */
[----:B------:R-:W3:Y:S01]  /*e2d0*/  LDL.LU R23, [R1+0x340] ;  /* 0x0003400001177983 */ /* 0x000ee20000300800 */
[----:B------:R-:W-:Y:S01]  /*e2e0*/  SHF.R.S32.HI R240, RZ, 0x1f, R5 ;  /* 0x0000001ffff07819 */ /* 0x000fe20000011405 */
[----:B------:R-:W4:Y:S02]  /*e2f0*/  LDCU.64 UR8, c[0x0][0x388] ;  /* 0x00007100ff0877ac */ /* 0x000f240008000a00 */
[----:B------:R-:W3:Y:S01]  /*e300*/  LDL.LU R22, [R1+0x140] ;  /* 0x0001400001167983 */ /* 0x000ee20000300800 */
[----:B------:R-:W-:Y:S01]  /*e310*/  SHF.R.S32.HI R4, RZ, 0x1f, R37 ;  /* 0x0000001fff047819 */ /* 0x000fe20000011425 */
[----:B------:R-:W1:Y:S02]  /*e320*/  LDCU.64 UR10, c[0x0][0x388] ;  /* 0x00007100ff0a77ac */ /* 0x000e640008000a00 */
[----:B-----5:R1:W-:Y:S01]  /*e330*/  STL [R1+0x878], R242 ;  /* 0x000878f201007387 */ /* 0x0203e20000100800 */
[----:B------:R-:W-:Y:S01]  /*e340*/  LOP3.LUT R7, R36, 0x1c, RZ, 0xc0, !PT ;  /* 0x0000001c24077812 */ /* 0x000fe200078ec0ff */
[----:B------:R-:W1:Y:S02]  /*e350*/  LDCU.64 UR12, c[0x0][0x388] ;  /* 0x00007100ff0c77ac */ /* 0x000e640008000a00 */
[----:B------:R1:W-:Y:S01]  /*e360*/  STL [R1+0x874], R0 ;  /* 0x0008740001007387 */ /* 0x0003e20000100800 */
[----:B------:R-:W1:Y:S03]  /*e370*/  LDCU.64 UR14, c[0x0][0x388] ;  /* 0x00007100ff0e77ac */ /* 0x000e660008000a00 */
[----:B------:R-:W4:Y:S01]  /*e380*/  LDL.LU R72, [R1+0x144] ;  /* 0x0001440001487983 */ /* 0x000f220000300800 */
[----:B------:R-:W2:Y:S03]  /*e390*/  LDCU.64 UR20, c[0x0][0x388] ;  /* 0x00007100ff1477ac */ /* 0x000ea60008000a00 */
[----:B------:R-:W4:Y:S01]  /*e3a0*/  LDL.LU R70, [R1+0x148] ;  /* 0x0001480001467983 */ /* 0x000f220000300800 */
[----:B------:R-:W2:Y:S03]  /*e3b0*/  LDCU.64 UR22, c[0x0][0x388] ;  /* 0x00007100ff1677ac */ /* 0x000ea60008000a00 */
[----:B------:R-:W4:Y:S01]  /*e3c0*/  LDL.LU R39, [R1+0x14c] ;  /* 0x00014c0001277983 */ /* 0x000f220000300800 */
[----:B------:R-:W2:Y:S03]  /*e3d0*/  LDCU.64 UR26, c[0x0][0x388] ;  /* 0x00007100ff1a77ac */ /* 0x000ea60008000a00 */
[----:B------:R-:W4:Y:S01]  /*e3e0*/  LDL.LU R38, [R1+0x150] ;  /* 0x0001500001267983 */ /* 0x000f220000300800 */
[----:B------:R-:W-:Y:S01]  /*e3f0*/  SHF.L.U64.HI R84, R5, 0x3, R240 ;  /* 0x0000000305547819 */ /* 0x000fe200000102f0 */
[----:B------:R-:W2:Y:S01]  /*e400*/  LDCU.64 UR28, c[0x0][0x388] ;  /* 0x00007100ff1c77ac */ /* 0x000ea20008000a00 */
[----:B-1----:R-:W-:Y:S01]  /*e410*/  LEA.HI R242, R4, R37, RZ, 0x5 ;  /* 0x0000002504f27211 */ /* 0x002fe200078f28ff */
[----:B------:R-:W1:Y:S01]  /*e420*/  LDCU.64 UR30, c[0x0][0x388] ;  /* 0x00007100ff1e77ac */ /* 0x000e620008000a00 */
[----:B------:R-:W1:Y:S01]  /*e430*/  LDCU.64 UR32, c[0x0][0x388] ;  /* 0x00007100ff2077ac */ /* 0x000e620008000a00 */
[----:B------:R-:W1:Y:S01]  /*e440*/  LDCU.64 UR34, c[0x0][0x388] ;  /* 0x00007100ff2277ac */ /* 0x000e620008000a00 */
[----:B------:R-:W1:Y:S01]  /*e450*/  LDCU.64 UR36, c[0x0][0x388] ;  /* 0x00007100ff2477ac */ /* 0x000e620008000a00 */
[----:B------:R-:W1:Y:S01]  /*e460*/  LDCU.64 UR38, c[0x0][0x388] ;  /* 0x00007100ff2677ac */ /* 0x000e620008000a00 */
[----:B------:R-:W1:Y:S01]  /*e470*/  LDCU.64 UR40, c[0x0][0x388] ;  /* 0x00007100ff2877ac */ /* 0x000e620008000a00 */
[----:B--2---:R-:W-:-:S04]  /*e480*/  SHF.R.S32.HI R243, RZ, 0x1f, R2 ;  /* 0x0000001ffff37819 */ /* 0x004fc80000011402 */
[----:B------:R-:W-:Y:S02]  /*e490*/  SHF.L.U64.HI R243, R2, 0x2, R243 ;  /* 0x0000000202f37819 */ /* 0x000fe400000102f3 */
[----:B------:R-:W-:Y:S01]  /*e4a0*/  SHF.L.U64.HI R2, R252, 0x2, R3 ;  /* 0x00000002fc027819 */ /* 0x000fe20000010203 */
[----:B------:R-:W-:Y:S01]  /*e4b0*/  IMAD.SHL.U32 R3, R5, 0x8, RZ ;  /* 0x0000000805037824 */ /* 0x000fe200078e00ff */
[----:B------:R-:W-:Y:S01]  /*e4c0*/  LOP3.LUT R252, R36, 0x3, RZ, 0xc0, !PT ;  /* 0x0000000324fc7812 */ /* 0x000fe200078ec0ff */
[----:B------:R-:W-:Y:S01]  /*e4d0*/  STL [R1+0x898], R243 ;  /* 0x000898f301007387 */ /* 0x000fe20000100800 */
[----:B---3--:R-:W-:Y:S02]  /*e4e0*/  SHF.R.S32.HI R9, RZ, 0x1f, R23 ;  /* 0x0000001fff097819 */ /* 0x008fe40000011417 */
[----:B------:R-:W-:Y:S01]  /*e4f0*/  LEA R0, P1, R23, R3, 0x2 ;  /* 0x0000000317007211 */ /* 0x000fe200078210ff */
[----:B------:R-:W-:Y:S04]  /*e500*/  STL [R1+0x87c], R2 ;  /* 0x00087c0201007387 */ /* 0x000fe80000100800 */
[----:B------:R-:W-:Y:S01]  /*e510*/  STL [R1+0x888], R5 ;  /* 0x0008880501007387 */ /* 0x000fe20000100800 */
[----:B------:R-:W-:-:S03]  /*e520*/  IMAD R252, R252, 0x120, R7 ;  /* 0x00000120fcfc7824 */ /* 0x000fc600078e0207 */
[----:B------:R-:W-:Y:S04]  /*e530*/  STL [R1+0x884], R240 ;  /* 0x000884f001007387 */ /* 0x000fe80000100800 */
[----:B------:R-:W2:Y:S04]  /*e540*/  LDL.LU R68, [R1+0x154] ;  /* 0x0001540001447983 */ /* 0x000ea80000300800 */
[----:B------:R-:W3:Y:S04]  /*e550*/  LDL.LU R69, [R1+0x158] ;  /* 0x0001580001457983 */ /* 0x000ee80000300800 */
[----:B------:R1:W-:Y:S04]  /*e560*/  STL [R1+0x2c], R0 ;  /* 0x00002c0001007387 */ /* 0x0003e80000100800 */
[----:B------:R-:W3:Y:S04]  /*e570*/  LDL.LU R21, [R1+0x15c] ;  /* 0x00015c0001157983 */ /* 0x000ee80000300800 */
[----:B------:R-:W3:Y:S01]  /*e580*/  LDL.LU R20, [R1+0x160] ;  /* 0x0001600001147983 */ /* 0x000ee20000300800 */
[----:B-1----:R-:W-:-:S03]  /*e590*/  LEA.HI.X R0, R23, R84, R9, 0x2, P1 ;  /* 0x0000005417007211 */ /* 0x002fc600008f1409 */
[----:B------:R-:W-:Y:S01]  /*e5a0*/  STL [R1+0x880], R242 ;  /* 0x000880f201007387 */ /* 0x000fe20000100800 */
[----:B------:R-:W-:Y:S02]  /*e5b0*/  SHF.R.S32.HI R79, RZ, 0x1f, R22 ;  /* 0x0000001fff4f7819 */ /* 0x000fe40000011416 */
[C---:B------:R-:W-:Y:S01]  /*e5c0*/  LEA R82, P0, R22.reuse, R3, 0x2 ;  /* 0x0000000316527211 */ /* 0x040fe200078010ff */
[----:B------:R-:W-:Y:S04]  /*e5d0*/  STL [R1+0x88c], R252 ;  /* 0x00088cfc01007387 */ /* 0x000fe80000100800 */
[----:B------:R1:W-:Y:S01]  /*e5e0*/  STL [R1+0x890], R0 ;  /* 0x0008900001007387 */ /* 0x0003e20000100800 */
[----:B------:R-:W-:-:S03]  /*e5f0*/  LEA.HI.X R79, R22, R84, R79, 0x2, P0 ;  /* 0x00000054164f7211 */ /* 0x000fc600000f144f */
[----:B------:R-:W3:Y:S04]  /*e600*/  LDL.LU R37, [R1+0x164] ;  /* 0x0001640001257983 */ /* 0x000ee80000300800 */
[----:B------:R-:W3:Y:S04]  /*e610*/  LDL.LU R36, [R1+0x168] ;  /* 0x0001680001247983 */ /* 0x000ee80000300800 */
[----:B------:R-:W3:Y:S04]  /*e620*/  LDL.LU R23, [R1+0x16c] ;  /* 0x00016c0001177983 */ /* 0x000ee80000300800 */
[----:B------:R-:W3:Y:S04]  /*e630*/  LDL.LU R22, [R1+0x170] ;  /* 0x0001700001167983 */ /* 0x000ee80000300800 */
[----:B------:R-:W3:Y:S04]  /*e640*/  LDL.LU R91, [R1+0x174] ;  /* 0x00017400015b7983 */ /* 0x000ee80000300800 */
[----:B------:R-:W3:Y:S01]  /*e650*/  LDL.LU R90, [R1+0x178] ;  /* 0x00017800015a7983 */ /* 0x000ee20000300800 */
[----:B----4-:R-:W-:-:S02]  /*e660*/  SHF.R.S32.HI R9, RZ, 0x1f, R72 ;  /* 0x0000001fff097819 */ /* 0x010fc40000011448 */
[-C--:B------:R-:W-:Y:S02]  /*e670*/  LEA R87, P0, R72, R3.reuse, 0x2 ;  /* 0x0000000348577211 */ /* 0x080fe400078010ff */
[----:B------:R-:W-:Y:S02]  /*e680*/  SHF.R.S32.HI R7, RZ, 0x1f, R39 ;  /* 0x0000001fff077819 */ /* 0x000fe40000011427 */
[-C--:B------:R-:W-:Y:S02]  /*e690*/  LEA R83, P2, R39, R3.reuse, 0x2 ;  /* 0x0000000327537211 */ /* 0x080fe400078410ff */
[----:B------:R-:W-:Y:S02]  /*e6a0*/  SHF.R.S32.HI R71, RZ, 0x1f, R38 ;  /* 0x0000001fff477819 */ /* 0x000fe40000011426 */
[----:B------:R-:W-:Y:S02]  /*e6b0*/  LEA R80, P3, R38, R3, 0x2 ;  /* 0x0000000326507211 */ /* 0x000fe400078610ff */
[----:B------:R-:W-:-:S02]  /*e6c0*/  SHF.R.S32.HI R75, RZ, 0x1f, R70 ;  /* 0x0000001fff4b7819 */ /* 0x000fc40000011446 */
[----:B------:R-:W-:Y:S02]  /*e6d0*/  LEA R85, P1, R70, R3, 0x2 ;  /* 0x0000000346557211 */ /* 0x000fe400078210ff */
[-C--:B------:R-:W-:Y:S02]  /*e6e0*/  LEA.HI.X R76, R72, R84.reuse, R9, 0x2, P0 ;  /* 0x00000054484c7211 */ /* 0x080fe400000f1409 */
[-C--:B------:R-:W-:Y:S02]  /*e6f0*/  LEA.HI.X R72, R39, R84.reuse, R7, 0x2, P2 ;  /* 0x0000005427487211 */ /* 0x080fe400010f1407 */
[-C--:B------:R-:W-:Y:S01]  /*e700*/  LEA.HI.X R71, R38, R84.reuse, R71, 0x2, P3 ;  /* 0x0000005426477211 */ /* 0x080fe200018f1447 */
[----:B------:R-:W4:Y:S01]  /*e710*/  LDL.LU R39, [R1+0x17c] ;  /* 0x00017c0001277983 */ /* 0x000f220000300800 */
[----:B------:R-:W-:-:S03]  /*e720*/  LEA.HI.X R75, R70, R84, R75, 0x2, P1 ;  /* 0x00000054464b7211 */ /* 0x000fc600008f144b */
[----:B------:R-:W4:Y:S04]  /*e730*/  LDL.LU R38, [R1+0x180] ;  /* 0x0001800001267983 */ /* 0x000f280000300800 */
[----:B------:R-:W4:Y:S04]  /*e740*/  LDL.LU R89, [R1+0x184] ;  /* 0x0001840001597983 */ /* 0x000f280000300800 */
[----:B------:R-:W4:Y:S01]  /*e750*/  LDL.LU R88, [R1+0x188] ;  /* 0x0001880001587983 */ /* 0x000f220000300800 */
[----:B--2---:R-:W-:Y:S02]  /*e760*/  SHF.R.S32.HI R9, RZ, 0x1f, R68 ;  /* 0x0000001fff097819 */ /* 0x004fe40000011444 */
[----:B------:R-:W-:-:S02]  /*e770*/  LEA R86, P0, R68, R3, 0x2 ;  /* 0x0000000344567211 */ /* 0x000fc400078010ff */
[----:B---3--:R-:W-:Y:S02]  /*e780*/  SHF.R.S32.HI R67, RZ, 0x1f, R69 ;  /* 0x0000001fff437819 */ /* 0x008fe40000011445 */
[-C--:B------:R-:W-:Y:S02]  /*e790*/  LEA R81, P1, R69, R3.reuse, 0x2 ;  /* 0x0000000345517211 */ /* 0x080fe400078210ff */
[----:B------:R-:W-:Y:S02]  /*e7a0*/  SHF.R.S32.HI R7, RZ, 0x1f, R21 ;  /* 0x0000001fff077819 */ /* 0x000fe40000011415 */
[-C--:B------:R-:W-:Y:S02]  /*e7b0*/  LEA R77, P2, R21, R3.reuse, 0x2 ;  /* 0x00000003154d7211 */ /* 0x080fe400078410ff */
[----:B------:R-:W-:Y:S02]  /*e7c0*/  SHF.R.S32.HI R63, RZ, 0x1f, R20 ;  /* 0x0000001fff3f7819 */ /* 0x000fe40000011414 */
[----:B------:R-:W-:-:S02]  /*e7d0*/  LEA R73, P3, R20, R3, 0x2 ;  /* 0x0000000314497211 */ /* 0x000fc400078610ff */
[-C--:B------:R-:W-:Y:S02]  /*e7e0*/  LEA.HI.X R64, R21, R84.reuse, R7, 0x2, P2 ;  /* 0x0000005415407211 */ /* 0x080fe400010f1407 */
[-C--:B------:R-:W-:Y:S01]  /*e7f0*/  LEA.HI.X R63, R20, R84.reuse, R63, 0x2, P3 ;  /* 0x00000054143f7211 */ /* 0x080fe200018f143f */
[----:B------:R-:W2:Y:S01]  /*e800*/  LDL.LU R21, [R1+0x18c] ;  /* 0x00018c0001157983 */ /* 0x000ea20000300800 */
[-C--:B------:R-:W-:Y:S02]  /*e810*/  LEA.HI.X R67, R69, R84.reuse, R67, 0x2, P1 ;  /* 0x0000005445437211 */ /* 0x080fe400008f1443 */
[----:B------:R-:W-:Y:S01]  /*e820*/  LEA.HI.X R68, R68, R84, R9, 0x2, P0 ;  /* 0x0000005444447211 */ /* 0x000fe200000f1409 */
[----:B------:R-:W3:Y:S01]  /*e830*/  LDL.LU R20, [R1+0x190] ;  /* 0x0001900001147983 */ /* 0x000ee20000300800 */
[----:B------:R-:W-:Y:S02]  /*e840*/  SHF.R.S32.HI R9, RZ, 0x1f, R37 ;  /* 0x0000001fff097819 */ /* 0x000fe40000011425 */
[----:B------:R-:W-:-:S02]  /*e850*/  LEA R78, P0, R37, R3, 0x2 ;  /* 0x00000003254e7211 */ /* 0x000fc400078010ff */
[----:B------:R-:W-:Y:S02]  /*e860*/  SHF.R.S32.HI R59, RZ, 0x1f, R36 ;  /* 0x0000001fff3b7819 */ /* 0x000fe40000011424 */
[-C--:B------:R-:W-:Y:S02]  /*e870*/  LEA R74, P1, R36, R3.reuse, 0x2 ;  /* 0x00000003244a7211 */ /* 0x080fe400078210ff */
[----:B------:R-:W-:Y:S02]  /*e880*/  SHF.R.S32.HI R7, RZ, 0x1f, R23 ;  /* 0x0000001fff077819 */ /* 0x000fe40000011417 */
[-C--:B------:R-:W-:Y:S02]  /*e890*/  LEA R69, P2, R23, R3.reuse, 0x2 ;  /* 0x0000000317457211 */ /* 0x080fe400078410ff */
[----:B------:R-:W-:Y:S02]  /*e8a0*/  SHF.R.S32.HI R55, RZ, 0x1f, R22 ;  /* 0x0000001fff377819 */ /* 0x000fe40000011416 */
[----:B------:R-:W-:-:S02]  /*e8b0*/  LEA R65, P3, R22, R3, 0x2 ;  /* 0x0000000316417211 */ /* 0x000fc400078610ff */
[-C--:B------:R-:W-:Y:S02]  /*e8c0*/  LEA.HI.X R59, R36, R84.reuse, R59, 0x2, P1 ;  /* 0x00000054243b7211 */ /* 0x080fe400008f143b */
[-C--:B------:R-:W-:Y:S01]  /*e8d0*/  LEA.HI.X R60, R37, R84.reuse, R9, 0x2, P0 ;  /* 0x00000054253c7211 */ /* 0x080fe200000f1409 */
[----:B------:R-:W3:Y:S01]  /*e8e0*/  LDL.LU R36, [R1+0x194] ;  /* 0x0001940001247983 */ /* 0x000ee20000300800 */
[-C--:B------:R-:W-:Y:S02]  /*e8f0*/  LEA.HI.X R56, R23, R84.reuse, R7, 0x2, P2 ;  /* 0x0000005417387211 */ /* 0x080fe400010f1407 */
[-C--:B------:R-:W-:Y:S01]  /*e900*/  LEA.HI.X R55, R22, R84.reuse, R55, 0x2, P3 ;  /* 0x0000005416377211 */ /* 0x080fe200018f1437 */
[----:B------:R-:W3:Y:S01]  /*e910*/  LDL.LU R37, [R1+0x198] ;  /* 0x0001980001257983 */ /* 0x000ee20000300800 */
[----:B------:R-:W-:Y:S02]  /*e920*/  SHF.R.S32.HI R51, RZ, 0x1f, R90 ;  /* 0x0000001fff337819 */ /* 0x000fe4000001145a */
[C---:B------:R-:W-:Y:S01]  /*e930*/  LEA R66, P1, R90.reuse, R3, 0x2 ;  /* 0x000000035a427211 */ /* 0x040fe200078210ff */
[----:B------:R-:W3:Y:S04]  /*e940*/  LDL.LU R23, [R1+0x19c] ;  /* 0x00019c0001177983 */ /* 0x000ee80000300800 */
[----:B------:R-:W3:Y:S01]  /*e950*/  LDL.LU R22, [R1+0x1a0] ;  /* 0x0001a00001167983 */ /* 0x000ee20000300800 */
[----:B------:R-:W-:-:S03]  /*e960*/  LEA.HI.X R51, R90, R84, R51, 0x2, P1 ;  /* 0x000000545a337211 */ /* 0x000fc600008f1433 */
[----:B------:R-:W3:Y:S04]  /*e970*/  LDL.LU R95, [R1+0x1a4] ;  /* 0x0001a400015f7983 */ /* 0x000ee80000300800 */
[----:B------:R-:W3:Y:S04]  /*e980*/  LDL.LU R94, [R1+0x1a8] ;  /* 0x0001a800015e7983 */ /* 0x000ee80000300800 */
[----:B------:R-:W3:Y:S01]  /*e990*/  LDL.LU R90, [R1+0x1ac] ;  /* 0x0001ac00015a7983 */ /* 0x000ee20000300800 */
[----:B----4-:R-:W-:Y:S02]  /*e9a0*/  SHF.R.S32.HI R7, RZ, 0x1f, R39 ;  /* 0x0000001fff077819 */ /* 0x010fe40000011427 */
[----:B------:R-:W-:-:S02]  /*e9b0*/  SHF.R.S32.HI R47, RZ, 0x1f, R38 ;  /* 0x0000001fff2f7819 */ /* 0x000fc40000011426 */
[CC--:B------:R-:W-:Y:S02]  /*e9c0*/  LEA R61, P2, R39.reuse, R3.reuse, 0x2 ;  /* 0x00000003273d7211 */ /* 0x0c0fe400078410ff */
[CC--:B------:R-:W-:Y:S02]  /*e9d0*/  LEA R57, P3, R38.reuse, R3.reuse, 0x2 ;  /* 0x0000000326397211 */ /* 0x0c0fe400078610ff */
[-C--:B------:R-:W-:Y:S02]  /*e9e0*/  LEA.HI.X R48, R39, R84.reuse, R7, 0x2, P2 ;  /* 0x0000005427307211 */ /* 0x080fe400010f1407 */
[----:B------:R-:W-:Y:S02]  /*e9f0*/  LEA.HI.X R47, R38, R84, R47, 0x2, P3 ;  /* 0x00000054262f7211 */ /* 0x000fe400018f142f */
[----:B------:R-:W-:Y:S01]  /*ea00*/  SHF.R.S32.HI R43, RZ, 0x1f, R88 ;  /* 0x0000001fff2b7819 */ /* 0x000fe20000011458 */
[----:B------:R-:W4:Y:S01]  /*ea10*/  LDL.LU R38, [R1+0x1b0] ;  /* 0x0001b00001267983 */ /* 0x000f220000300800 */
[----:B------:R-:W-:-:S02]  /*ea20*/  LEA R58, P1, R88, R3, 0x2 ;  /* 0x00000003583a7211 */ /* 0x000fc400078210ff */
[----:B------:R-:W-:Y:S02]  /*ea30*/  SHF.R.S32.HI R9, RZ, 0x1f, R91 ;  /* 0x0000001fff097819 */ /* 0x000fe4000001145b */
[CC--:B------:R-:W-:Y:S02]  /*ea40*/  LEA R70, P0, R91.reuse, R3.reuse, 0x2 ;  /* 0x000000035b467211 */ /* 0x0c0fe400078010ff */
[-C--:B------:R-:W-:Y:S02]  /*ea50*/  LEA.HI.X R43, R88, R84.reuse, R43, 0x2, P1 ;  /* 0x00000054582b7211 */ /* 0x080fe400008f142b */
[----:B------:R-:W-:Y:S02]  /*ea60*/  LEA.HI.X R52, R91, R84, R9, 0x2, P0 ;  /* 0x000000545b347211 */ /* 0x000fe400000f1409 */
[----:B------:R-:W-:Y:S02]  /*ea70*/  SHF.R.S32.HI R9, RZ, 0x1f, R89 ;  /* 0x0000001fff097819 */ /* 0x000fe40000011459 */
[----:B------:R-:W-:-:S04]  /*ea80*/  LEA R62, P0, R89, R3, 0x2 ;  /* 0x00000003593e7211 */ /* 0x000fc800078010ff */
[-C--:B------:R-:W-:Y:S02]  /*ea90*/  LEA.HI.X R44, R89, R84.reuse, R9, 0x2, P0 ;  /* 0x00000054592c7211 */ /* 0x080fe400000f1409 */
[----:B--2---:R-:W-:Y:S02]  /*eaa0*/  SHF.R.S32.HI R7, RZ, 0x1f, R21 ;  /* 0x0000001fff077819 */ /* 0x004fe40000011415 */
[----:B---3--:R-:W-:Y:S02]  /*eab0*/  SHF.R.S32.HI R39, RZ, 0x1f, R20 ;  /* 0x0000001fff277819 */ /* 0x008fe40000011414 */
[CC--:B------:R-:W-:Y:S02]  /*eac0*/  LEA R49, P3, R20.reuse, R3.reuse, 0x2 ;  /* 0x0000000314317211 */ /* 0x0c0fe400078610ff */
[----:B------:R-:W-:Y:S02]  /*ead0*/  LEA R53, P2, R21, R3, 0x2 ;  /* 0x0000000315357211 */ /* 0x000fe400078410ff */
[----:B------:R-:W-:-:S02]  /*eae0*/  LEA.HI.X R39, R20, R84, R39, 0x2, P3 ;  /* 0x0000005414277211 */ /* 0x000fc400018f1427 */
[----:B------:R-:W2:Y:S01]  /*eaf0*/  LDL.LU R20, [R1+0x1b4] ;  /* 0x0001b40001147983 */ /* 0x000ea20000300800 */
[----:B------:R-:W-:-:S03]  /*eb00*/  LEA.HI.X R40, R21, R84, R7, 0x2, P2 ;  /* 0x0000005415287211 */ /* 0x000fc600010f1407 */
[----:B------:R-:W3:Y:S04]  /*eb10*/  LDL.LU R92, [R1+0x1b8] ;  /* 0x0001b800015c7983 */ /* 0x000ee80000300800 */
[----:B------:R-:W3:Y:S04]  /*eb20*/  LDL.LU R88, [R1+0x1bc] ;  /* 0x0001bc0001587983 */ /* 0x000ee80000300800 */
[----:B------:R-:W3:Y:S04]  /*eb30*/  LDL.LU R21, [R1+0x1c0] ;  /* 0x0001c00001157983 */ /* 0x000ee80000300800 */
[----:B------:R-:W3:Y:S01]  /*eb40*/  LDL.LU R93, [R1+0x1c4] ;  /* 0x0001c400015d7983 */ /* 0x000ee20000300800 */
[----:B------:R-:W-:-:S03]  /*eb50*/  SHF.R.S32.HI R35, RZ, 0x1f, R37 ;  /* 0x0000001fff237819 */ /* 0x000fc60000011425 */
[----:B------:R-:W3:Y:S01]  /*eb60*/  LDL.LU R91, [R1+0x1c8] ;  /* 0x0001c800015b7983 */ /* 0x000ee20000300800 */
[-C--:B------:R-:W-:Y:S02]  /*eb70*/  LEA R50, P1, R37, R3.reuse, 0x2 ;  /* 0x0000000325327211 */ /* 0x080fe400078210ff */
[----:B------:R-:W-:Y:S01]  /*eb80*/  SHF.R.S32.HI R7, RZ, 0x1f, R23 ;  /* 0x0000001fff077819 */ /* 0x000fe20000011417 */
[----:B------:R-:W3:Y:S01]  /*eb90*/  LDL.LU R89, [R1+0x1cc] ;  /* 0x0001cc0001597983 */ /* 0x000ee20000300800 */
[-C--:B------:R-:W-:Y:S02]  /*eba0*/  LEA R45, P2, R23, R3.reuse, 0x2 ;  /* 0x00000003172d7211 */ /* 0x080fe400078410ff */
[----:B------:R-:W-:Y:S02]  /*ebb0*/  SHF.R.S32.HI R31, RZ, 0x1f, R22 ;  /* 0x0000001fff1f7819 */ /* 0x000fe40000011416 */
[----:B------:R-:W-:Y:S02]  /*ebc0*/  LEA R41, P3, R22, R3, 0x2 ;  /* 0x0000000316297211 */ /* 0x000fe400078610ff */
[----:B------:R-:W-:-:S02]  /*ebd0*/  LEA.HI.X R35, R37, R84, R35, 0x2, P1 ;  /* 0x0000005425237211 */ /* 0x000fc400008f1423 */
[-C--:B------:R-:W-:Y:S02]  /*ebe0*/  LEA.HI.X R32, R23, R84.reuse, R7, 0x2, P2 ;  /* 0x0000005417207211 */ /* 0x080fe400010f1407 */
[-C--:B------:R-:W-:Y:S02]  /*ebf0*/  LEA.HI.X R31, R22, R84.reuse, R31, 0x2, P3 ;  /* 0x00000054161f7211 */ /* 0x080fe400018f141f */
[----:B------:R-:W3:Y:S01]  /*ec00*/  LDL.LU R22, [R1+0x1d0] ;  /* 0x0001d00001167983 */ /* 0x000ee20000300800 */
[----:B------:R-:W-:Y:S02]  /*ec10*/  SHF.R.S32.HI R7, RZ, 0x1f, R90 ;  /* 0x0000001fff077819 */ /* 0x000fe4000001145a */
[C---:B------:R-:W-:Y:S01]  /*ec20*/  LEA R37, P2, R90.reuse, R3, 0x2 ;  /* 0x000000035a257211 */ /* 0x040fe200078410ff */
[----:B------:R-:W3:Y:S03]  /*ec30*/  LDL.LU R132, [R1+0x1d4] ;  /* 0x0001d40001847983 */ /* 0x000ee60000300800 */
[----:B------:R-:W-:Y:S01]  /*ec40*/  LEA.HI.X R24, R90, R84, R7, 0x2, P2 ;  /* 0x000000545a187211 */ /* 0x000fe200010f1407 */
[----:B------:R-:W3:Y:S04]  /*ec50*/  LDL.LU R130, [R1+0x1d8] ;  /* 0x0001d80001827983 */ /* 0x000ee80000300800 */
[----:B------:R-:W3:Y:S04]  /*ec60*/  LDL.LU R90, [R1+0x1dc] ;  /* 0x0001dc00015a7983 */ /* 0x000ee80000300800 */
[----:B------:R-:W3:Y:S01]  /*ec70*/  LDL.LU R128, [R1+0x1e0] ;  /* 0x0001e00001807983 */ /* 0x000ee20000300800 */
[----:B------:R-:W-:-:S02]  /*ec80*/  SHF.R.S32.HI R9, RZ, 0x1f, R36 ;  /* 0x0000001fff097819 */ /* 0x000fc40000011424 */
[-C--:B------:R-:W-:Y:S02]  /*ec90*/  LEA R54, P0, R36, R3.reuse, 0x2 ;  /* 0x0000000324367211 */ /* 0x080fe400078010ff */
[----:B------:R-:W-:Y:S02]  /*eca0*/  SHF.R.S32.HI R27, RZ, 0x1f, R94 ;  /* 0x0000001fff1b7819 */ /* 0x000fe4000001145e */
[----:B------:R-:W-:Y:S02]  /*ecb0*/  LEA R42, P1, R94, R3, 0x2 ;  /* 0x000000035e2a7211 */ /* 0x000fe400078210ff */
[----:B------:R-:W-:Y:S02]  /*ecc0*/  LEA.HI.X R36, R36, R84, R9, 0x2, P0 ;  /* 0x0000005424247211 */ /* 0x000fe400000f1409 */
[----:B------:R-:W-:Y:S02]  /*ecd0*/  SHF.R.S32.HI R9, RZ, 0x1f, R95 ;  /* 0x0000001fff097819 */ /* 0x000fe4000001145f */
[----:B----4-:R-:W-:-:S02]  /*ece0*/  SHF.R.S32.HI R23, RZ, 0x1f, R38 ;  /* 0x0000001fff177819 */ /* 0x010fc40000011426 */
[CC--:B------:R-:W-:Y:S02]  /*ecf0*/  LEA R46, P0, R95.reuse, R3.reuse, 0x2 ;  /* 0x000000035f2e7211 */ /* 0x0c0fe400078010ff */
[----:B------:R-:W-:Y:S02]  /*ed00*/  LEA R33, P3, R38, R3, 0x2 ;  /* 0x0000000326217211 */ /* 0x000fe400078610ff */
[-C--:B------:R-:W-:Y:S02]  /*ed10*/  LEA.HI.X R27, R94, R84.reuse, R27, 0x2, P1 ;  /* 0x000000545e1b7211 */ /* 0x080fe400008f141b */
[-C--:B------:R-:W-:Y:S01]  /*ed20*/  LEA.HI.X R28, R95, R84.reuse, R9, 0x2, P0 ;  /* 0x000000545f1c7211 */ /* 0x080fe200000f1409 */
[----:B------:R-:W4:Y:S01]  /*ed30*/  LDL.LU R94, [R1+0x1e4] ;  /* 0x0001e400015e7983 */ /* 0x000f220000300800 */
[----:B------:R-:W-:-:S03]  /*ed40*/  LEA.HI.X R23, R38, R84, R23, 0x2, P3 ;  /* 0x0000005426177211 */ /* 0x000fc600018f1417 */
[----:B------:R-:W4:Y:S01]  /*ed50*/  LDL.LU R129, [R1+0x1e8] ;  /* 0x0001e80001817983 */ /* 0x000f220000300800 */
[----:B--2---:R-:W-:Y:S02]  /*ed60*/  SHF.R.S32.HI R9, RZ, 0x1f, R20 ;  /* 0x0000001fff097819 */ /* 0x004fe40000011414 */
[----:B---3--:R-:W-:Y:S02]  /*ed70*/  SHF.R.S32.HI R19, RZ, 0x1f, R92 ;  /* 0x0000001fff137819 */ /* 0x008fe4000001145c */
[-C--:B------:R-:W-:Y:S02]  /*ed80*/  LEA R34, P1, R92, R3.reuse, 0x2 ;  /* 0x000000035c227211 */ /* 0x080fe400078210ff */
[----:B------:R-:W-:Y:S02]  /*ed90*/  SHF.R.S32.HI R7, RZ, 0x1f, R88 ;  /* 0x0000001fff077819 */ /* 0x000fe40000011458 */
[----:B------:R-:W-:Y:S02]  /*eda0*/  LEA R29, P2, R88, R3, 0x2 ;  /* 0x00000003581d7211 */ /* 0x000fe400078410ff */
[----:B------:R-:W-:-:S02]  /*edb0*/  SHF.R.S32.HI R15, RZ, 0x1f, R21 ;  /* 0x0000001fff0f7819 */ /* 0x000fc40000011415 */
[-C--:B------:R-:W-:Y:S02]  /*edc0*/  LEA R38, P0, R20, R3.reuse, 0x2 ;  /* 0x0000000314267211 */ /* 0x080fe400078010ff */
[C---:B------:R-:W-:Y:S02]  /*edd0*/  LEA R25, P3, R21.reuse, R3, 0x2 ;  /* 0x0000000315197211 */ /* 0x040fe400078610ff */
[-C--:B------:R-:W-:Y:S02]  /*ede0*/  LEA.HI.X R19, R92, R84.reuse, R19, 0x2, P1 ;  /* 0x000000545c137211 */ /* 0x080fe400008f1413 */
[-C--:B------:R-:W-:Y:S01]  /*edf0*/  LEA.HI.X R16, R88, R84.reuse, R7, 0x2, P2 ;  /* 0x0000005458107211 */ /* 0x080fe200010f1407 */
[----:B------:R-:W2:Y:S01]  /*ee00*/  LDL.LU R92, [R1+0x1ec] ;  /* 0x0001ec00015c7983 */ /* 0x000ea20000300800 */
[-C--:B------:R-:W-:Y:S02]  /*ee10*/  LEA.HI.X R20, R20, R84.reuse, R9, 0x2, P0 ;  /* 0x0000005414147211 */ /* 0x080fe400000f1409 */
[----:B------:R-:W-:Y:S01]  /*ee20*/  LEA.HI.X R15, R21, R84, R15, 0x2, P3 ;  /* 0x00000054150f7211 */ /* 0x000fe200018f140f */
[----:B------:R-:W3:Y:S01]  /*ee30*/  LDL.LU R88, [R1+0x1f0] ;  /* 0x0001f00001587983 */ /* 0x000ee20000300800 */
[----:B------:R-:W-:-:S02]  /*ee40*/  SHF.R.S32.HI R13, RZ, 0x1f, R93 ;  /* 0x0000001fff0d7819 */ /* 0x000fc4000001145d */
[-C--:B------:R-:W-:Y:S01]  /*ee50*/  LEA R30, P0, R93, R3.reuse, 0x2 ;  /* 0x000000035d1e7211 */ /* 0x080fe200078010ff */
[----:B------:R-:W3:Y:S01]  /*ee60*/  LDL.LU R138, [R1+0x1f4] ;  /* 0x0001f400018a7983 */ /* 0x000ee20000300800 */
[----:B------:R-:W-:Y:S02]  /*ee70*/  SHF.R.S32.HI R9, RZ, 0x1f, R89 ;  /* 0x0000001fff097819 */ /* 0x000fe40000011459 */
[-C--:B------:R-:W-:Y:S01]  /*ee80*/  LEA R21, P2, R89, R3.reuse, 0x2 ;  /* 0x0000000359157211 */ /* 0x080fe200078410ff */
[----:B------:R-:W3:Y:S01]  /*ee90*/  LDL.LU R137, [R1+0x1f8] ;  /* 0x0001f80001897983 */ /* 0x000ee20000300800 */
[----:B------:R-:W-:Y:S02]  /*eea0*/  LEA.HI.X R12, R93, R84, R13, 0x2, P0 ;  /* 0x000000545d0c7211 */ /* 0x000fe400000f140d */
[----:B------:R-:W-:Y:S01]  /*eeb0*/  SHF.R.S32.HI R7, RZ, 0x1f, R22 ;  /* 0x0000001fff077819 */ /* 0x000fe20000011416 */
[----:B------:R-:W3:Y:S01]  /*eec0*/  LDL.LU R134, [R1+0x1fc] ;  /* 0x0001fc0001867983 */ /* 0x000ee20000300800 */
[----:B------:R-:W-:-:S02]  /*eed0*/  LEA R17, P3, R22, R3, 0x2 ;  /* 0x0000000316117211 */ /* 0x000fc400078610ff */
[-C--:B------:R-:W-:Y:S01]  /*eee0*/  LEA.HI.X R8, R89, R84.reuse, R9, 0x2, P2 ;  /* 0x0000005459087211 */ /* 0x080fe200010f1409 */
[----:B------:R-:W3:Y:S01]  /*eef0*/  LDL.LU R131, [R1+0x200] ;  /* 0x0002000001837983 */ /* 0x000ee20000300800 */
[----:B------:R-:W-:Y:S02]  /*ef00*/  LEA.HI.X R7, R22, R84, R7, 0x2, P3 ;  /* 0x0000005416077211 */ /* 0x000fe400018f1407 */
[----:B------:R-:W-:Y:S01]  /*ef10*/  SHF.R.S32.HI R95, RZ, 0x1f, R132 ;  /* 0x0000001fff5f7819 */ /* 0x000fe20000011484 */
[----:B------:R-:W3:Y:S01]  /*ef20*/  LDL.LU R139, [R1+0x204] ;  /* 0x00020400018b7983 */ /* 0x000ee20000300800 */
[----:B------:R-:W-:-:S03]  /*ef30*/  LEA R22, P0, R132, R3, 0x2 ;  /* 0x0000000384167211 */ /* 0x000fc600078010ff */
[----:B------:R-:W3:Y:S01]  /*ef40*/  LDL.LU R135, [R1+0x208] ;  /* 0x0002080001877983 */ /* 0x000ee20000300800 */
[----:B------:R-:W-:Y:S02]  /*ef50*/  LEA.HI.X R4, R132, R84, R95, 0x2, P0 ;  /* 0x0000005484047211 */ /* 0x000fe400000f145f */
[----:B------:R-:W-:Y:S01]  /*ef60*/  SHF.R.S32.HI R93, RZ, 0x1f, R128 ;  /* 0x0000001fff5d7819 */ /* 0x000fe20000011480 */
[----:B------:R-:W3:Y:S01]  /*ef70*/  LDL.LU R132, [R1+0x20c] ;  /* 0x00020c0001847983 */ /* 0x000ee20000300800 */
[----:B------:R-:W-:-:S04]  /*ef80*/  LEA R9, P3, R128, R3, 0x2 ;  /* 0x0000000380097211 */ /* 0x000fc800078610ff */
[----:B------:R-:W-:Y:S02]  /*ef90*/  LEA.HI.X R93, R128, R84, R93, 0x2, P3 ;  /* 0x00000054805d7211 */ /* 0x000fe400018f145d */
[----:B------:R-:W3:Y:S04]  /*efa0*/  LDL.LU R128, [R1+0x210] ;  /* 0x0002100001807983 */ /* 0x000ee80000300800 */
[----:B------:R-:W3:Y:S01]  /*efb0*/  LDL.LU R136, [R1+0x214] ;  /* 0x0002140001887983 */ /* 0x000ee20000300800 */
[----:B------:R-:W-:Y:S02]  /*efc0*/  SHF.R.S32.HI R11, RZ, 0x1f, R91 ;  /* 0x0000001fff0b7819 */ /* 0x000fe4000001145b */
[-C--:B------:R-:W-:Y:S01]  /*efd0*/  LEA R26, P1, R91, R3.reuse, 0x2 ;  /* 0x000000035b1a7211 */ /* 0x080fe200078210ff */
[----:B------:R-:W3:Y:S01]  /*efe0*/  LDL.LU R133, [R1+0x218] ;  /* 0x0002180001857983 */ /* 0x000ee20000300800 */
[----:B------:R-:W-:-:S02]  /*eff0*/  LEA R13, P2, R90, R3, 0x2 ;  /* 0x000000035a0d7211 */ /* 0x000fc400078410ff */
[-C--:B------:R-:W-:Y:S02]  /*f000*/  LEA.HI.X R11, R91, R84.reuse, R11, 0x2, P1 ;  /* 0x000000545b0b7211 */ /* 0x080fe400008f140b */
[----:B------:R-:W-:Y:S02]  /*f010*/  SHF.R.S32.HI R91, RZ, 0x1f, R90 ;  /* 0x0000001fff5b7819 */ /* 0x000fe4000001145a */
[----:B------:R-:W-:Y:S02]  /*f020*/  SHF.R.S32.HI R89, RZ, 0x1f, R130 ;  /* 0x0000001fff597819 */ /* 0x000fe40000011482 */
[----:B------:R-:W-:Y:S02]  /*f030*/  LEA R18, P1, R130, R3, 0x2 ;  /* 0x0000000382127211 */ /* 0x000fe400078210ff */
[-C--:B------:R-:W-:Y:S02]  /*f040*/  LEA.HI.X R90, R90, R84.reuse, R91, 0x2, P2 ;  /* 0x000000545a5a7211 */ /* 0x080fe400010f145b */
[----:B------:R-:W-:-:S02]  /*f050*/  LEA.HI.X R89, R130, R84, R89, 0x2, P1 ;  /* 0x0000005482597211 */ /* 0x000fc400008f1459 */
[----:B----4-:R-:W-:Y:S01]  /*f060*/  SHF.R.S32.HI R99, RZ, 0x1f, R94 ;  /* 0x0000001fff637819 */ /* 0x010fe2000001145e */
[----:B------:R-:W4:Y:S01]  /*f070*/  LDL.LU R130, [R1+0x21c] ;  /* 0x00021c0001827983 */ /* 0x000f220000300800 */
[CC--:B------:R-:W-:Y:S02]  /*f080*/  LEA R14, P0, R94.reuse, R3.reuse, 0x2 ;  /* 0x000000035e0e7211 */ /* 0x0c0fe400078010ff */
[----:B------:R-:W-:Y:S02]  /*f090*/  SHF.R.S32.HI R97, RZ, 0x1f, R129 ;  /* 0x0000001fff617819 */ /* 0x000fe40000011481 */
[C---:B------:R-:W-:Y:S02]  /*f0a0*/  LEA R10, P1, R129.reuse, R3, 0x2 ;  /* 0x00000003810a7211 */ /* 0x040fe400078210ff */
[-C--:B------:R-:W-:Y:S02]  /*f0b0*/  LEA.HI.X R94, R94, R84.reuse, R99, 0x2, P0 ;  /* 0x000000545e5e7211 */ /* 0x080fe400000f1463 */
[----:B------:R-:W-:-:S02]  /*f0c0*/  LEA.HI.X R97, R129, R84, R97, 0x2, P1 ;  /* 0x0000005481617211 */ /* 0x000fc400008f1461 */
[----:B------:R-:W4:Y:S01]  /*f0d0*/  LDL.LU R129, [R1+0x220] ;  /* 0x0002200001817983 */ /* 0x000f220000300800 */
[----:B--2---:R-:W-:Y:S02]  /*f0e0*/  SHF.R.S32.HI R95, RZ, 0x1f, R92 ;  /* 0x0000001fff5f7819 */ /* 0x004fe4000001145c */
[-C--:B------:R-:W-:Y:S02]  /*f0f0*/  LEA R6, P2, R92, R3.reuse, 0x2 ;  /* 0x000000035c067211 */ /* 0x080fe400078410ff */
[----:B---3--:R-:W-:Y:S02]  /*f100*/  SHF.R.S32.HI R101, RZ, 0x1f, R88 ;  /* 0x0000001fff657819 */ /* 0x008fe40000011458 */
[----:B------:R-:W-:Y:S02]  /*f110*/  LEA R91, P3, R88, R3, 0x2 ;  /* 0x00000003585b7211 */ /* 0x000fe400078610ff */
[-C--:B------:R-:W-:Y:S02]  /*f120*/  LEA.HI.X R98, R92, R84.reuse, R95, 0x2, P2 ;  /* 0x000000545c627211 */ /* 0x080fe400010f145f */
[----:B------:R-:W-:-:S02]  /*f130*/  LEA.HI.X R101, R88, R84, R101, 0x2, P3 ;  /* 0x0000005458657211 */ /* 0x000fc400018f1465 */
[----:B------:R-:W-:Y:S02]  /*f140*/  SHF.R.S32.HI R107, RZ, 0x1f, R138 ;  /* 0x0000001fff6b7819 */ /* 0x000fe4000001148a */
[-C--:B------:R-:W-:Y:S02]  /*f150*/  LEA R88, P0, R138, R3.reuse, 0x2 ;  /* 0x000000038a587211 */ /* 0x080fe400078010ff */
[----:B------:R-:W-:Y:S02]  /*f160*/  SHF.R.S32.HI R105, RZ, 0x1f, R137 ;  /* 0x0000001fff697819 */ /* 0x000fe40000011489 */
[-C--:B------:R-:W-:Y:S02]  /*f170*/  LEA R92, P1, R137, R3.reuse, 0x2 ;  /* 0x00000003895c7211 */ /* 0x080fe400078210ff */
[----:B------:R-:W-:Y:S02]  /*f180*/  SHF.R.S32.HI R103, RZ, 0x1f, R134 ;  /* 0x0000001fff677819 */ /* 0x000fe40000011486 */
[----:B------:R-:W-:-:S02]  /*f190*/  LEA R95, P2, R134, R3, 0x2 ;  /* 0x00000003865f7211 */ /* 0x000fc400078410ff */
[----:B------:R-:W-:Y:S02]  /*f1a0*/  SHF.R.S32.HI R109, RZ, 0x1f, R131 ;  /* 0x0000001fff6d7819 */ /* 0x000fe40000011483 */
[-C--:B------:R-:W-:Y:S02]  /*f1b0*/  LEA R99, P3, R131, R3.reuse, 0x2 ;  /* 0x0000000383637211 */ /* 0x080fe400078610ff */
[-C--:B------:R-:W-:Y:S02]  /*f1c0*/  LEA.HI.X R102, R138, R84.reuse, R107, 0x2, P0 ;  /* 0x000000548a667211 */ /* 0x080fe400000f146b */
[-C--:B------:R-:W-:Y:S01]  /*f1d0*/  LEA.HI.X R105, R137, R84.reuse, R105, 0x2, P1 ;  /* 0x0000005489697211 */ /* 0x080fe200008f1469 */
[----:B------:R-:W2:Y:S01]  /*f1e0*/  LDL.LU R138, [R1+0x224] ;  /* 0x00022400018a7983 */ /* 0x000ea20000300800 */
[----:B------:R-:W-:Y:S02]  /*f1f0*/  SHF.R.S32.HI R115, RZ, 0x1f, R139 ;  /* 0x0000001fff737819 */ /* 0x000fe4000001148b */
[----:B------:R-:W-:Y:S01]  /*f200*/  LEA R96, P0, R139, R3, 0x2 ;  /* 0x000000038b607211 */ /* 0x000fe200078010ff */
[----:B------:R-:W3:Y:S01]  /*f210*/  LDL.LU R137, [R1+0x228] ;  /* 0x0002280001897983 */ /* 0x000ee20000300800 */
[----:B------:R-:W-:-:S02]  /*f220*/  LEA.HI.X R106, R134, R84, R103, 0x2, P2 ;  /* 0x00000054866a7211 */ /* 0x000fc400010f1467 */
[----:B------:R-:W-:Y:S01]  /*f230*/  SHF.R.S32.HI R113, RZ, 0x1f, R135 ;  /* 0x0000001fff717819 */ /* 0x000fe20000011487 */
[----:B------:R-:W3:Y:S01]  /*f240*/  LDL.LU R134, [R1+0x22c] ;  /* 0x00022c0001867983 */ /* 0x000ee20000300800 */
[-C--:B------:R-:W-:Y:S02]  /*f250*/  LEA R100, P1, R135, R3.reuse, 0x2 ;  /* 0x0000000387647211 */ /* 0x080fe400078210ff */
[----:B------:R-:W-:Y:S02]  /*f260*/  LEA.HI.X R109, R131, R84, R109, 0x2, P3 ;  /* 0x00000054836d7211 */ /* 0x000fe400018f146d */
[----:B------:R-:W-:Y:S01]  /*f270*/  SHF.R.S32.HI R111, RZ, 0x1f, R132 ;  /* 0x0000001fff6f7819 */ /* 0x000fe20000011484 */
[----:B------:R-:W3:Y:S01]  /*f280*/  LDL.LU R131, [R1+0x230] ;  /* 0x0002300001837983 */ /* 0x000ee20000300800 */
[----:B------:R-:W-:Y:S02]  /*f290*/  LEA R103, P2, R132, R3, 0x2 ;  /* 0x0000000384677211 */ /* 0x000fe400078410ff */
[----:B------:R-:W-:-:S02]  /*f2a0*/  SHF.R.S32.HI R117, RZ, 0x1f, R128 ;  /* 0x0000001fff757819 */ /* 0x000fc40000011480 */
[----:B------:R-:W-:Y:S02]  /*f2b0*/  LEA R107, P3, R128, R3, 0x2 ;  /* 0x00000003806b7211 */ /* 0x000fe400078610ff */
[-C--:B------:R-:W-:Y:S02]  /*f2c0*/  LEA.HI.X R110, R139, R84.reuse, R115, 0x2, P0 ;  /* 0x000000548b6e7211 */ /* 0x080fe400000f1473 */
[-C--:B------:R-:W-:Y:S01]  /*f2d0*/  LEA.HI.X R113, R135, R84.reuse, R113, 0x2, P1 ;  /* 0x0000005487717211 */ /* 0x080fe200008f1471 */
[----:B------:R-:W3:Y:S01]  /*f2e0*/  LDL.LU R139, [R1+0x234] ;  /* 0x00023400018b7983 */ /* 0x000ee20000300800 */
[-C--:B------:R-:W-:Y:S02]  /*f2f0*/  LEA.HI.X R114, R132, R84.reuse, R111, 0x2, P2 ;  /* 0x0000005484727211 */ /* 0x080fe400010f146f */
[----:B------:R-:W-:Y:S01]  /*f300*/  LEA.HI.X R117, R128, R84, R117, 0x2, P3 ;  /* 0x0000005480757211 */ /* 0x000fe200018f1475 */
[----:B------:R-:W3:Y:S01]  /*f310*/  LDL.LU R135, [R1+0x238] ;  /* 0x0002380001877983 */ /* 0x000ee20000300800 */
[----:B------:R-:W-:-:S02]  /*f320*/  SHF.R.S32.HI R123, RZ, 0x1f, R136 ;  /* 0x0000001fff7b7819 */ /* 0x000fc40000011488 */
[C---:B------:R-:W-:Y:S01]  /*f330*/  LEA R104, P0, R136.reuse, R3, 0x2 ;  /* 0x0000000388687211 */ /* 0x040fe200078010ff */
[----:B------:R-:W3:Y:S04]  /*f340*/  LDL.LU R132, [R1+0x23c] ;  /* 0x00023c0001847983 */ /* 0x000ee80000300800 */
[----:B------:R-:W3:Y:S01]  /*f350*/  LDL.LU R128, [R1+0x240] ;  /* 0x0002400001807983 */ /* 0x000ee20000300800 */
[----:B------:R-:W-:-:S03]  /*f360*/  LEA.HI.X R118, R136, R84, R123, 0x2, P0 ;  /* 0x0000005488767211 */ /* 0x000fc600000f147b */
[----:B------:R-:W3:Y:S04]  /*f370*/  LDL.LU R147, [R1+0x244] ;  /* 0x0002440001937983 */ /* 0x000ee80000300800 */
        /* <DEDUP_REMOVED lines=19> */
[----:B------:R-:W3:Y:S01]  /*f4b0*/  LDL.LU R190, [R1+0x294] ;  /* 0x0002940001be7983 */ /* 0x000ee20000300800 */
[----:B------:R-:W-:-:S02]  /*f4c0*/  SHF.R.S32.HI R121, RZ, 0x1f, R133 ;  /* 0x0000001fff797819 */ /* 0x000fc40000011485 */
[----:B----4-:R-:W-:Y:S01]  /*f4d0*/  SHF.R.S32.HI R119, RZ, 0x1f, R130 ;  /* 0x0000001fff777819 */ /* 0x010fe20000011482 */
[----:B------:R-:W4:Y:S01]  /*f4e0*/  LDL.LU R175, [R1+0x298] ;  /* 0x0002980001af7983 */ /* 0x000f220000300800 */
[----:B------:R-:W-:Y:S02]  /*f4f0*/  SHF.R.S32.HI R125, RZ, 0x1f, R129 ;  /* 0x0000001fff7d7819 */ /* 0x000fe40000011481 */
[-C--:B------:R-:W-:Y:S01]  /*f500*/  LEA R108, P1, R133, R3.reuse, 0x2 ;  /* 0x00000003856c7211 */ /* 0x080fe200078210ff */
[----:B------:R-:W4:Y:S01]  /*f510*/  LDL.LU R174, [R1+0x29c] ;  /* 0x00029c0001ae7983 */ /* 0x000f220000300800 */
[-C--:B------:R-:W-:Y:S02]  /*f520*/  LEA R111, P2, R130, R3.reuse, 0x2 ;  /* 0x00000003826f7211 */ /* 0x080fe400078410ff */
[----:B------:R-:W-:Y:S01]  /*f530*/  LEA R115, P3, R129, R3, 0x2 ;  /* 0x0000000381737211 */ /* 0x000fe200078610ff */
[----:B------:R-:W4:Y:S01]  /*f540*/  LDL.LU R173, [R1+0x2a0] ;  /* 0x0002a00001ad7983 */ /* 0x000f220000300800 */
[----:B------:R-:W-:-:S02]  /*f550*/  LEA.HI.X R121, R133, R84, R121, 0x2, P1 ;  /* 0x0000005485797211 */ /* 0x000fc400008f1479 */
[-C--:B------:R-:W-:Y:S01]  /*f560*/  LEA.HI.X R122, R130, R84.reuse, R119, 0x2, P2 ;  /* 0x00000054827a7211 */ /* 0x080fe200010f1477 */
[----:B------:R-:W4:Y:S01]  /*f570*/  LDL.LU R188, [R1+0x2a4] ;  /* 0x0002a40001bc7983 */ /* 0x000f220000300800 */
[----:B------:R-:W-:-:S03]  /*f580*/  LEA.HI.X R125, R129, R84, R125, 0x2, P3 ;  /* 0x00000054817d7211 */ /* 0x000fc600018f147d */
[----:B------:R-:W4:Y:S04]  /*f590*/  LDL.LU R179, [R1+0x2a8] ;  /* 0x0002a80001b37983 */ /* 0x000f280000300800 */
[----:B------:R-:W4:Y:S04]  /*f5a0*/  LDL.LU R178, [R1+0x2ac] ;  /* 0x0002ac0001b27983 */ /* 0x000f280000300800 */
[----:B------:R-:W4:Y:S04]  /*f5b0*/  LDL.LU R177, [R1+0x2b0] ;  /* 0x0002b00001b17983 */ /* 0x000f280000300800 */
[----:B------:R-:W4:Y:S01]  /*f5c0*/  LDL.LU R237, [R1+0x2b4] ;  /* 0x0002b40001ed7983 */ /* 0x000f220000300800 */
[----:B--2---:R-:W-:-:S02]  /*f5d0*/  SHF.R.S32.HI R126, RZ, 0x1f, R138 ;  /* 0x0000001fff7e7819 */ /* 0x004fc4000001148a */
[-C--:B------:R-:W-:Y:S02]  /*f5e0*/  LEA R112, P0, R138, R3.reuse, 0x2 ;  /* 0x000000038a707211 */ /* 0x080fe400078010ff */
[----:B---3--:R-:W-:Y:S02]  /*f5f0*/  SHF.R.S32.HI R129, RZ, 0x1f, R137 ;  /* 0x0000001fff817819 */ /* 0x008fe40000011489 */
[-C--:B------:R-:W-:Y:S02]  /*f600*/  LEA R116, P1, R137, R3.reuse, 0x2 ;  /* 0x0000000389747211 */ /* 0x080fe400078210ff */
[----:B------:R-:W-:Y:S02]  /*f610*/  SHF.R.S32.HI R130, RZ, 0x1f, R134 ;  /* 0x0000001fff827819 */ /* 0x000fe40000011486 */
[----:B------:R-:W-:Y:S02]  /*f620*/  LEA R119, P2, R134, R3, 0x2 ;  /* 0x0000000386777211 */ /* 0x000fe400078410ff */
[----:B------:R-:W-:-:S02]  /*f630*/  SHF.R.S32.HI R133, RZ, 0x1f, R131 ;  /* 0x0000001fff857819 */ /* 0x000fc40000011483 */
[----:B------:R-:W-:Y:S02]  /*f640*/  LEA R123, P3, R131, R3, 0x2 ;  /* 0x00000003837b7211 */ /* 0x000fe400078610ff */
[-C--:B------:R-:W-:Y:S02]  /*f650*/  LEA.HI.X R126, R138, R84.reuse, R126, 0x2, P0 ;  /* 0x000000548a7e7211 */ /* 0x080fe400000f147e */
[-C--:B------:R-:W-:Y:S02]  /*f660*/  LEA.HI.X R129, R137, R84.reuse, R129, 0x2, P1 ;  /* 0x0000005489817211 */ /* 0x080fe400008f1481 */
[-C--:B------:R-:W-:Y:S02]  /*f670*/  LEA.HI.X R130, R134, R84.reuse, R130, 0x2, P2 ;  /* 0x0000005486827211 */ /* 0x080fe400010f1482 */
[----:B------:R-:W-:Y:S02]  /*f680*/  LEA.HI.X R133, R131, R84, R133, 0x2, P3 ;  /* 0x0000005483857211 */ /* 0x000fe400018f1485 */
[----:B------:R-:W-:-:S02]  /*f690*/  SHF.R.S32.HI R134, RZ, 0x1f, R139 ;  /* 0x0000001fff867819 */ /* 0x000fc4000001148b */
[----:B------:R-:W-:Y:S02]  /*f6a0*/  SHF.R.S32.HI R137, RZ, 0x1f, R135 ;  /* 0x0000001fff897819 */ /* 0x000fe40000011487 */
[-C--:B------:R-:W-:Y:S02]  /*f6b0*/  LEA R120, P0, R139, R3.reuse, 0x2 ;  /* 0x000000038b787211 */ /* 0x080fe400078010ff */
[----:B------:R-:W-:Y:S02]  /*f6c0*/  SHF.R.S32.HI R138, RZ, 0x1f, R132 ;  /* 0x0000001fff8a7819 */ /* 0x000fe40000011484 */
[-C--:B------:R-:W-:Y:S02]  /*f6d0*/  LEA R124, P1, R135, R3.reuse, 0x2 ;  /* 0x00000003877c7211 */ /* 0x080fe400078210ff */
[----:B------:R-:W-:Y:S02]  /*f6e0*/  SHF.R.S32.HI R141, RZ, 0x1f, R128 ;  /* 0x0000001fff8d7819 */ /* 0x000fe40000011480 */
[----:B------:R-:W-:-:S02]  /*f6f0*/  LEA R127, P2, R132, R3, 0x2 ;  /* 0x00000003847f7211 */ /* 0x000fc400078410ff */
[----:B------:R-:W-:Y:S02]  /*f700*/  LEA R131, P3, R128, R3, 0x2 ;  /* 0x0000000380837211 */ /* 0x000fe400078610ff */
[-C--:B------:R-:W-:Y:S02]  /*f710*/  LEA.HI.X R134, R139, R84.reuse, R134, 0x2, P0 ;  /* 0x000000548b867211 */ /* 0x080fe400000f1486 */
[-C--:B------:R-:W-:Y:S02]  /*f720*/  LEA.HI.X R137, R135, R84.reuse, R137, 0x2, P1 ;  /* 0x0000005487897211 */ /* 0x080fe400008f1489 */
[-C--:B------:R-:W-:Y:S02]  /*f730*/  LEA.HI.X R138, R132, R84.reuse, R138, 0x2, P2 ;  /* 0x00000054848a7211 */ /* 0x080fe400010f148a */
[----:B------:R-:W-:Y:S02]  /*f740*/  LEA.HI.X R141, R128, R84, R141, 0x2, P3 ;  /* 0x00000054808d7211 */ /* 0x000fe400018f148d */
[----:B------:R-:W-:-:S02]  /*f750*/  SHF.R.S32.HI R142, RZ, 0x1f, R147 ;  /* 0x0000001fff8e7819 */ /* 0x000fc40000011493 */
[----:B------:R-:W-:Y:S02]  /*f760*/  SHF.R.S32.HI R145, RZ, 0x1f, R143 ;  /* 0x0000001fff917819 */ /* 0x000fe4000001148f */
[----:B------:R-:W-:Y:S02]  /*f770*/  SHF.R.S32.HI R146, RZ, 0x1f, R140 ;  /* 0x0000001fff927819 */ /* 0x000fe4000001148c */
[----:B------:R-:W-:Y:S02]  /*f780*/  SHF.R.S32.HI R149, RZ, 0x1f, R136 ;  /* 0x0000001fff957819 */ /* 0x000fe40000011488 */
[-C--:B------:R-:W-:Y:S02]  /*f790*/  LEA R128, P0, R147, R3.reuse, 0x2 ;  /* 0x0000000393807211 */ /* 0x080fe400078010ff */
[-C--:B------:R-:W-:Y:S02]  /*f7a0*/  LEA R132, P1, R143, R3.reuse, 0x2 ;  /* 0x000000038f847211 */ /* 0x080fe400078210ff */
        /* <DEDUP_REMOVED lines=21> */
[-C--:B------:R-:W-:Y:S02]  /*f900*/  LEA R144, P0, R162, R3.reuse, 0x2 ;  /* 0x00000003a2907211 */ /* 0x080fe400078010ff */
[-C--:B------:R-:W-:Y:S02]  /*f910*/  LEA R151, P2, R160, R3.reuse, 0x2 ;  /* 0x00000003a0977211 */ /* 0x080fe400078410ff */
[----:B------:R-:W-:Y:S02]  /*f920*/  LEA R155, P3, R152, R3, 0x2 ;  /* 0x00000003989b7211 */ /* 0x000fe400078610ff */
[----:B------:R-:W-:-:S02]  /*f930*/  SHF.R.S32.HI R164, RZ, 0x1f, R161 ;  /* 0x0000001fffa47819 */ /* 0x000fc400000114a1 */
[C---:B------:R-:W-:Y:S02]  /*f940*/  LEA R148, P1, R161.reuse, R3, 0x2 ;  /* 0x00000003a1947211 */ /* 0x040fe400078210ff */
[-C--:B------:R-:W-:Y:S02]  /*f950*/  LEA.HI.X R158, R162, R84.reuse, R158, 0x2, P0 ;  /* 0x00000054a29e7211 */ /* 0x080fe400000f149e */
[-C--:B------:R-:W-:Y:S02]  /*f960*/  LEA.HI.X R168, R160, R84.reuse, R168, 0x2, P2 ;  /* 0x00000054a0a87211 */ /* 0x080fe400010f14a8 */
[-C--:B------:R-:W-:Y:S02]  /*f970*/  LEA.HI.X R189, R152, R84.reuse, R189, 0x2, P3 ;  /* 0x0000005498bd7211 */ /* 0x080fe400018f14bd */
[----:B------:R-:W-:Y:S02]  /*f980*/  LEA.HI.X R164, R161, R84, R164, 0x2, P1 ;  /* 0x00000054a1a47211 */ /* 0x000fe400008f14a4 */
[----:B------:R-:W-:-:S02]  /*f990*/  SHF.R.S32.HI R160, RZ, 0x1f, R176 ;  /* 0x0000001fffa07819 */ /* 0x000fc400000114b0 */
[----:B------:R-:W-:Y:S02]  /*f9a0*/  SHF.R.S32.HI R163, RZ, 0x1f, R165 ;  /* 0x0000001fffa37819 */ /* 0x000fe400000114a5 */
[-C--:B------:R-:W-:Y:S02]  /*f9b0*/  LEA R152, P0, R176, R3.reuse, 0x2 ;  /* 0x00000003b0987211 */ /* 0x080fe400078010ff */
[-C--:B------:R-:W-:Y:S02]  /*f9c0*/  LEA R172, P3, R165, R3.reuse, 0x2 ;  /* 0x00000003a5ac7211 */ /* 0x080fe400078610ff */
[----:B------:R-:W-:Y:S02]  /*f9d0*/  SHF.R.S32.HI R161, RZ, 0x1f, R167 ;  /* 0x0000001fffa17819 */ /* 0x000fe400000114a7 */
[----:B------:R-:W-:Y:S02]  /*f9e0*/  LEA R156, P1, R167, R3, 0x2 ;  /* 0x00000003a79c7211 */ /* 0x000fe400078210ff */
[----:B------:R-:W-:-:S02]  /*f9f0*/  SHF.R.S32.HI R162, RZ, 0x1f, R166 ;  /* 0x0000001fffa27819 */ /* 0x000fc400000114a6 */
[-C--:B------:R-:W-:Y:S02]  /*fa00*/  LEA R159, P2, R166, R3.reuse, 0x2 ;  /* 0x00000003a69f7211 */ /* 0x080fe400078410ff */
[-C--:B------:R-:W-:Y:S02]  /*fa10*/  LEA.HI.X R191, R176, R84.reuse, R160, 0x2, P0 ;  /* 0x00000054b0bf7211 */ /* 0x080fe400000f14a0 */
[-C--:B------:R-:W-:Y:S02]  /*fa20*/  LEA.HI.X R195, R165, R84.reuse, R163, 0x2, P3 ;  /* 0x00000054a5c37211 */ /* 0x080fe400018f14a3 */
[----:B------:R-:W-:Y:S02]  /*fa30*/  LEA.HI.X R192, R167, R84, R161, 0x2, P1 ;  /* 0x00000054a7c07211 */ /* 0x000fe400008f14a1 */
[----:B------:R-:W-:Y:S02]  /*fa40*/  SHF.R.S32.HI R163, RZ, 0x1f, R183 ;  /* 0x0000001fffa37819 */ /* 0x000fe400000114b7 */
[----:B------:R-:W-:-:S02]  /*fa50*/  LEA R160, P0, R183, R3, 0x2 ;  /* 0x00000003b7a07211 */ /* 0x000fc400078010ff */
[-C--:B------:R-:W-:Y:S02]  /*fa60*/  LEA.HI.X R193, R166, R84.reuse, R162, 0x2, P2 ;  /* 0x00000054a6c17211 */ /* 0x080fe400010f14a2 */
[----:B------:R-:W-:Y:S02]  /*fa70*/  SHF.R.S32.HI R165, RZ, 0x1f, R182 ;  /* 0x0000001fffa57819 */ /* 0x000fe400000114b6 */
[-C--:B------:R-:W-:Y:S02]  /*fa80*/  LEA R161, P1, R182, R3.reuse, 0x2 ;  /* 0x00000003b6a17211 */ /* 0x080fe400078210ff */
[----:B------:R-:W-:Y:S02]  /*fa90*/  SHF.R.S32.HI R166, RZ, 0x1f, R181 ;  /* 0x0000001fffa67819 */ /* 0x000fe400000114b5 */
[----:B------:R-:W-:Y:S02]  /*faa0*/  LEA R162, P2, R181, R3, 0x2 ;  /* 0x00000003b5a27211 */ /* 0x000fe400078410ff */
[----:B------:R-:W-:-:S02]  /*fab0*/  LEA.HI.X R196, R183, R84, R163, 0x2, P0 ;  /* 0x00000054b7c47211 */ /* 0x000fc400000f14a3 */
[-C--:B------:R-:W-:Y:S01]  /*fac0*/  LEA.HI.X R197, R182, R84.reuse, R165, 0x2, P1 ;  /* 0x00000054b6c57211 */ /* 0x080fe200008f14a5 */
[----:B------:R-:W2:Y:S01]  /*fad0*/  LDL.LU R183, [R1+0x2b8] ;  /* 0x0002b80001b77983 */ /* 0x000ea20000300800 */
[----:B------:R-:W-:-:S03]  /*fae0*/  LEA.HI.X R198, R181, R84, R166, 0x2, P2 ;  /* 0x00000054b5c67211 */ /* 0x000fc600010f14a6 */
[----:B------:R-:W3:Y:S01]  /*faf0*/  LDL.LU R182, [R1+0x2bc] ;  /* 0x0002bc0001b67983 */ /* 0x000ee20000300800 */
[----:B------:R-:W-:-:S03]  /*fb00*/  SHF.R.S32.HI R167, RZ, 0x1f, R180 ;  /* 0x0000001fffa77819 */ /* 0x000fc600000114b4 */
[----:B------:R-:W3:Y:S01]  /*fb10*/  LDL.LU R181, [R1+0x2c0] ;  /* 0x0002c00001b57983 */ /* 0x000ee20000300800 */
[----:B------:R-:W-:-:S03]  /*fb20*/  LEA R176, P3, R180, R3, 0x2 ;  /* 0x00000003b4b07211 */ /* 0x000fc600078610ff */
[----:B------:R-:W3:Y:S04]  /*fb30*/  LDL.LU R247, [R1+0x2c4] ;  /* 0x0002c40001f77983 */ /* 0x000ee80000300800 */
[----:B------:R-:W3:Y:S01]  /*fb40*/  LDL.LU R246, [R1+0x2c8] ;  /* 0x0002c80001f67983 */ /* 0x000ee20000300800 */
[----:B------:R-:W-:-:S03]  /*fb50*/  LEA.HI.X R199, R180, R84, R167, 0x2, P3 ;  /* 0x00000054b4c77211 */ /* 0x000fc600018f14a7 */
[----:B------:R-:W3:Y:S01]  /*fb60*/  LDL.LU R244, [R1+0x2cc] ;  /* 0x0002cc0001f47983 */ /* 0x000ee20000300800 */
[----:B------:R-:W-:-:S03]  /*fb70*/  SHF.R.S32.HI R167, RZ, 0x1f, R190 ;  /* 0x0000001fffa77819 */ /* 0x000fc600000114be */
[----:B------:R-:W1:Y:S01]  /*fb80*/  LDL.LU R238, [R1+0x2d0] ;  /* 0x0002d00001ee7983 */ /* 0x000e620000300800 */
[----:B------:R-:W-:-:S03]  /*fb90*/  LEA R163, P0, R190, R3, 0x2 ;  /* 0x00000003bea37211 */ /* 0x000fc600078010ff */
[----:B------:R-:W3:Y:S01]  /*fba0*/  LDL.LU R245, [R1+0x2d4] ;  /* 0x0002d40001f57983 */ /* 0x000ee20000300800 */
[----:B------:R-:W-:-:S03]  /*fbb0*/  LEA.HI.X R200, R190, R84, R167, 0x2, P0 ;  /* 0x00000054bec87211 */ /* 0x000fc600000f14a7 */
[----:B------:R-:W3:Y:S04]  /*fbc0*/  LDL.LU R239, [R1+0x2d8] ;  /* 0x0002d80001ef7983 */ /* 0x000ee80000300800 */
[----:B------:R-:W3:Y:S04]  /*fbd0*/  LDL.LU R236, [R1+0x2dc] ;  /* 0x0002dc0001ec7983 */ /* 0x000ee80000300800 */
[----:B------:R-:W3:Y:S01]  /*fbe0*/  LDL.LU R190, [R1+0x2e0] ;  /* 0x0002e00001be7983 */ /* 0x000ee20000300800 */
[----:B----4-:R-:W-:Y:S02]  /*fbf0*/  SHF.R.S32.HI R169, RZ, 0x1f, R175 ;  /* 0x0000001fffa97819 */ /* 0x010fe400000114af */
[----:B------:R-:W-:Y:S01]  /*fc00*/  SHF.R.S32.HI R171, RZ, 0x1f, R173 ;  /* 0x0000001fffab7819 */ /* 0x000fe200000114ad */
[----:B------:R-:W4:Y:S01]  /*fc10*/  LDL.LU R201, [R1+0x2e4] ;  /* 0x0002e40001c97983 */ /* 0x000f220000300800 */
[----:B------:R-:W-:-:S02]  /*fc20*/  LEA R165, P1, R175, R3, 0x2 ;  /* 0x00000003afa57211 */ /* 0x000fc400078210ff */
[-C--:B------:R-:W-:Y:S01]  /*fc30*/  LEA R180, P3, R173, R3.reuse, 0x2 ;  /* 0x00000003adb47211 */ /* 0x080fe200078610ff */
[----:B------:R-:W4:Y:S01]  /*fc40*/  LDL.LU R251, [R1+0x2e8] ;  /* 0x0002e80001fb7983 */ /* 0x000f220000300800 */
[----:B------:R-:W-:Y:S02]  /*fc50*/  SHF.R.S32.HI R170, RZ, 0x1f, R174 ;  /* 0x0000001fffaa7819 */ /* 0x000fe400000114ae */
[----:B------:R-:W-:Y:S01]  /*fc60*/  LEA R166, P2, R174, R3, 0x2 ;  /* 0x00000003aea67211 */ /* 0x000fe200078410ff */
[----:B------:R-:W4:Y:S01]  /*fc70*/  LDL.LU R248, [R1+0x2ec] ;  /* 0x0002ec0001f87983 */ /* 0x000f220000300800 */
[-C--:B------:R-:W-:Y:S02]  /*fc80*/  LEA.HI.X R202, R175, R84.reuse, R169, 0x2, P1 ;  /* 0x00000054afca7211 */ /* 0x080fe400008f14a9 */
[----:B------:R-:W-:Y:S01]  /*fc90*/  LEA.HI.X R205, R173, R84, R171, 0x2, P3 ;  /* 0x00000054adcd7211 */ /* 0x000fe200018f14ab */
[----:B------:R-:W4:Y:S01]  /*fca0*/  LDL.LU R241, [R1+0x2f0] ;  /* 0x0002f00001f17983 */ /* 0x000f220000300800 */
[----:B------:R-:W-:-:S02]  /*fcb0*/  SHF.R.S32.HI R171, RZ, 0x1f, R188 ;  /* 0x0000001fffab7819 */ /* 0x000fc400000114bc */
[----:B------:R-:W-:Y:S02]  /*fcc0*/  SHF.R.S32.HI R173, RZ, 0x1f, R179 ;  /* 0x0000001fffad7819 */ /* 0x000fe400000114b3 */
[----:B------:R-:W-:Y:S02]  /*fcd0*/  SHF.R.S32.HI R175, RZ, 0x1f, R177 ;  /* 0x0000001fffaf7819 */ /* 0x000fe400000114b1 */
[-C--:B------:R-:W-:Y:S02]  /*fce0*/  LEA R167, P0, R188, R3.reuse, 0x2 ;  /* 0x00000003bca77211 */ /* 0x080fe400078010ff */
[-C--:B------:R-:W-:Y:S02]  /*fcf0*/  LEA R169, P1, R179, R3.reuse, 0x2 ;  /* 0x00000003b3a97211 */ /* 0x080fe400078210ff */
[----:B------:R-:W-:Y:S02]  /*fd00*/  LEA R184, P3, R177, R3, 0x2 ;  /* 0x00000003b1b87211 */ /* 0x000fe400078610ff */
[----:B------:R-:W-:-:S02]  /*fd10*/  LEA.HI.X R203, R174, R84, R170, 0x2, P2 ;  /* 0x00000054aecb7211 */ /* 0x000fc400010f14aa */
[----:B------:R-:W-:Y:S02]  /*fd20*/  SHF.R.S32.HI R174, RZ, 0x1f, R178 ;  /* 0x0000001fffae7819 */ /* 0x000fe400000114b2 */
[----:B------:R-:W-:Y:S02]  /*fd30*/  LEA R170, P2, R178, R3, 0x2 ;  /* 0x00000003b2aa7211 */ /* 0x000fe400078410ff */
[-C--:B------:R-:W-:Y:S02]  /*fd40*/  LEA.HI.X R206, R188, R84.reuse, R171, 0x2, P0 ;  /* 0x00000054bcce7211 */ /* 0x080fe400000f14ab */
[-C--:B------:R-:W-:Y:S02]  /*fd50*/  LEA.HI.X R208, R179, R84.reuse, R173, 0x2, P1 ;  /* 0x00000054b3d07211 */ /* 0x080fe400008f14ad */
[-C--:B------:R-:W-:Y:S02]  /*fd60*/  LEA.HI.X R211, R177, R84.reuse, R175, 0x2, P3 ;  /* 0x00000054b1d37211 */ /* 0x080fe400018f14af */
[----:B------:R-:W-:-:S02]  /*fd70*/  LEA.HI.X R209, R178, R84, R174, 0x2, P2 ;  /* 0x00000054b2d17211 */ /* 0x000fc400010f14ae */
[----:B------:R-:W-:Y:S02]  /*fd80*/  SHF.R.S32.HI R175, RZ, 0x1f, R237 ;  /* 0x0000001fffaf7819 */ /* 0x000fe400000114ed */
[----:B------:R-:W-:-:S04]  /*fd90*/  LEA R171, P0, R237, R3, 0x2 ;  /* 0x00000003edab7211 */ /* 0x000fc800078010ff */
[----:B------:R-:W-:Y:S02]  /*fda0*/  LEA.HI.X R212, R237, R84, R175, 0x2, P0 ;  /* 0x00000054edd47211 */ /* 0x000fe400000f14af */
[----:B--2---:R-:W-:Y:S02]  /*fdb0*/  SHF.R.S32.HI R177, RZ, 0x1f, R183 ;  /* 0x0000001fffb17819 */ /* 0x004fe400000114b7 */
[-C--:B------:R-:W-:Y:S02]  /*fdc0*/  LEA R173, P1, R183, R3.reuse, 0x2 ;  /* 0x00000003b7ad7211 */ /* 0x080fe400078210ff */
[----:B---3--:R-:W-:Y:S02]  /*fdd0*/  SHF.R.S32.HI R178, RZ, 0x1f, R182 ;  /* 0x0000001fffb27819 */ /* 0x008fe400000114b6 */
        /* <DEDUP_REMOVED lines=8> */
[----:B------:R-:W-:Y:S02]  /*fe60*/  SHF.R.S32.HI R179, RZ, 0x1f, R247 ;  /* 0x0000001fffb37819 */ /* 0x000fe400000114f7 */
[-C--:B-1----:R-:W-:Y:S02]  /*fe70*/  LEA R0, P3, R238, R3.reuse, 0x2 ;  /* 0x00000003ee007211 */ /* 0x082fe400078610ff */
[----:B------:R-:W-:Y:S02]  /*fe80*/  SHF.R.S32.HI R183, RZ, 0x1f, R238 ;  /* 0x0000001fffb77819 */ /* 0x000fe400000114ee */
[----:B------:R-:W-:Y:S02]  /*fe90*/  SHF.R.S32.HI R182, RZ, 0x1f, R244 ;  /* 0x0000001fffb67819 */ /* 0x000fe400000114f4 */
[-C--:B------:R-:W-:Y:S02]  /*fea0*/  LEA R175, P0, R247, R3.reuse, 0x2 ;  /* 0x00000003f7af7211 */ /* 0x080fe400078010ff */
[----:B------:R-:W-:Y:S01]  /*feb0*/  LEA R178, P2, R244, R3, 0x2 ;  /* 0x00000003f4b27211 */ /* 0x000fe200078410ff */
[----:B------:R1:W-:Y:S01]  /*fec0*/  STL [R1+0x1c], R0 ;  /* 0x00001c0001007387 */ /* 0x0003e20000100800 */
[----:B------:R-:W-:-:S02]  /*fed0*/  LEA.HI.X R181, R246, R84, R181, 0x2, P1 ;  /* 0x00000054f6b57211 */ /* 0x000fc400008f14b5 */
[-C--:B------:R-:W-:Y:S01]  /*fee0*/  LEA.HI.X R216, R238, R84.reuse, R183, 0x2, P3 ;  /* 0x00000054eed87211 */ /* 0x080fe200018f14b7 */
[----:B------:R-:W2:Y:S01]  /*fef0*/  LDL.LU R250, [R1+0x2f4] ;  /* 0x0002f40001fa7983 */ /* 0x000ea20000300800 */
[-C--:B------:R-:W-:Y:S02]  /*ff00*/  LEA.HI.X R179, R247, R84.reuse, R179, 0x2, P0 ;  /* 0x00000054f7b37211 */ /* 0x080fe400000f14b3 */
[----:B------:R-:W-:Y:S01]  /*ff10*/  LEA.HI.X R215, R244, R84, R182, 0x2, P2 ;  /* 0x00000054f4d77211 */ /* 0x000fe200010f14b6 */
[----:B------:R-:W3:Y:S01]  /*ff20*/  LDL.LU R247, [R1+0x2f8] ;  /* 0x0002f80001f77983 */ /* 0x000ee20000300800 */
[-C--:B------:R-:W-:Y:S02]  /*ff30*/  LEA R238, P1, R239, R3.reuse, 0x2 ;  /* 0x00000003efee7211 */ /* 0x080fe400078210ff */
[-C--:B------:R-:W-:Y:S01]  /*ff40*/  LEA R2, P2, R236, R3.reuse, 0x2 ;  /* 0x00000003ec027211 */ /* 0x080fe200078410ff */
[----:B------:R-:W3:Y:S01]  /*ff50*/  LDL.LU R246, [R1+0x2fc] ;  /* 0x0002fc0001f67983 */ /* 0x000ee20000300800 */
[----:B-1----:R-:W-:-:S02]  /*ff60*/  LEA R0, P3, R190, R3, 0x2 ;  /* 0x00000003be007211 */ /* 0x002fc400078610ff */
[----:B------:R-:W-:Y:S01]  /*ff70*/  SHF.R.S32.HI R183, RZ, 0x1f, R245 ;  /* 0x0000001fffb77819 */ /* 0x000fe200000114f5 */
[----:B------:R-:W3:Y:S01]  /*ff80*/  LDL.LU R244, [R1+0x300] ;  /* 0x0003000001f47983 */ /* 0x000ee20000300800 */
[C---:B------:R-:W-:Y:S02]  /*ff90*/  LEA R182, P0, R245.reuse, R3, 0x2 ;  /* 0x00000003f5b67211 */ /* 0x040fe400078010ff */
[----:B------:R-:W-:Y:S01]  /*ffa0*/  SHF.R.S32.HI R186, RZ, 0x1f, R236 ;  /* 0x0000001fffba7819 */ /* 0x000fe200000114ec */
[----:B------:R-:W-:Y:S01]  /*ffb0*/  STL [R1+0x894], R238 ;  /* 0x000894ee01007387 */ /* 0x000fe20000100800 */
[----:B------:R-:W-:-:S03]  /*ffc0*/  LEA.HI.X R217, R245, R84, R183, 0x2, P0 ;  /* 0x00000054f5d97211 */ /* 0x000fc600000f14b7 */
[----:B------:R4:W-:Y:S01]  /*ffd0*/  STL [R1+0x4], R2 ;  /* 0x0000040201007387 */ /* 0x0009e20000100800 */
[----:B------:R-:W-:-:S03]  /*ffe0*/  LEA.HI.X R219, R236, R84, R186, 0x2, P2 ;  /* 0x00000054ecdb7211 */ /* 0x000fc600010f14ba */
[----:B------:R1:W-:Y:S04]  /*fff0*/  STL [R1+0x20], R0 ;  /* 0x0000200001007387 */ /* 0x0003e80000100800 */
[----:B------:R-:W3:Y:S04]  /*10000*/  LDL.LU R249, [R1+0x304] ;  /* 0x0003040001f97983 */ /* 0x000ee80000300800 */
[----:B------:R-:W3:Y:S04]  /*10010*/  LDL.LU R245, [R1+0x308] ;  /* 0x0003080001f57983 */ /* 0x000ee80000300800 */
[----:B------:R-:W3:Y:S01]  /*10020*/  LDL.LU R236, [R1+0x30c] ;  /* 0x00030c0001ec7983 */ /* 0x000ee20000300800 */
[----:B------:R-:W-:-:S02]  /*10030*/  SHF.R.S32.HI R187, RZ, 0x1f, R190 ;  /* 0x0000001fffbb7819 */ /* 0x000fc400000114be */
[----:B------:R-:W-:Y:S02]  /*10040*/  SHF.R.S32.HI R185, RZ, 0x1f, R239 ;  /* 0x0000001fffb97819 */ /* 0x000fe400000114ef */
[----:B------:R-:W-:Y:S02]  /*10050*/  LEA.HI.X R220, R190, R84, R187, 0x2, P3 ;  /* 0x00000054bedc7211 */ /* 0x000fe400018f14bb */
[-C--:B----4-:R-:W-:Y:S02]  /*10060*/  LEA R2, P2, R248, R3.reuse, 0x2 ;  /* 0x00000003f8027211 */ /* 0x090fe400078410ff */
[----:B------:R-:W-:Y:S02]  /*10070*/  SHF.R.S32.HI R187, RZ, 0x1f, R248 ;  /* 0x0000001fffbb7819 */ /* 0x000fe400000114f8 */
[----:B-1----:R-:W-:Y:S02]  /*10080*/  LEA R0, P3, R241, R3, 0x2 ;  /* 0x00000003f1007211 */ /* 0x002fe400078610ff */
[----:B------:R-:W-:-:S02]  /*10090*/  SHF.R.S32.HI R190, RZ, 0x1f, R241 ;  /* 0x0000001fffbe7819 */ /* 0x000fc400000114f1 */
[-C--:B------:R-:W-:Y:S01]  /*100a0*/  LEA.HI.X R218, R239, R84.reuse, R185, 0x2, P1 ;  /* 0x00000054efda7211 */ /* 0x080fe200008f14b9 */
[----:B------:R1:W-:Y:S01]  /*100b0*/  STL [R1+0x8], R2 ;  /* 0x0000080201007387 */ /* 0x0003e20000100800 */
[----:B------:R-:W-:Y:S02]  /*100c0*/  SHF.R.S32.HI R186, RZ, 0x1f, R251 ;  /* 0x0000001fffba7819 */ /* 0x000fe400000114fb */
[-C--:B------:R-:W-:Y:S01]  /*100d0*/  LEA R239, P1, R251, R3.reuse, 0x2 ;  /* 0x00000003fbef7211 */ /* 0x080fe200078210ff */
[----:B------:R4:W-:Y:S01]  /*100e0*/  STL [R1+0x24], R0 ;  /* 0x0000240001007387 */ /* 0x0009e20000100800 */
[----:B------:R-:W-:Y:S02]  /*100f0*/  SHF.R.S32.HI R185, RZ, 0x1f, R201 ;  /* 0x0000001fffb97819 */ /* 0x000fe400000114c9 */
[----:B------:R-:W-:Y:S01]  /*10100*/  LEA R183, P0, R201, R3, 0x2 ;  /* 0x00000003c9b77211 */ /* 0x000fe200078010ff */
[----:B------:R-:W3:Y:S01]  /*10110*/  LDL.LU R204, [R1+0x310] ;  /* 0x0003100001cc7983 */ /* 0x000ee20000300800 */
[----:B------:R-:W-:-:S02]  /*10120*/  LEA.HI.X R223, R248, R84, R187, 0x2, P2 ;  /* 0x00000054f8df7211 */ /* 0x000fc400010f14bb */
[-C--:B------:R-:W-:Y:S01]  /*10130*/  LEA.HI.X R224, R241, R84.reuse, R190, 0x2, P3 ;  /* 0x00000054f1e07211 */ /* 0x080fe200018f14be */
[----:B------:R-:W3:Y:S01]  /*10140*/  LDL.LU R207, [R1+0x314] ;  /* 0x0003140001cf7983 */ /* 0x000ee20000300800 */
[-C--:B------:R-:W-:Y:S02]  /*10150*/  LEA.HI.X R222, R251, R84.reuse, R186, 0x2, P1 ;  /* 0x00000054fbde7211 */ /* 0x080fe400008f14ba */
[----:B------:R-:W-:Y:S01]  /*10160*/  LEA.HI.X R221, R201, R84, R185, 0x2, P0 ;  /* 0x00000054c9dd7211 */ /* 0x000fe200000f14b9 */
[----:B------:R-:W3:Y:S01]  /*10170*/  LDL.LU R248, [R1+0x318] ;  /* 0x0003180001f87983 */ /* 0x000ee20000300800 */
[----:B--2---:R-:W-:Y:S02]  /*10180*/  SHF.R.S32.HI R186, RZ, 0x1f, R250 ;  /* 0x0000001fffba7819 */ /* 0x004fe400000114fa */
[----:B------:R-:W-:Y:S02]  /*10190*/  LEA R185, P0, R250, R3, 0x2 ;  /* 0x00000003fab97211 */ /* 0x000fe400078010ff */
[----:B---3--:R-:W-:-:S02]  /*101a0*/  SHF.R.S32.HI R187, RZ, 0x1f, R247 ;  /* 0x0000001fffbb7819 */ /* 0x008fc400000114f7 */
[-C--:B-1----:R-:W-:Y:S02]  /*101b0*/  LEA R2, P2, R246, R3.reuse, 0x2 ;  /* 0x00000003f6027211 */ /* 0x082fe400078410ff */
[----:B------:R-:W-:Y:S02]  /*101c0*/  SHF.R.S32.HI R190, RZ, 0x1f, R246 ;  /* 0x0000001fffbe7819 */ /* 0x000fe400000114f6 */
[-C--:B----4-:R-:W-:Y:S02]  /*101d0*/  LEA R0, P3, R244, R3.reuse, 0x2 ;  /* 0x00000003f4007211 */ /* 0x090fe400078610ff */
[----:B------:R-:W-:Y:S02]  /*101e0*/  SHF.R.S32.HI R194, RZ, 0x1f, R244 ;  /* 0x0000001fffc27819 */ /* 0x000fe400000114f4 */
[----:B------:R-:W-:Y:S01]  /*101f0*/  LEA R241, P1, R247, R3, 0x2 ;  /* 0x00000003f7f17211 */ /* 0x000fe200078210ff */
[----:B------:R-:W-:Y:S01]  /*10200*/  STL [R1+0xc], R2 ;  /* 0x00000c0201007387 */ /* 0x000fe20000100800 */
[----:B------:R-:W-:-:S02]  /*10210*/  LEA.HI.X R227, R246, R84, R190, 0x2, P2 ;  /* 0x00000054f6e37211 */ /* 0x000fc400010f14be */
[-C--:B------:R-:W-:Y:S01]  /*10220*/  LEA.HI.X R226, R247, R84.reuse, R187, 0x2, P1 ;  /* 0x00000054f7e27211 */ /* 0x080fe200008f14bb */
[----:B------:R1:W-:Y:S01]  /*10230*/  STL [R1+0x28], R0 ;  /* 0x0000280001007387 */ /* 0x0003e20000100800 */
[-C--:B------:R-:W-:Y:S02]  /*10240*/  LEA.HI.X R228, R244, R84.reuse, R194, 0x2, P3 ;  /* 0x00000054f4e47211 */ /* 0x080fe400018f14c2 */
[----:B------:R-:W-:Y:S01]  /*10250*/  LEA.HI.X R225, R250, R84, R186, 0x2, P0 ;  /* 0x00000054fae17211 */ /* 0x000fe200000f14ba */
[----:B------:R-:W2:Y:S01]  /*10260*/  LDL.LU R246, [R1+0x31c] ;  /* 0x00031c0001f67983 */ /* 0x000ea20000300800 */
[----:B------:R-:W-:-:S03]  /*10270*/  SHF.R.S32.HI R187, RZ, 0x1f, R249 ;  /* 0x0000001fffbb7819 */ /* 0x000fc600000114f9 */
[----:B------:R-:W3:Y:S01]  /*10280*/  LDL.LU R247, [R1+0x324] ;  /* 0x0003240001f77983 */ /* 0x000ee20000300800 */
[----:B------:R-:W-:-:S03]  /*10290*/  LEA R186, P0, R249, R3, 0x2 ;  /* 0x00000003f9ba7211 */ /* 0x000fc600078010ff */
[----:B------:R-:W4:Y:S01]  /*102a0*/  LDL.LU R250, [R1+0x328] ;  /* 0x0003280001fa7983 */ /* 0x000f220000300800 */
[----:B------:R-:W-:Y:S02]  /*102b0*/  SHF.R.S32.HI R194, RZ, 0x1f, R236 ;  /* 0x0000001fffc27819 */ /* 0x000fe400000114ec */
[C---:B-1----:R-:W-:Y:S02]  /*102c0*/  LEA R0, P2, R236.reuse, R3, 0x2 ;  /* 0x00000003ec007211 */ /* 0x042fe400078410ff */
[-C--:B------:R-:W-:Y:S02]  /*102d0*/  LEA.HI.X R229, R249, R84.reuse, R187, 0x2, P0 ;  /* 0x00000054f9e57211 */ /* 0x080fe400000f14bb */
[----:B------:R-:W-:Y:S02]  /*102e0*/  LEA.HI.X R231, R236, R84, R194, 0x2, P2 ;  /* 0x00000054ece77211 */ /* 0x000fe400010f14c2 */
[----:B------:R-:W2:Y:S04]  /*102f0*/  LDL.LU R236, [R1+0x32c] ;  /* 0x00032c0001ec7983 */ /* 0x000ea80000300800 */
[----:B------:R-:W2:Y:S01]  /*10300*/  LDL.LU R249, [R1+0x330] ;  /* 0x0003300001f97983 */ /* 0x000ea20000300800 */
[----:B------:R-:W-:-:S02]  /*10310*/  SHF.R.S32.HI R190, RZ, 0x1f, R245 ;  /* 0x0000001fffbe7819 */ /* 0x000fc400000114f5 */
[C---:B------:R-:W-:Y:S01]  /*10320*/  LEA R244, P1, R245.reuse, R3, 0x2 ;  /* 0x00000003f5f47211 */ /* 0x040fe200078210ff */
[----:B------:R-:W2:Y:S03]  /*10330*/  LDL.LU R251, [R1+0x334] ;  /* 0x0003340001fb7983 */ /* 0x000ea60000300800 */
[----:B------:R-:W-:Y:S01]  /*10340*/  LEA.HI.X R230, R245, R84, R190, 0x2, P1 ;  /* 0x00000054f5e67211 */ /* 0x000fe200008f14be */
[----:B------:R-:W2:Y:S01]  /*10350*/  LDL.LU R243, [R1+0x338] ;  /* 0x0003380001f37983 */ /* 0x000ea20000300800 */
[----:B------:R-:W-:-:S03]  /*10360*/  SHF.R.S32.HI R190, RZ, 0x1f, R204 ;  /* 0x0000001fffbe7819 */ /* 0x000fc600000114cc */
[----:B------:R-:W2:Y:S01]  /*10370*/  LDL.LU R238, [R1+0x138] ;  /* 0x0001380001ee7983 */ /* 0x000ea20000300800 */
[-C--:B------:R-:W-:Y:S02]  /*10380*/  LEA R187, P0, R204, R3.reuse, 0x2 ;  /* 0x00000003ccbb7211 */ /* 0x080fe400078010ff */
[----:B------:R-:W-:Y:S01]  /*10390*/  SHF.R.S32.HI R194, RZ, 0x1f, R207 ;  /* 0x0000001fffc27819 */ /* 0x000fe200000114cf */
[----:B------:R-:W2:Y:S01]  /*103a0*/  LDL.LU R242, [R1+0x34c] ;  /* 0x00034c0001f27983 */ /* 0x000ea20000300800 */
[-C--:B------:R-:W-:Y:S02]  /*103b0*/  LEA R245, P1, R207, R3.reuse, 0x2 ;  /* 0x00000003cff57211 */ /* 0x080fe400078210ff */
[----:B------:R-:W-:Y:S01]  /*103c0*/  SHF.R.S32.HI R201, RZ, 0x1f, R248 ;  /* 0x0000001fffc97819 */ /* 0x000fe200000114f8 */
[----:B------:R-:W2:Y:S01]  /*103d0*/  LDL R2, [R1+0x730] ;  /* 0x0007300001027983 */ /* 0x000ea20000100800 */
[----:B------:R-:W-:Y:S02]  /*103e0*/  LEA R252, P2, R248, R3, 0x2 ;  /* 0x00000003f8fc7211 */ /* 0x000fe400078410ff */
[----:B------:R-:W-:-:S02]  /*103f0*/  LEA.HI.X R232, R204, R84, R190, 0x2, P0 ;  /* 0x00000054cce87211 */ /* 0x000fc400000f14be */
[-C--:B------:R-:W-:Y:S02]  /*10400*/  LEA.HI.X R234, R248, R84.reuse, R201, 0x2, P2 ;  /* 0x00000054f8ea7211 */ /* 0x080fe400010f14c9 */
[----:B------:R-:W-:Y:S02]  /*10410*/  LEA.HI.X R233, R207, R84, R194, 0x2, P1 ;  /* 0x00000054cfe97211 */ /* 0x000fe400008f14c2 */
[----:B---3--:R-:W-:Y:S02]  /*10420*/  SHF.R.S32.HI R201, RZ, 0x1f, R247 ;  /* 0x0000001fffc97819 */ /* 0x008fe400000114f7 */
[-C--:B------:R-:W-:Y:S02]  /*10430*/  LEA R248, P1, R247, R3.reuse, 0x2 ;  /* 0x00000003f7f87211 */ /* 0x080fe400078210ff */
[----:B----4-:R-:W-:Y:S02]  /*10440*/  SHF.R.S32.HI R204, RZ, 0x1f, R250 ;  /* 0x0000001fffcc7819 */ /* 0x010fe400000114fa */
[----:B------:R-:W-:-:S02]  /*10450*/  LEA R5, P2, R250, R3, 0x2 ;  /* 0x00000003fa057211 */ /* 0x000fc400078410ff */
[-C--:B------:R-:W-:Y:S02]  /*10460*/  LEA.HI.X R247, R247, R84.reuse, R201, 0x2, P1 ;  /* 0x00000054f7f77211 */ /* 0x080fe400008f14c9 */
[----:B------:R-:W-:Y:S02]  /*10470*/  LEA.HI.X R235, R250, R84, R204, 0x2, P2 ;  /* 0x00000054faeb7211 */ /* 0x000fe400010f14cc */
[----:B--2---:R-:W-:Y:S02]  /*10480*/  SHF.R.S32.HI R204, RZ, 0x1f, R249 ;  /* 0x0000001fffcc7819 */ /* 0x004fe400000114f9 */
[----:B------:R-:W-:-:S04]  /*10490*/  LEA R250, P1, R249, R3, 0x2 ;  /* 0x00000003f9fa7211 */ /* 0x000fc800078210ff */
[-C--:B------:R-:W-:Y:S02]  /*104a0*/  LEA.HI.X R249, R249, R84.reuse, R204, 0x2, P1 ;  /* 0x00000054f9f97211 */ /* 0x080fe400008f14cc */
[----:B------:R-:W2:Y:S01]  /*104b0*/  LDL R204, [R1+0x33c] ;  /* 0x00033c0001cc7983 */ /* 0x000ea20000100800 */
[----:B------:R-:W-:Y:S02]  /*104c0*/  SHF.R.S32.HI R194, RZ, 0x1f, R246 ;  /* 0x0000001fffc27819 */ /* 0x000fe400000114f6 */
[C---:B------:R-:W-:Y:S02]  /*104d0*/  LEA R190, P0, R246.reuse, R3, 0x2 ;  /* 0x00000003f6be7211 */ /* 0x040fe400078010ff */
[----:B------:R-:W-:Y:S02]  /*104e0*/  SHF.R.S32.HI R201, RZ, 0x1f, R236 ;  /* 0x0000001fffc97819 */ /* 0x000fe400000114ec */
[----:B------:R-:W-:Y:S02]  /*104f0*/  LEA.HI.X R246, R246, R84, R194, 0x2, P0 ;  /* 0x00000054f6f67211 */ /* 0x000fe400000f14c2 */
[----:B------:R-:W-:-:S02]  /*10500*/  SHF.R.S32.HI R207, RZ, 0x1f, R251 ;  /* 0x0000001fffcf7819 */ /* 0x000fc400000114fb */
[CC--:B------:R-:W-:Y:S02]  /*10510*/  LEA R194, P0, R236.reuse, R3.reuse, 0x2 ;  /* 0x00000003ecc27211 */ /* 0x0c0fe400078010ff */
[CC--:B------:R-:W-:Y:S02]  /*10520*/  LEA R240, P2, R251.reuse, R3.reuse, 0x2 ;  /* 0x00000003fbf07211 */ /* 0x0c0fe400078410ff */
[-C--:B------:R-:W-:Y:S02]  /*10530*/  LEA.HI.X R236, R236, R84.reuse, R201, 0x2, P0 ;  /* 0x00000054ecec7211 */ /* 0x080fe400000f14c9 */
[----:B------:R-:W-:Y:S02]  /*10540*/  LEA.HI.X R251, R251, R84, R207, 0x2, P2 ;  /* 0x00000054fbfb7211 */ /* 0x000fe400010f14cf */
[----:B------:R-:W-:Y:S02]  /*10550*/  SHF.R.S32.HI R207, RZ, 0x1f, R243 ;  /* 0x0000001fffcf7819 */ /* 0x000fe400000114f3 */
[----:B------:R-:W-:-:S02]  /*10560*/  LEA R201, P0, R243, R3, 0x2 ;  /* 0x00000003f3c97211 */ /* 0x000fc400078010ff */
[----:B------:R-:W-:Y:S02]  /*10570*/  IADD3 R82, P4, PT, R82, UR18, RZ ;  /* 0x0000001252527c10 */ /* 0x000fe4000ff9e0ff */
[----:B------:R-:W-:Y:S02]  /*10580*/  LEA.HI.X R207, R243, R84, R207, 0x2, P0 ;  /* 0x00000054f3cf7211 */ /* 0x000fe400000f14cf */
[----:B------:R-:W-:Y:S02]  /*10590*/  IADD3 R85, P6, PT, R85, UR18, RZ ;  /* 0x0000001255557c10 */ /* 0x000fe4000ffde0ff */
[----:B------:R-:W-:Y:S02]  /*105a0*/  IADD3 R83, P2, PT, R83, UR18, RZ ;  /* 0x0000001253537c10 */ /* 0x000fe4000ff5e0ff */
[----:B--2---:R-:W-:Y:S02]  /*105b0*/  SHF.R.S32.HI R210, RZ, 0x1f, R204 ;  /* 0x0000001fffd27819 */ /* 0x004fe400000114cc */
[----:B------:R-:W-:-:S02]  /*105c0*/  LEA R204, P1, R204, R3, 0x2 ;  /* 0x00000003cccc7211 */ /* 0x000fc400078210ff */
[----:B------:R-:W2:Y:S04]  /*105d0*/  LDL.LU R3, [R1+0x33c] ;  /* 0x00033c0001037983 */ /* 0x000ea80000300800 */
[----:B------:R-:W3:Y:S04]  /*105e0*/  LDL.LU R243, [R1+0x898] ;  /* 0x0008980001f37983 */ /* 0x000ee80000300800 */
[----:B------:R1:W-:Y:S02]  /*105f0*/  STL [R1+0x334], R82 ;  /* 0x0003345201007387 */ /* 0x0003e40000100800 */
[----:B-1----:R-:W-:-:S02]  /*10600*/  IADD3 R82, P5, PT, R87, UR18, RZ ;  /* 0x0000001257527c10 */ /* 0x002fc4000ffbe0ff */
[----:B------:R-:W1:Y:S03]  /*10610*/  LDC R87, c[0x0][0x3a8] ;  /* 0x0000ea00ff577b82 */ /* 0x000e660000000800 */
[----:B------:R4:W-:Y:S01]  /*10620*/  STL [R1+0x33c], R82 ;  /* 0x00033c5201007387 */ /* 0x0009e20000100800 */
[----:B------:R-:W-:-:S03]  /*10630*/  IADD3.X R76, PT, PT, R76, UR19, RZ, P5, !PT ;  /* 0x000000134c4c7c10 */ /* 0x000fc6000affe4ff */
[----:B------:R-:W-:Y:S01]  /*10640*/  STL [R1+0x344], R85 ;  /* 0x0003445501007387 */ /* 0x000fe20000100800 */
[----:B----4-:R-:W-:Y:S02]  /*10650*/  IADD3 R82, P3, PT, R80, UR18, RZ ;  /* 0x0000001250527c10 */ /* 0x010fe4000ff7e0ff */
[----:B------:R-:W-:Y:S02]  /*10660*/  IADD3.X R80, PT, PT, R79, UR19, RZ, P4, !PT ;  /* 0x000000134f507c10 */ /* 0x000fe4000a7fe4ff */
[----:B------:R-:W-:Y:S01]  /*10670*/  IADD3 R79, P4, PT, R86, UR18, RZ ;  /* 0x00000012564f7c10 */ /* 0x000fe2000ff9e0ff */
[----:B------:R-:W-:Y:S04]  /*10680*/  STL [R1+0x34c], R83 ;  /* 0x00034c5301007387 */ /* 0x000fe80000100800 */
[----:B------:R-:W-:Y:S04]  /*10690*/  STL [R1+0x354], R82 ;  /* 0x0003545201007387 */ /* 0x000fe80000100800 */
[----:B------:R4:W-:Y:S04]  /*106a0*/  STL [R1+0x330], R80 ;  /* 0x0003305001007387 */ /* 0x0009e80000100800 */
[----:B------:R4:W-:Y:S04]  /*106b0*/  STL [R1+0x35c], R79 ;  /* 0x00035c4f01007387 */ /* 0x0009e80000100800 */
[----:B------:R1:W-:Y:S01]  /*106c0*/  STL [R1+0x338], R76 ;  /* 0x0003384c01007387 */ /* 0x0003e20000100800 */
[----:B----4-:R-:W-:-:S02]  /*106d0*/  IADD3 R80, P5, PT, R81, UR18, RZ ;  /* 0x0000001251507c10 */ /* 0x010fc4000ffbe0ff */
[----:B------:R-:W-:Y:S02]  /*106e0*/  IADD3.X R79, PT, PT, R75, UR19, RZ, P6, !PT ;  /* 0x000000134b4f7c10 */ /* 0x000fe4000b7fe4ff */
[----:B------:R-:W-:Y:S02]  /*106f0*/  IADD3.X R75, PT, PT, R72, UR19, RZ, P2, !PT ;  /* 0x00000013484b7c10 */ /* 0x000fe400097fe4ff */
[----:B-1----:R-:W-:Y:S01]  /*10700*/  IADD3 R76, P6, PT, R77, UR18, RZ ;  /* 0x000000124d4c7c10 */ /* 0x002fe2000ffde0ff */
[----:B------:R-:W-:Y:S01]  /*10710*/  STL [R1+0x364], R80 ;  /* 0x0003645001007387 */ /* 0x000fe20000100800 */
[----:B------:R-:W-:Y:S02]  /*10720*/  IADD3 R73, P2, PT, R73, UR18, RZ ;  /* 0x0000001249497c10 */ /* 0x000fe4000ff5e0ff */
[----:B------:R-:W-:Y:S01]  /*10730*/  IADD3.X R72, PT, PT, R71, UR19, RZ, P3, !PT ;  /* 0x0000001347487c10 */ /* 0x000fe20009ffe4ff */
[----:B------:R-:W-:Y:S01]  /*10740*/  STL [R1+0x340], R79 ;  /* 0x0003404f01007387 */ /* 0x000fe20000100800 */
[----:B------:R-:W-:-:S02]  /*10750*/  IADD3 R71, P3, PT, R78, UR18, RZ ;  /* 0x000000124e477c10 */ /* 0x000fc4000ff7e0ff */
[----:B------:R-:W-:Y:S01]  /*10760*/  IADD3.X R68, PT, PT, R68, UR19, RZ, P4, !PT ;  /* 0x0000001344447c10 */ /* 0x000fe2000a7fe4ff */
[----:B------:R-:W-:Y:S04]  /*10770*/  STL [R1+0x36c], R76 ;  /* 0x00036c4c01007387 */ /* 0x000fe80000100800 */
[----:B------:R-:W-:Y:S04]  /*10780*/  STL [R1+0x348], R75 ;  /* 0x0003484b01007387 */ /* 0x000fe80000100800 */
[----:B------:R-:W-:Y:S04]  /*10790*/  STL [R1+0x374], R73 ;  /* 0x0003744901007387 */ /* 0x000fe80000100800 */
[----:B------:R1:W-:Y:S04]  /*107a0*/  STL [R1+0x350], R72 ;  /* 0x0003504801007387 */ /* 0x0003e80000100800 */
[----:B------:R4:W-:Y:S04]  /*107b0*/  STL [R1+0x37c], R71 ;  /* 0x00037c4701007387 */ /* 0x0009e80000100800 */
[----:B------:R4:W-:Y:S01]  /*107c0*/  STL [R1+0x358], R68 ;  /* 0x0003584401007387 */ /* 0x0009e20000100800 */
[----:B-1----:R-:W-:-:S02]  /*107d0*/  IADD3 R72, P4, PT, R74, UR18, RZ ;  /* 0x000000124a487c10 */ /* 0x002fc4000ff9e0ff */
[----:B----4-:R-:W-:Y:S02]  /*107e0*/  IADD3.X R71, PT, PT, R67, UR19, RZ, P5, !PT ;  /* 0x0000001343477c10 */ /* 0x010fe4000affe4ff */
[----:B------:R-:W-:Y:S02]  /*107f0*/  IADD3.X R67, PT, PT, R64, UR19, RZ, P6, !PT ;  /* 0x0000001340437c10 */ /* 0x000fe4000b7fe4ff */
[----:B------:R-:W-:Y:S01]  /*10800*/  IADD3 R68, P5, PT, R69, UR18, RZ ;  /* 0x0000001245447c10 */ /* 0x000fe2000ffbe0ff */
        /* <DEDUP_REMOVED lines=79> */
[----:B--2---:R-:W-:Y:S01]  /*10d00*/  IADD3 R28, P5, PT, R29, UR18, RZ ;  /* 0x000000121d1c7c10 */ /* 0x004fe2000ffbe0ff */
        /* <DEDUP_REMOVED lines=13> */
[----:B--2---:R-:W-:Y:S02]  /*10de0*/  IADD3.X R23, PT, PT, R19, UR19, RZ, P4, !PT ;  /* 0x0000001313177c10 */ /* 0x004fe4000a7fe4ff */
[----:B------:R-:W-:Y:S02]  /*10df0*/  IADD3.X R19, PT, PT, R16, UR19, RZ, P5, !PT ;  /* 0x0000001310137c10 */ /* 0x000fe4000affe4ff */
[----:B----4-:R-:W-:Y:S01]  /*10e00*/  IADD3 R20, P4, PT, R21, UR18, RZ ;  /* 0x0000001215147c10 */ /* 0x010fe2000ff9e0ff */
[----:B------:R-:W-:Y:S01]  /*10e10*/  STL [R1+0x448], R24 ;  /* 0x0004481801007387 */ /* 0x000fe20000100800 */
[----:B------:R-:W-:Y:S02]  /*10e20*/  IADD3 R16, P5, PT, R17, UR18, RZ ;  /* 0x0000001211107c10 */ /* 0x000fe4000ffbe0ff */
[----:B------:R-:W-:Y:S01]  /*10e30*/  IADD3.X R15, PT, PT, R15, UR19, RZ, P6, !PT ;  /* 0x000000130f0f7c10 */ /* 0x000fe2000b7fe4ff */
[----:B------:R-:W-:Y:S01]  /*10e40*/  STL [R1+0x424], R23 ;  /* 0x0004241701007387 */ /* 0x000fe20000100800 */
[----:B------:R-:W-:-:S03]  /*10e50*/  IADD3 R17, P6, PT, R22, UR18, RZ ;  /* 0x0000001216117c10 */ /* 0x000fc6000ffde0ff */
[----:B------:R-:W-:Y:S04]  /*10e60*/  STL [R1+0x450], R20 ;  /* 0x0004501401007387 */ /* 0x000fe80000100800 */
[----:B------:R-:W-:Y:S04]  /*10e70*/  STL [R1+0x42c], R19 ;  /* 0x00042c1301007387 */ /* 0x000fe80000100800 */
[----:B------:R1:W-:Y:S04]  /*10e80*/  STL [R1+0x458], R16 ;  /* 0x0004581001007387 */ /* 0x0003e80000100800 */
[----:B------:R2:W-:Y:S01]  /*10e90*/  STL [R1+0x434], R15 ;  /* 0x0004340f01007387 */ /* 0x0005e20000100800 */
[----:B------:R-:W-:-:S02]  /*10ea0*/  IADD3.X R8, PT, PT, R8, UR19, RZ, P4, !PT ;  /* 0x0000001308087c10 */ /* 0x000fc4000a7fe4ff */
[----:B-1----:R-:W-:Y:S02]  /*10eb0*/  IADD3.X R16, PT, PT, R12, UR19, RZ, P2, !PT ;  /* 0x000000130c107c10 */ /* 0x002fe400097fe4ff */
[----:B------:R-:W-:Y:S02]  /*10ec0*/  IADD3.X R12, PT, PT, R11, UR19, RZ, P3, !PT ;  /* 0x000000130b0c7c10 */ /* 0x000fe40009ffe4ff */
[----:B--2---:R-:W-:Y:S01]  /*10ed0*/  IADD3 R15, P2, PT, R18, UR18, RZ ;  /* 0x00000012120f7c10 */ /* 0x004fe2000ff5e0ff */
[----:B------:R-:W-:Y:S01]  /*10ee0*/  STL [R1+0x460], R17 ;  /* 0x0004601101007387 */ /* 0x000fe20000100800 */
[----:B------:R-:W-:Y:S02]  /*10ef0*/  IADD3 R11, P3, PT, R13, UR18, RZ ;  /* 0x000000120d0b7c10 */ /* 0x000fe4000ff7e0ff */
[----:B------:R-:W-:Y:S01]  /*10f00*/  IADD3 R9, P4, PT, R9, UR18, RZ ;  /* 0x0000001209097c10 */ /* 0x000fe2000ff9e0ff */
[----:B------:R-:W-:Y:S01]  /*10f10*/  STL [R1+0x43c], R16 ;  /* 0x00043c1001007387 */ /* 0x000fe20000100800 */
[----:B------:R-:W-:-:S03]  /*10f20*/  IADD3.X R7, PT, PT, R7, UR19, RZ, P5, !PT ;  /* 0x0000001307077c10 */ /* 0x000fc6000affe4ff */
[----:B------:R-:W-:Y:S04]  /*10f30*/  STL [R1+0x468], R15 ;  /* 0x0004680f01007387 */ /* 0x000fe80000100800 */
[----:B------:R-:W-:Y:S01]  /*10f40*/  STL [R1+0x444], R12 ;  /* 0x0004440c01007387 */ /* 0x000fe20000100800 */
[----:B------:R-:W-:-:S03]  /*10f50*/  IADD3.X R4, PT, PT, R4, UR19, RZ, P6, !PT ;  /* 0x0000001304047c10 */ /* 0x000fc6000b7fe4ff */
[----:B------:R-:W-:Y:S04]  /*10f60*/  STL [R1+0x470], R11 ;  /* 0x0004700b01007387 */ /* 0x000fe80000100800 */
[----:B------:R1:W-:Y:S04]  /*10f70*/  STL [R1+0x44c], R8 ;  /* 0x00044c0801007387 */ /* 0x0003e80000100800 */
[----:B------:R-:W-:Y:S04]  /*10f80*/  STL [R1+0x478], R9 ;  /* 0x0004780901007387 */ /* 0x000fe80000100800 */
[----:B------:R2:W-:Y:S01]  /*10f90*/  STL [R1+0x454], R7 ;  /* 0x0004540701007387 */ /* 0x0005e20000100800 */
[----:B-1----:R-:W-:-:S05]  /*10fa0*/  IADD3 R8, P5, PT, R14, UR18, RZ ;  /* 0x000000120e087c10 */ /* 0x002fca000ffbe0ff */
[----:B------:R1:W-:Y:S01]  /*10fb0*/  STL [R1+0x480], R8 ;  /* 0x0004800801007387 */ /* 0x0003e20000100800 */
[----:B--2---:R-:W-:-:S03]  /*10fc0*/  IADD3 R7, P6, PT, R10, UR18, RZ ;  /* 0x000000120a077c10 */ /* 0x004fc6000ffde0ff */
[----:B------:R2:W-:Y:S04]  /*10fd0*/  STL [R1+0x45c], R4 ;  /* 0x00045c0401007387 */ /* 0x0005e80000100800 */
[----:B------:R4:W-:Y:S01]  /*10fe0*/  STL [R1+0x488], R7 ;  /* 0x0004880701007387 */ /* 0x0009e20000100800 */
[----:B-1----:R-:W-:Y:S02]  /*10ff0*/  IADD3.X R8, PT, PT, R89, UR19, RZ, P2, !PT ;  /* 0x0000001359087c10 */ /* 0x002fe400097fe4ff */
[----:B--2---:R-:W-:-:S03]  /*11000*/  IADD3 R4, P2, PT, R6, UR18, RZ ;  /* 0x0000001206047c10 */ /* 0x004fc6000ff5e0ff */
[----:B------:R-:W-:Y:S01]  /*11010*/  STL [R1+0x464], R8 ;  /* 0x0004640801007387 */ /* 0x000fe20000100800 */
[----:B----4-:R-:W-:-:S03]  /*11020*/  IADD3.X R7, PT, PT, R90, UR19, RZ, P3, !PT ;  /* 0x000000135a077c10 */ /* 0x010fc60009ffe4ff */
[----:B------:R1:W-:Y:S01]  /*11030*/  STL [R1+0x490], R4 ;  /* 0x0004900401007387 */ /* 0x0003e20000100800 */
[----:B------:R-:W-:-:S03]  /*11040*/  IADD3 R6, P3, PT, R91, UR18, RZ ;  /* 0x000000125b067c10 */ /* 0x000fc6000ff7e0ff */
[----:B------:R2:W-:Y:S01]  /*11050*/  STL [R1+0x46c], R7 ;  /* 0x00046c0701007387 */ /* 0x0005e20000100800 */
[----:B-1----:R-:W-:-:S03]  /*11060*/  IADD3.X R4, PT, PT, R93, UR19, RZ, P4, !PT ;  /* 0x000000135d047c10 */ /* 0x002fc6000a7fe4ff */
[----:B------:R1:W-:Y:S01]  /*11070*/  STL [R1+0x498], R6 ;  /* 0x0004980601007387 */ /* 0x0003e20000100800 */
[----:B--2---:R-:W-:-:S03]  /*11080*/  IADD3 R7, P4, PT, R88, UR18, RZ ;  /* 0x0000001258077c10 */ /* 0x004fc6000ff9e0ff */
[----:B------:R2:W-:Y:S04]  /*11090*/  STL [R1+0x474], R4 ;  /* 0x0004740401007387 */ /* 0x0005e80000100800 */
[----:B------:R4:W-:Y:S01]  /*110a0*/  STL [R1+0x4a0], R7 ;  /* 0x0004a00701007387 */ /* 0x0009e20000100800 */
[----:B-1----:R-:W-:Y:S02]  /*110b0*/  IADD3.X R6, PT, PT, R94, UR19, RZ, P5, !PT ;  /* 0x000000135e067c10 */ /* 0x002fe4000affe4ff */
[----:B--2---:R-:W-:-:S03]  /*110c0*/  IADD3 R4, P5, PT, R92, UR18, RZ ;  /* 0x000000125c047c10 */ /* 0x004fc6000ffbe0ff */
[----:B------:R1:W-:Y:S01]  /*110d0*/  STL [R1+0x47c], R6 ;  /* 0x00047c0601007387 */ /* 0x0003e20000100800 */
[----:B----4-:R-:W-:-:S03]  /*110e0*/  IADD3.X R7, PT, PT, R97, UR19, RZ, P6, !PT ;  /* 0x0000001361077c10 */ /* 0x010fc6000b7fe4ff */
[----:B------:R2:W-:Y:S04]  /*110f0*/  STL [R1+0x4a8], R4 ;  /* 0x0004a80401007387 */ /* 0x0005e80000100800 */
[----:B------:R4:W-:Y:S01]  /*11100*/  STL [R1+0x484], R7 ;  /* 0x0004840701007387 */ /* 0x0009e20000100800 */
[----:B-1----:R-:W-:Y:S02]  /*11110*/  IADD3 R6, P6, PT, R95, UR18, RZ ;  /* 0x000000125f067c10 */ /* 0x002fe4000ffde0ff */
[----:B--2---:R-:W-:-:S03]  /*11120*/  IADD3.X R4, PT, PT, R98, UR19, RZ, P2, !PT ;  /* 0x0000001362047c10 */ /* 0x004fc600097fe4ff */
[----:B------:R1:W-:Y:S01]  /*11130*/  STL [R1+0x4b0], R6 ;  /* 0x0004b00601007387 */ /* 0x0003e20000100800 */
[----:B----4-:R-:W-:-:S03]  /*11140*/  IADD3 R7, P2, PT, R99, UR18, RZ ;  /* 0x0000001263077c10 */ /* 0x010fc6000ff5e0ff */
        /* <DEDUP_REMOVED lines=163> */
[----:B------:R4:W-:Y:S04]  /*11b80*/  STL [R1+0x5d4], R7 ;  /* 0x0005d40701007387 */ /* 0x0009e80000100800 */
[----:B------:R-:W3:Y:S01]  /*11b90*/  LDL.LU R82, [R1+0x1c] ;  /* 0x00001c0001527983 */ /* 0x000ee20000300800 */
[----:B-1----:R-:W-:Y:S02]  /*11ba0*/  IADD3 R6, P3, PT, R167, UR18, RZ ;  /* 0x00000012a7067c10 */ /* 0x002fe4000ff7e0ff */
[----:B--2---:R-:W-:-:S02]  /*11bb0*/  IADD3.X R4, PT, PT, R200, UR19, RZ, P4, !PT ;  /* 0x00000013c8047c10 */ /* 0x004fc4000a7fe4ff */
[----:B----4-:R-:W-:Y:S01]  /*11bc0*/  IADD3 R7, P4, PT, R169, UR18, RZ ;  /* 0x00000012a9077c10 */ /* 0x010fe2000ff9e0ff */
[----:B------:R1:W-:Y:S04]  /*11bd0*/  STL [R1+0x600], R6 ;  /* 0x0006000601007387 */ /* 0x0003e80000100800 */
[----:B------:R2:W-:Y:S01]  /*11be0*/  STL [R1+0x5dc], R4 ;  /* 0x0005dc0401007387 */ /* 0x0005e20000100800 */
[----:B-1----:R-:W-:-:S03]  /*11bf0*/  IADD3.X R6, PT, PT, R202, UR19, RZ, P5, !PT ;  /* 0x00000013ca067c10 */ /* 0x002fc6000affe4ff */
[----:B------:R1:W-:Y:S01]  /*11c00*/  STL [R1+0x608], R7 ;  /* 0x0006080701007387 */ /* 0x0003e20000100800 */
[----:B--2---:R-:W-:-:S03]  /*11c10*/  IADD3 R4, P5, PT, R170, UR18, RZ ;  /* 0x00000012aa047c10 */ /* 0x004fc6000ffbe0ff */
        /* <DEDUP_REMOVED lines=10> */
[----:B------:R-:W-:Y:S04]  /*11cc0*/  STL [R1+0x620], R7 ;  /* 0x0006200701007387 */ /* 0x000fe80000100800 */
[----:B------:R-:W2:Y:S01]  /*11cd0*/  LDL.LU R79, [R1+0x4] ;  /* 0x00000400014f7983 */ /* 0x000ea20000300800 */
[----:B-1----:R-:W-:-:S03]  /*11ce0*/  IADD3 R4, P3, PT, R173, UR18, RZ ;  /* 0x00000012ad047c10 */ /* 0x002fc6000ff7e0ff */
[----:B------:R1:W-:Y:S04]  /*11cf0*/  STL [R1+0x5fc], R6 ;  /* 0x0005fc0601007387 */ /* 0x0003e80000100800 */
[----:B------:R4:W-:Y:S04]  /*11d00*/  STL [R1+0x628], R4 ;  /* 0x0006280401007387 */ /* 0x0009e80000100800 */
[----:B------:R-:W2:Y:S01]  /*11d10*/  LDL.LU R80, [R1+0x20] ;  /* 0x0000200001507983 */ /* 0x000ea20000300800 */
[----:B-1----:R-:W-:Y:S02]  /*11d20*/  IADD3.X R6, PT, PT, R208, UR19, RZ, P4, !PT ;  /* 0x00000013d0067c10 */ /* 0x002fe4000a7fe4ff */
[----:B----4-:R-:W-:-:S03]  /*11d30*/  IADD3 R4, P4, PT, R174, UR18, RZ ;  /* 0x00000012ae047c10 */ /* 0x010fc6000ff9e0ff */
[----:B------:R1:W-:Y:S04]  /*11d40*/  STL [R1+0x604], R6 ;  /* 0x0006040601007387 */ /* 0x0003e80000100800 */
[----:B------:R4:W-:Y:S01]  /*11d50*/  STL [R1+0x630], R4 ;  /* 0x0006300401007387 */ /* 0x0009e20000100800 */
[----:B-1----:R-:W-:Y:S02]  /*11d60*/  IADD3.X R6, PT, PT, R209, UR19, RZ, P5, !PT ;  /* 0x00000013d1067c10 */ /* 0x002fe4000affe4ff */
[----:B------:R-:W-:Y:S02]  /*11d70*/  IADD3 R7, P5, PT, R188, UR18, RZ ;  /* 0x00000012bc077c10 */ /* 0x000fe4000ffbe0ff */
[----:B----4-:R-:W-:Y:S01]  /*11d80*/  IADD3.X R4, PT, PT, R211, UR19, RZ, P6, !PT ;  /* 0x00000013d3047c10 */ /* 0x010fe2000b7fe4ff */
[----:B------:R1:W-:Y:S04]  /*11d90*/  STL [R1+0x60c], R6 ;  /* 0x00060c0601007387 */ /* 0x0003e80000100800 */
[----:B------:R4:W-:Y:S04]  /*11da0*/  STL [R1+0x638], R7 ;  /* 0x0006380701007387 */ /* 0x0009e80000100800 */
[----:B------:R4:W-:Y:S01]  /*11db0*/  STL [R1+0x614], R4 ;  /* 0x0006140401007387 */ /* 0x0009e20000100800 */
[----:B-1----:R-:W-:-:S02]  /*11dc0*/  IADD3 R6, P6, PT, R175, UR18, RZ ;  /* 0x00000012af067c10 */ /* 0x002fc4000ffde0ff */
[----:B----4-:R-:W-:-:S03]  /*11dd0*/  IADD3.X R7, PT, PT, R212, UR19, RZ, P2, !PT ;  /* 0x00000013d4077c10 */ /* 0x010fc600097fe4ff */
[----:B------:R1:W-:Y:S01]  /*11de0*/  STL [R1+0x640], R6 ;  /* 0x0006400601007387 */ /* 0x0003e20000100800 */
[----:B------:R-:W-:-:S03]  /*11df0*/  IADD3 R4, P2, PT, R177, UR18, RZ ;  /* 0x00000012b1047c10 */ /* 0x000fc6000ff5e0ff */
[----:B------:R-:W-:Y:S04]  /*11e00*/  STL [R1+0x61c], R7 ;  /* 0x00061c0701007387 */ /* 0x000fe80000100800 */
[----:B------:R-:W4:Y:S01]  /*11e10*/  LDL.LU R83, [R1+0x8] ;  /* 0x0000080001537983 */ /* 0x000f220000300800 */
[----:B-1----:R-:W-:-:S03]  /*11e20*/  IADD3.X R6, PT, PT, R213, UR19, RZ, P3, !PT ;  /* 0x00000013d5067c10 */ /* 0x002fc60009ffe4ff */
[----:B------:R1:W-:Y:S04]  /*11e30*/  STL [R1+0x648], R4 ;  /* 0x0006480401007387 */ /* 0x0003e80000100800 */
[----:B------:R1:W-:Y:S04]  /*11e40*/  STL [R1+0x624], R6 ;  /* 0x0006240601007387 */ /* 0x0003e80000100800 */
[----:B------:R-:W4:Y:S01]  /*11e50*/  LDL.LU R85, [R1+0x24] ;  /* 0x0000240001557983 */ /* 0x000f220000300800 */
[----:B-1----:R-:W-:Y:S02]  /*11e60*/  IADD3 R4, P3, PT, R178, UR18, RZ ;  /* 0x00000012b2047c10 */ /* 0x002fe4000ff7e0ff */
[----:B------:R-:W-:-:S03]  /*11e70*/  IADD3.X R6, PT, PT, R237, UR19, RZ, P4, !PT ;  /* 0x00000013ed067c10 */ /* 0x000fc6000a7fe4ff */
[----:B------:R1:W-:Y:S01]  /*11e80*/  STL [R1+0x650], R4 ;  /* 0x0006500401007387 */ /* 0x0003e20000100800 */
[----:B------:R-:W-:Y:S02]  /*11e90*/  LEA.HI.X R84, R3, R84, R210, 0x2, P1 ;  /* 0x0000005403547211 */ /* 0x000fe400008f14d2 */
[----:B------:R-:W1:Y:S02]  /*11ea0*/  S2R R3, SR_TID.X ;  /* 0x0000000000037919 */ /* 0x000e640000002100 */
[----:B-1----:R-:W-:Y:S01]  /*11eb0*/  IADD3.X R4, PT, PT, R214, UR19, RZ, P5, !PT ;  /* 0x00000013d6047c10 */ /* 0x002fe2000affe4ff */
[----:B------:R1:W-:Y:S01]  /*11ec0*/  STL [R1+0x62c], R6 ;  /* 0x00062c0601007387 */ /* 0x0003e20000100800 */
[----:B------:R-:W-:-:S03]  /*11ed0*/  SHF.R.S32.HI R238, RZ, 0x1f, R238 ;  /* 0x0000001fffee7819 */ /* 0x000fc600000114ee */
[----:B------:R1:W-:Y:S02]  /*11ee0*/  STL [R1+0x634], R4 ;  /* 0x0006340401007387 */ /* 0x0003e40000100800 */
[----:B-1----:R-:W-:Y:S01]  /*11ef0*/  IADD3.X R6, PT, PT, R179, UR19, RZ, P6, !PT ;  /* 0x00000013b3067c10 */ /* 0x002fe2000b7fe4ff */
[----:B------:R-:W1:Y:S01]  /*11f00*/  S2R R210, SR_TID.X ;  /* 0x0000000000d27919 */ /* 0x000e620000002100 */
[----:B------:R-:W-:-:S03]  /*11f10*/  IADD3.X R4, PT, PT, R181, UR19, RZ, P2, !PT ;  /* 0x00000013b5047c10 */ /* 0x000fc600097fe4ff */
[----:B------:R1:W-:Y:S01]  /*11f20*/  STL [R1+0x63c], R6 ;  /* 0x00063c0601007387 */ /* 0x0003e20000100800 */
[----:B------:R-:W-:Y:S01]  /*11f30*/  IADD3.X R7, PT, PT, R215, UR7, RZ, P3, !PT ;  /* 0x00000007d7077c10 */ /* 0x000fe20009ffe4ff */
[----:B------:R-:W1:Y:S02]  /*11f40*/  LDCU.64 UR18, c[0x0][0x388] ;  /* 0x00007100ff1277ac */ /* 0x000e640008000a00 */
[----:B------:R1:W-:Y:S02]  /*11f50*/  STL [R1+0x644], R4 ;  /* 0x0006440401007387 */ /* 0x0003e40000100800 */
[----:B-1----:R-:W-:Y:S02]  /*11f60*/  SHF.L.U64.HI R6, R87, 0x2, R238 ;  /* 0x0000000257067819 */ /* 0x002fe400000102ee */
[----:B------:R-:W4:Y:S01]  /*11f70*/  LDL.LU R238, [R1+0x894] ;  /* 0x0008940001ee7983 */ /* 0x000f220000300800 */
[----:B------:R-:W-:-:S03]  /*11f80*/  LOP3.LUT R3, R3, 0x7, RZ, 0xc0, !PT ;  /* 0x0000000703037812 */ /* 0x000fc600078ec0ff */
[----:B------:R-:W4:Y:S02]  /*11f90*/  LDL.LU R87, [R1+0xc] ;  /* 0x00000c0001577983 */ /* 0x000f240000300800 */
[----:B------:R-:W-:Y:S02]  /*11fa0*/  IMAD R3, R3, 0x90, RZ ;  /* 0x0000009003037824 */ /* 0x000fe400078e02ff */
[----:B------:R-:W-:-:S05]  /*11fb0*/  IMAD.SHL.U32 R210, R210, 0x2, RZ ;  /* 0x00000002d2d27824 */ /* 0x000fca00078e00ff */
[----:B------:R-:W-:Y:S02]  /*11fc0*/  LOP3.LUT R210, R3, 0x30, R210, 0x78, !PT ;  /* 0x0000003003d27812 */ /* 0x000fe400078e78d2 */
[C---:B------:R-:W-:Y:S02]  /*11fd0*/  LEA R3, P0, R2.reuse, R242, 0x3 ;  /* 0x000000f202037211 */ /* 0x040fe400078018ff */
[----:B------:R-:W-:Y:S01]  /*11fe0*/  SHF.R.S32.HI R242, RZ, 0x1f, R2 ;  /* 0x0000001ffff27819 */ /* 0x000fe20000011402 */
[----:B------:R1:W-:Y:S03]  /*11ff0*/  STL [R1+0x7bc], R6 ;  /* 0x0007bc0601007387 */ /* 0x0003e60000100800 */
[----:B---3--:R-:W-:Y:S02]  /*12000*/  LEA.HI.X R243, R2, R243, R242, 0x3, P0 ;  /* 0x000000f302f37211 */ /* 0x008fe400000f1cf2 */
[----:B------:R-:W-:Y:S01]  /*12010*/  IADD3 R4, P0, PT, R82, UR6, RZ ;  /* 0x0000000652047c10 */ /* 0x000fe2000ff1e0ff */
[----:B------:R-:W3:Y:S01]  /*12020*/  LDCU.64 UR6, c[0x0][0x388] ;  /* 0x00007100ff0677ac */ /* 0x000ee20008000a00 */
[----:B------:R-:W3:Y:S01]  /*12030*/  LDL.LU R82, [R1+0x28] ;  /* 0x0000280001527983 */ /* 0x000ee20000300800 */
[----:B------:R-:W-:-:S03]  /*12040*/  IADD3 R3, P1, PT, R3, UR16, RZ ;  /* 0x0000001003037c10 */ /* 0x000fc6000ff3e0ff */
[----:B------:R1:W-:Y:S01]  /*12050*/  STL [R1+0x658], R4 ;  /* 0x0006580401007387 */ /* 0x0003e20000100800 */
[----:B------:R-:W-:Y:S01]  /*12060*/  IADD3.X R243, PT, PT, R243, UR17, RZ, P1, !PT ;  /* 0x00000011f3f37c10 */ /* 0x000fe20008ffe4ff */
[----:B------:R-:W2:Y:S01]  /*12070*/  LDCU.64 UR16, c[0x0][0x388] ;  /* 0x00007100ff1077ac */ /* 0x000ea20008000a00 */
[----:B-1----:R-:W-:Y:S01]  /*12080*/  IADD3 R6, P1, PT, R182, UR8, RZ ;  /* 0x00000008b6067c10 */ /* 0x002fe2000ff3e0ff */
[----:B------:R-:W-:Y:S01]  /*12090*/  STL [R1+0x64c], R7 ;  /* 0x00064c0701007387 */ /* 0x000fe20000100800 */
[----:B------:R-:W-:-:S03]  /*120a0*/  IADD3.X R4, PT, PT, R216, UR9, RZ, P0, !PT ;  /* 0x00000009d8047c10 */ /* 0x000fc600087fe4ff */
[----:B------:R1:W-:Y:S01]  /*120b0*/  STL [R1+0x660], R6 ;  /* 0x0006600601007387 */ /* 0x0003e20000100800 */
[----:B------:R-:W2:Y:S03]  /*120c0*/  LDCU.64 UR8, c[0x0][0x388] ;  /* 0x00007100ff0877ac */ /* 0x000ea60008000a00 */
[----:B------:R2:W-:Y:S01]  /*120d0*/  STL [R1+0x654], R4 ;  /* 0x0006540401007387 */ /* 0x0005e20000100800 */
[----:B-1----:R-:W-:Y:S02]  /*120e0*/  IADD3.X R6, PT, PT, R217, UR11, RZ, P1, !PT ;  /* 0x0000000bd9067c10 */ /* 0x002fe40008ffe4ff */
[----:B--2---:R-:W-:Y:S02]  /*120f0*/  IADD3 R4, P1, PT, R79, UR12, RZ ;  /* 0x0000000c4f047c10 */ /* 0x004fe4000ff3e0ff */
[----:B----4-:R-:W-:Y:S01]  /*12100*/  IADD3 R7, P0, PT, R238, UR10, RZ ;  /* 0x0000000aee077c10 */ /* 0x010fe2000ff1e0ff */
[----:B------:R-:W1:Y:S04]  /*12110*/  LDCU.64 UR10, c[0x0][0x388] ;  /* 0x00007100ff0a77ac */ /* 0x000e680008000a00 */
[----:B------:R2:W-:Y:S04]  /*12120*/  STL [R1+0x668], R7 ;  /* 0x0006680701007387 */ /* 0x0005e80000100800 */
[----:B------:R4:W-:Y:S01]  /*12130*/  STL [R1+0x65c], R6 ;  /* 0x00065c0601007387 */ /* 0x0009e20000100800 */
[----:B--2---:R-:W-:-:S03]  /*12140*/  IADD3.X R7, PT, PT, R218, UR13, RZ, P0, !PT ;  /* 0x0000000dda077c10 */ /* 0x004fc600087fe4ff */
[----:B------:R2:W-:Y:S01]  /*12150*/  STL [R1+0x670], R4 ;  /* 0x0006700401007387 */ /* 0x0005e20000100800 */
[----:B------:R-:W1:Y:S01]  /*12160*/  LDCU.64 UR12, c[0x0][0x388] ;  /* 0x00007100ff0c77ac */ /* 0x000e620008000a00 */
[----:B----4-:R-:W-:Y:S02]  /*12170*/  IADD3 R6, P0, PT, R80, UR14, RZ ;  /* 0x0000000e50067c10 */ /* 0x010fe4000ff1e0ff */
[----:B------:R4:W-:Y:S01]  /*12180*/  STL [R1+0x664], R7 ;  /* 0x0006640701007387 */ /* 0x0009e20000100800 */
[----:B--2---:R-:W-:-:S03]  /*12190*/  IADD3.X R4, PT, PT, R219, UR15, RZ, P1, !PT ;  /* 0x0000000fdb047c10 */ /* 0x004fc60008ffe4ff */
[----:B------:R2:W-:Y:S01]  /*121a0*/  STL [R1+0x678], R6 ;  /* 0x0006780601007387 */ /* 0x0005e20000100800 */
[----:B------:R-:W1:Y:S01]  /*121b0*/  LDCU.64 UR14, c[0x0][0x388] ;  /* 0x00007100ff0e77ac */ /* 0x000e620008000a00 */
[----:B----4-:R-:W-:Y:S02]  /*121c0*/  IADD3 R7, P1, PT, R183, UR20, RZ ;  /* 0x00000014b7077c10 */ /* 0x010fe4000ff3e0ff */
[----:B------:R4:W-:Y:S04]  /*121d0*/  STL [R1+0x66c], R4 ;  /* 0x00066c0401007387 */ /* 0x0009e80000100800 */
[----:B------:R1:W-:Y:S01]  /*121e0*/  STL [R1+0x680], R7 ;  /* 0x0006800701007387 */ /* 0x0003e20000100800 */
[----:B--2---:R-:W-:Y:S01]  /*121f0*/  IADD3.X R6, PT, PT, R220, UR21, RZ, P0, !PT ;  /* 0x00000015dc067c10 */ /* 0x004fe200087fe4ff */
[----:B------:R-:W2:Y:S01]  /*12200*/  LDCU.64 UR20, c[0x0][0x388] ;  /* 0x00007100ff1477ac */ /* 0x000ea20008000a00 */
[----:B----4-:R-:W-:-:S03]  /*12210*/  IADD3 R4, P0, PT, R239, UR22, RZ ;  /* 0x00000016ef047c10 */ /* 0x010fc6000ff1e0ff */
[----:B------:R4:W-:Y:S01]  /*12220*/  STL [R1+0x674], R6 ;  /* 0x0006740601007387 */ /* 0x0009e20000100800 */
[----:B-1----:R-:W-:-:S03]  /*12230*/  IADD3.X R7, PT, PT, R221, UR23, RZ, P1, !PT ;  /* 0x00000017dd077c10 */ /* 0x002fc60008ffe4ff */
[----:B------:R1:W-:Y:S01]  /*12240*/  STL [R1+0x688], R4 ;  /* 0x0006880401007387 */ /* 0x0003e20000100800 */
[----:B------:R-:W2:Y:S03]  /*12250*/  LDCU.64 UR22, c[0x0][0x388] ;  /* 0x00007100ff1677ac */ /* 0x000ea60008000a00 */
[----:B------:R1:W-:Y:S01]  /*12260*/  STL [R1+0x67c], R7 ;  /* 0x00067c0701007387 */ /* 0x0003e20000100800 */
[----:B----4-:R-:W-:Y:S02]  /*12270*/  IADD3 R6, P1, PT, R83, UR26, RZ ;  /* 0x0000001a53067c10 */ /* 0x010fe4000ff3e0ff */
[----:B-1----:R-:W-:-:S03]  /*12280*/  IADD3.X R4, PT, PT, R222, UR27, RZ, P0, !PT ;  /* 0x0000001bde047c10 */ /* 0x002fc600087fe4ff */
[----:B------:R1:W-:Y:S01]  /*12290*/  STL [R1+0x690], R6 ;  /* 0x0006900601007387 */ /* 0x0003e20000100800 */
[----:B------:R-:W4:Y:S01]  /*122a0*/  LDCU.64 UR26, c[0x0][0x388] ;  /* 0x00007100ff1a77ac */ /* 0x000f220008000a00 */
[----:B------:R-:W-:Y:S02]  /*122b0*/  IADD3 R7, P0, PT, R85, UR28, RZ ;  /* 0x0000001c55077c10 */ /* 0x000fe4000ff1e0ff */
[----:B------:R2:W-:Y:S04]  /*122c0*/  STL [R1+0x684], R4 ;  /* 0x0006840401007387 */ /* 0x0005e80000100800 */
[----:B------:R4:W-:Y:S01]  /*122d0*/  STL [R1+0x698], R7 ;  /* 0x0006980701007387 */ /* 0x0009e20000100800 */
[----:B-1----:R-:W-:Y:S01]  /*122e0*/  IADD3.X R6, PT, PT, R223, UR29, RZ, P1, !PT ;  /* 0x0000001ddf067c10 */ /* 0x002fe20008ffe4ff */
[----:B------:R-:W1:Y:S01]  /*122f0*/  LDCU.64 UR28, c[0x0][0x388] ;  /* 0x00007100ff1c77ac */ /* 0x000e620008000a00 */
[----:B--2---:R-:W-:-:S03]  /*12300*/  IADD3 R4, P1, PT, R185, UR30, RZ ;  /* 0x0000001eb9047c10 */ /* 0x004fc6000ff3e0ff */
[----:B------:R2:W-:Y:S01]  /*12310*/  STL [R1+0x68c], R6 ;  /* 0x00068c0601007387 */ /* 0x0005e20000100800 */
[----:B----4-:R-:W-:-:S03]  /*12320*/  IADD3.X R7, PT, PT, R224, UR31, RZ, P0, !PT ;  /* 0x0000001fe0077c10 */ /* 0x010fc600087fe4ff */
[----:B------:R4:W-:Y:S04]  /*12330*/  STL [R1+0x6a0], R4 ;  /* 0x0006a00401007387 */ /* 0x0009e80000100800 */
[----:B------:R1:W-:Y:S01]  /*12340*/  STL [R1+0x694], R7 ;  /* 0x0006940701007387 */ /* 0x0003e20000100800 */
[----:B--2---:R-:W-:Y:S02]  /*12350*/  IADD3 R6, P0, PT, R241, UR32, RZ ;  /* 0x00000020f1067c10 */ /* 0x004fe4000ff1e0ff */
[----:B----4-:R-:W-:-:S03]  /*12360*/  IADD3.X R4, PT, PT, R225, UR33, RZ, P1, !PT ;  /* 0x00000021e1047c10 */ /* 0x010fc60008ffe4ff */
[----:B------:R2:W-:Y:S01]  /*12370*/  STL [R1+0x6a8], R6 ;  /* 0x0006a80601007387 */ /* 0x0005e20000100800 */
[----:B-1----:R-:W-:-:S03]  /*12380*/  IADD3 R7, P1, PT, R87, UR34, RZ ;  /* 0x0000002257077c10 */ /* 0x002fc6000ff3e0ff */
[----:B------:R-:W-:Y:S04]  /*12390*/  STL [R1+0x69c], R4 ;  /* 0x00069c0401007387 */ /* 0x000fe80000100800 */
[----:B------:R1:W-:Y:S01]  /*123a0*/  STL [R1+0x6b0], R7 ;  /* 0x0006b00701007387 */ /* 0x0003e20000100800 */
[----:B--2---:R-:W-:-:S05]  /*123b0*/  IADD3.X R6, PT, PT, R226, UR35, RZ, P0, !PT ;  /* 0x00000023e2067c10 */ /* 0x004fca00087fe4ff */
[----:B------:R2:W-:Y:S01]  /*123c0*/  STL [R1+0x6a4], R6 ;  /* 0x0006a40601007387 */ /* 0x0005e20000100800 */
[----:B-1----:R-:W-:Y:S02]  /*123d0*/  IADD3.X R7, PT, PT, R227, UR37, RZ, P1, !PT ;  /* 0x00000025e3077c10 */ /* 0x002fe40008ffe4ff */
[----:B---3--:R-:W-:-:S05]  /*123e0*/  IADD3 R4, P0, PT, R82, UR36, RZ ;  /* 0x0000002452047c10 */ /* 0x008fca000ff1e0ff */
[----:B------:R1:W-:Y:S04]  /*123f0*/  STL [R1+0x6b8], R4 ;  /* 0x0006b80401007387 */ /* 0x0003e80000100800 */
[----:B------:R3:W-:Y:S04]  /*12400*/  STL [R1+0x6ac], R7 ;  /* 0x0006ac0701007387 */ /* 0x0007e80000100800 */
[----:B------:R-:W4:Y:S01]  /*12410*/  LDL.LU R87, [R1+0x2c] ;  /* 0x00002c0001577983 */ /* 0x000f220000300800 */
[----:B--2---:R-:W-:Y:S02]  /*12420*/  IADD3 R6, P1, PT, R186, UR38, RZ ;  /* 0x00000026ba067c10 */ /* 0x004fe4000ff3e0ff */
[----:B-1----:R-:W-:-:S02]  /*12430*/  IADD3.X R4, PT, PT, R228, UR39, RZ, P0, !PT ;  /* 0x00000027e4047c10 */ /* 0x002fc400087fe4ff */
[----:B---3--:R-:W-:Y:S01]  /*12440*/  IADD3 R7, P0, PT, R244, UR40, RZ ;  /* 0x00000028f4077c10 */ /* 0x008fe2000ff1e0ff */
[----:B------:R1:W-:Y:S04]  /*12450*/  STL [R1+0x6c0], R6 ;  /* 0x0006c00601007387 */ /* 0x0003e80000100800 */
[----:B------:R2:W-:Y:S01]  /*12460*/  STL [R1+0x6b4], R4 ;  /* 0x0006b40401007387 */ /* 0x0005e20000100800 */
[----:B-1----:R-:W-:-:S03]  /*12470*/  IADD3.X R6, PT, PT, R229, UR41, RZ, P1, !PT ;  /* 0x00000029e5067c10 */ /* 0x002fc60008ffe4ff */
[----:B------:R1:W-:Y:S01]  /*12480*/  STL [R1+0x6c8], R7 ;  /* 0x0006c80701007387 */ /* 0x0003e20000100800 */
[----:B--2---:R-:W-:-:S03]  /*12490*/  IADD3 R4, P1, PT, R0, UR16, RZ ;  /* 0x0000001000047c10 */ /* 0x004fc6000ff3e0ff */
[----:B------:R-:W2:Y:S04]  /*124a0*/  LDL.LU R0, [R1+0x890] ;  /* 0x0008900001007983 */ /* 0x000ea80000300800 */
[----:B------:R3:W-:Y:S01]  /*124b0*/  STL [R1+0x6bc], R6 ;  /* 0x0006bc0601007387 */ /* 0x0007e20000100800 */
[----:B-1----:R-:W-:-:S03]  /*124c0*/  IADD3.X R7, PT, PT, R230, UR17, RZ, P0, !PT ;  /* 0x00000011e6077c10 */ /* 0x002fc600087fe4ff */
[----:B------:R1:W-:Y:S01]  /*124d0*/  STL [R1+0x6d0], R4 ;  /* 0x0006d00401007387 */ /* 0x0003e20000100800 */
[----:B---3--:R-:W-:-:S03]  /*124e0*/  IADD3 R6, P0, PT, R187, UR6, RZ ;  /* 0x00000006bb067c10 */ /* 0x008fc6000ff1e0ff */
[----:B------:R3:W-:Y:S01]  /*124f0*/  STL [R1+0x6c4], R7 ;  /* 0x0006c40701007387 */ /* 0x0007e20000100800 */
[----:B-1----:R-:W-:-:S03]  /*12500*/  IADD3.X R4, PT, PT, R231, UR7, RZ, P1, !PT ;  /* 0x00000007e7047c10 */ /* 0x002fc60008ffe4ff */
[----:B------:R1:W-:Y:S01]  /*12510*/  STL [R1+0x6d8], R6 ;  /* 0x0006d80601007387 */ /* 0x0003e20000100800 */
[----:B------:R-:W1:Y:S01]  /*12520*/  LDCU.64 UR6, c[0x0][0x388] ;  /* 0x00007100ff0677ac */ /* 0x000e620008000a00 */
[----:B---3--:R-:W-:Y:S02]  /*12530*/  IADD3 R7, P1, PT, R245, UR8, RZ ;  /* 0x00000008f5077c10 */ /* 0x008fe4000ff3e0ff */
[----:B------:R3:W-:Y:S01]  /*12540*/  STL [R1+0x6cc], R4 ;  /* 0x0006cc0401007387 */ /* 0x0007e20000100800 */
[----:B-1----:R-:W-:-:S03]  /*12550*/  IADD3.X R6, PT, PT, R232, UR9, RZ, P0, !PT ;  /* 0x00000009e8067c10 */ /* 0x002fc600087fe4ff */
[----:B------:R1:W-:Y:S01]  /*12560*/  STL [R1+0x6e0], R7 ;  /* 0x0006e00701007387 */ /* 0x0003e20000100800 */
[----:B------:R-:W1:Y:S01]  /*12570*/  LDCU.64 UR8, c[0x0][0x388] ;  /* 0x00007100ff0877ac */ /* 0x000e620008000a00 */
[----:B---3--:R-:W-:Y:S02]  /*12580*/  IADD3 R4, P0, PT, R252, UR10, RZ ;  /* 0x0000000afc047c10 */ /* 0x008fe4000ff1e0ff */
[----:B------:R-:W3:Y:S04]  /*12590*/  LDL.LU R252, [R1+0x88c] ;  /* 0x00088c0001fc7983 */ /* 0x000ee80000300800 */
[----:B------:R1:W-:Y:S02]  /*125a0*/  STL [R1+0x6d4], R6 ;  /* 0x0006d40601007387 */ /* 0x0003e40000100800 */
[----:B-1----:R-:W-:-:S02]  /*125b0*/  IADD3.X R7, PT, PT, R234, UR13, RZ, P0, !PT ;  /* 0x0000000dea077c10 */ /* 0x002fc400087fe4ff */
[----:B------:R1:W-:Y:S01]  /*125c0*/  STL [R1+0x6e8], R4 ;  /* 0x0006e80401007387 */ /* 0x0003e20000100800 */
[----:B------:R-:W-:Y:S01]  /*125d0*/  IADD3.X R6, PT, PT, R233, UR11, RZ, P1, !PT ;  /* 0x0000000be9067c10 */ /* 0x000fe20008ffe4ff */
[----:B------:R-:W1:Y:S02]  /*125e0*/  S2R R82, SR_TID.X ;  /* 0x0000000000527919 */ /* 0x000e640000002100 */
[----:B-1----:R-:W-:Y:S02]  /*125f0*/  IADD3 R4, P1, PT, R190, UR12, RZ ;  /* 0x0000000cbe047c10 */ /* 0x002fe4000ff3e0ff */
[----:B------:R1:W-:Y:S04]  /*12600*/  STL [R1+0x6dc], R6 ;  /* 0x0006dc0601007387 */ /* 0x0003e80000100800 */
[----:B------:R1:W-:Y:S02]  /*12610*/  STL [R1+0x6f0], R4 ;  /* 0x0006f00401007387 */ /* 0x0003e40000100800 */
[----:B-1----:R-:W-:-:S02]  /*12620*/  IADD3 R6, P0, PT, R248, UR14, RZ ;  /* 0x0000000ef8067c10 */ /* 0x002fc4000ff1e0ff */
[----:B------:R-:W-:Y:S01]  /*12630*/  STL [R1+0x6e4], R7 ;  /* 0x0006e40701007387 */ /* 0x000fe20000100800 */
[----:B------:R-:W-:-:S03]  /*12640*/  IADD3 R4, P2, PT, R5, UR18, RZ ;  /* 0x0000001205047c10 */ /* 0x000fc6000ff5e0ff */
[----:B------:R-:W2:Y:S04]  /*12650*/  LDL.LU R5, [R1+0x888] ;  /* 0x0008880001057983 */ /* 0x000ea80000300800 */
[----:B------:R1:W-:Y:S04]  /*12660*/  STL [R1+0x6f8], R6 ;  /* 0x0006f80601007387 */ /* 0x0003e80000100800 */
[----:B------:R1:W-:Y:S02]  /*12670*/  STL [R1+0x700], R4 ;  /* 0x0007000401007387 */ /* 0x0003e40000100800 */
[----:B-1----:R-:W-:-:S02]  /*12680*/  IADD3.X R6, PT, PT, R246, UR15, RZ, P1, !PT ;  /* 0x0000000ff6067c10 */ /* 0x002fc40008ffe4ff */
[----:B------:R-:W-:Y:S02]  /*12690*/  IADD3 R7, P1, PT, R194, UR20, RZ ;  /* 0x00000014c2077c10 */ /* 0x000fe4000ff3e0ff */
[----:B------:R-:W-:Y:S01]  /*126a0*/  IADD3.X R4, PT, PT, R247, UR19, RZ, P0, !PT ;  /* 0x00000013f7047c10 */ /* 0x000fe200087fe4ff */
[----:B------:R1:W-:Y:S04]  /*126b0*/  STL [R1+0x6ec], R6 ;  /* 0x0006ec0601007387 */ /* 0x0003e80000100800 */
[----:B------:R1:W-:Y:S04]  /*126c0*/  STL [R1+0x708], R7 ;  /* 0x0007080701007387 */ /* 0x0003e80000100800 */
[----:B------:R1:W-:Y:S02]  /*126d0*/  STL [R1+0x6f4], R4 ;  /* 0x0006f40401007387 */ /* 0x0003e40000100800 */
[----:B-1----:R-:W-:-:S02]  /*126e0*/  IADD3.X R6, PT, PT, R235, UR21, RZ, P2, !PT ;  /* 0x00000015eb067c10 */ /* 0x002fc400097fe4ff */
[----:B------:R-:W-:-:S03]  /*126f0*/  IADD3 R7, P0, PT, R250, UR22, RZ ;  /* 0x00000016fa077c10 */ /* 0x000fc6000ff1e0ff */
[----:B------:R1:W-:Y:S01]  /*12700*/  STL [R1+0x6fc], R6 ;  /* 0x0006fc0601007387 */ /* 0x0003e20000100800 */
[----:B------:R-:W-:-:S03]  /*12710*/  IADD3.X R4, PT, PT, R236, UR23, RZ, P1, !PT ;  /* 0x00000017ec047c10 */ /* 0x000fc60008ffe4ff */
[----:B------:R1:W-:Y:S02]  /*12720*/  STL [R1+0x710], R7 ;  /* 0x0007100701007387 */ /* 0x0003e40000100800 */
[----:B-1----:R-:W-:Y:S02]  /*12730*/  IADD3 R6, P1, PT, R240, UR26, RZ ;  /* 0x0000001af0067c10 */ /* 0x002fe4000ff3e0ff */
[----:B------:R-:W2:Y:S04]  /*12740*/  LDL.LU R240, [R1+0x884] ;  /* 0x0008840001f07983 */ /* 0x000ea80000300800 */
[----:B------:R1:W-:Y:S01]  /*12750*/  STL [R1+0x704], R4 ;  /* 0x0007040401007387 */ /* 0x0003e20000100800 */
[----:B------:R-:W-:-:S03]  /*12760*/  IADD3.X R7, PT, PT, R249, UR27, RZ, P0, !PT ;  /* 0x0000001bf9077c10 */ /* 0x000fc600087fe4ff */
[----:B------:R1:W-:Y:S02]  /*12770*/  STL [R1+0x718], R6 ;  /* 0x0007180601007387 */ /* 0x0003e40000100800 */
[----:B-1----:R-:W-:Y:S02]  /*12780*/  IADD3 R4, P2, PT, R201, UR28, RZ ;  /* 0x0000001cc9047c10 */ /* 0x002fe4000ff5e0ff */
[----:B------:R-:W-:-:S03]  /*12790*/  IADD3 R6, P0, PT, R204, UR6, RZ ;  /* 0x00000006cc067c10 */ /* 0x000fc6000ff1e0ff */
[----:B------:R1:W-:Y:S01]  /*127a0*/  STL [R1+0x720], R4 ;  /* 0x0007200401007387 */ /* 0x0003e20000100800 */
[----:B------:R-:W-:Y:S01]  /*127b0*/  LOP3.LUT R82, R82, 0x20, RZ, 0xc0, !PT ;  /* 0x0000002052527812 */ /* 0x000fe200078ec0ff */
[----:B------:R-:W2:Y:S02]  /*127c0*/  LDCU UR6, c[0x0][0x38c] ;  /* 0x00007180ff0677ac */ /* 0x000ea40008000800 */
[----:B------:R1:W-:Y:S02]  /*127d0*/  STL [R1+0x70c], R7 ;  /* 0x00070c0701007387 */ /* 0x0003e40000100800 */
[----:B-1----:R-:W-:Y:S02]  /*127e0*/  IADD3.X R4, PT, PT, R251, UR29, RZ, P1, !PT ;  /* 0x0000001dfb047c10 */ /* 0x002fe40008ffe4ff */
[----:B------:R-:W-:Y:S01]  /*127f0*/  STL [R1+0x728], R6 ;  /* 0x0007280601007387 */ /* 0x000fe20000100800 */
[----:B------:R-:W-:-:S03]  /*12800*/  IADD3.X R7, PT, PT, R207, UR7, RZ, P2, !PT ;  /* 0x00000007cf077c10 */ /* 0x000fc600097fe4ff */
[----:B------:R1:W-:Y:S01]  /*12810*/  STL [R1+0x714], R4 ;  /* 0x0007140401007387 */ /* 0x0003e20000100800 */
[----:B------:R-:W-:-:S03]  /*12820*/  IMAD.SHL.U32 R90, R82, 0x20, RZ ;  /* 0x00000020525a7824 */ /* 0x000fc600078e00ff */
[----:B------:R-:W-:Y:S01]  /*12830*/  STL [R1+0x71c], R7 ;  /* 0x00071c0701007387 */ /* 0x000fe20000100800 */
[----:B-1----:R-:W-:Y:S02]  /*12840*/  IADD3.X R4, PT, PT, R84, UR9, RZ, P0, !PT ;  /* 0x0000000954047c10 */ /* 0x002fe400087fe4ff */
[----:B----4-:R-:W-:-:S05]  /*12850*/  IADD3 R6, P1, PT, R87, UR8, RZ ;  /* 0x0000000857067c10 */ /* 0x010fca000ff3e0ff */
[----:B------:R-:W-:Y:S04]  /*12860*/  STL [R1+0x72c], R6 ;  /* 0x00072c0601007387 */ /* 0x000fe80000100800 */
[----:B------:R-:W4:Y:S04]  /*12870*/  LDL R151, [R1+0x7c0] ;  /* 0x0007c00001977983 */ /* 0x000f280000100800 */
[----:B------:R-:W-:Y:S04]  /*12880*/  STL [R1+0x724], R4 ;  /* 0x0007240401007387 */ /* 0x000fe80000100800 */
[----:B------:R-:W2:Y:S04]  /*12890*/  LDL R153, [R1+0x7c4] ;  /* 0x0007c40001997983 */ /* 0x000ea80000100800 */
        /* <DEDUP_REMOVED lines=28> */
[----:B------:R-:W-:Y:S04]  /*12a60*/  STL [R1+0x850], R90 ;  /* 0x0008505a01007387 */ /* 0x000fe80000100800 */
[----:B------:R-:W-:Y:S04]  /*12a70*/  STL [R1+0x32c], RZ ;  /* 0x00032cff01007387 */ /* 0x000fe80000100800 */
        /* <DEDUP_REMOVED lines=107> */
[----:B------:R-:W-:Y:S01]  /*13130*/  STL [R1+0x22c], RZ ;  /* 0x00022cff01007387 */ /* 0x000fe20000100800 */
[----:B------:R-:W-:-:S03]  /*13140*/  SHF.L.U64.HI R154, R2, 0x2, R242 ;  /* 0x00000002029a7819 */ /* 0x000fc600000102f2 */
[----:B------:R-:W-:Y:S04]  /*13150*/  STL [R1+0x210], RZ ;  /* 0x000210ff01007387 */ /* 0x000fe80000100800 */
[----:B------:R-:W-:Y:S04]  /*13160*/  STL [R1+0x214], RZ ;  /* 0x000214ff01007387 */ /* 0x000fe80000100800 */
[----:B------:R-:W-:Y:S04]  /*13170*/  STL [R1+0x218], RZ ;  /* 0x000218ff01007387 */ /* 0x000fe80000100800 */
[----:B------:R-:W-:Y:S04]  /*13180*/  STL [R1+0x21c], RZ ;  /* 0x00021cff01007387 */ /* 0x000fe80000100800 */
[----:B------:R-:W3:Y:S01]  /*13190*/  LDL.LU R242, [R1+0x880] ;  /* 0x0008800001f27983 */ /* 0x000ee20000300800 */
[----:B----4-:R-:W-:-:S02]  /*131a0*/  SHF.R.S32.HI R20, RZ, 0x1f, R151 ;  /* 0x0000001fff147819 */ /* 0x010fc40000011497 */
[----:B--2---:R-:W-:Y:S01]  /*131b0*/  SHF.R.S32.HI R21, RZ, 0x1f, R153 ;  /* 0x0000001fff157819 */ /* 0x004fe20000011499 */
[----:B------:R1:W5:Y:S01]  /*131c0*/  LDL.LU R2, [R1+0x87c] ;  /* 0x00087c0001027983 */ /* 0x0003620000300800 */
[----:B------:R-:W-:Y:S02]  /*131d0*/  SHF.R.S32.HI R22, RZ, 0x1f, R148 ;  /* 0x0000001fff167819 */ /* 0x000fe40000011494 */
[----:B------:R-:W-:Y:S02]  /*131e0*/  SHF.L.U64.HI R152, R151, 0x2, R20 ;  /* 0x0000000297987819 */ /* 0x000fe40000010214 */
[----:B------:R-:W-:Y:S02]  /*131f0*/  SHF.R.S32.HI R23, RZ, 0x1f, R150 ;  /* 0x0000001fff177819 */ /* 0x000fe40000011496 */
[----:B------:R-:W-:Y:S02]  /*13200*/  SHF.L.U64.HI R151, R153, 0x2, R21 ;  /* 0x0000000299977819 */ /* 0x000fe40000010215 */
[----:B------:R-:W-:-:S02]  /*13210*/  SHF.R.S32.HI R36, RZ, 0x1f, R144 ;  /* 0x0000001fff247819 */ /* 0x000fc40000011490 */
[----:B------:R-:W-:Y:S01]  /*13220*/  SHF.L.U64.HI R20, R148, 0x2, R22 ;  /* 0x0000000294147819 */ /* 0x000fe20000010216 */
[----:B------:R-:W-:Y:S01]  /*13230*/  STL [R1+0x744], R154 ;  /* 0x0007449a01007387 */ /* 0x000fe20000100800 */
[----:B------:R-:W-:Y:S02]  /*13240*/  SHF.R.S32.HI R37, RZ, 0x1f, R149 ;  /* 0x0000001fff257819 */ /* 0x000fe40000011495 */
[----:B------:R-:W-:Y:S01]  /*13250*/  SHF.L.U64.HI R21, R150, 0x2, R23 ;  /* 0x0000000296157819 */ /* 0x000fe20000010217 */
[----:B------:R-:W-:Y:S01]  /*13260*/  STL [R1+0x740], R152 ;  /* 0x0007409801007387 */ /* 0x000fe20000100800 */
[----:B------:R-:W-:Y:S02]  /*13270*/  SHF.L.U64.HI R22, R144, 0x2, R36 ;  /* 0x0000000290167819 */ /* 0x000fe40000010224 */
[----:B------:R-:W-:Y:S01]  /*13280*/  SHF.R.S32.HI R38, RZ, 0x1f, R147 ;  /* 0x0000001fff267819 */ /* 0x000fe20000011493 */
[----:B------:R-:W-:Y:S01]  /*13290*/  STL [R1+0x748], R151 ;  /* 0x0007489701007387 */ /* 0x000fe20000100800 */
[----:B------:R-:W-:-:S03]  /*132a0*/  SHF.R.S32.HI R39, RZ, 0x1f, R146 ;  /* 0x0000001fff277819 */ /* 0x000fc60000011492 */
[----:B------:R2:W-:Y:S01]  /*132b0*/  STL [R1+0x74c], R20 ;  /* 0x00074c1401007387 */ /* 0x0005e20000100800 */
[----:B------:R-:W-:-:S03]  /*132c0*/  SHF.R.S32.HI R68, RZ, 0x1f, R143 ;  /* 0x0000001fff447819 */ /* 0x000fc6000001148f */
[----:B------:R4:W-:Y:S01]  /*132d0*/  STL [R1+0x750], R21 ;  /* 0x0007501501007387 */ /* 0x0009e20000100800 */
[----:B------:R-:W-:Y:S02]  /*132e0*/  SHF.R.S32.HI R69, RZ, 0x1f, R145 ;  /* 0x0000001fff457819 */ /* 0x000fe40000011491 */
[----:B--2---:R-:W-:Y:S01]  /*132f0*/  SHF.L.U64.HI R20, R149, 0x2, R37 ;  /* 0x0000000295147819 */ /* 0x004fe20000010225 */
[----:B------:R2:W-:Y:S01]  /*13300*/  STL [R1+0x754], R22 ;  /* 0x0007541601007387 */ /* 0x0005e20000100800 */
[----:B----4-:R-:W-:-:S03]  /*13310*/  SHF.L.U64.HI R21, R147, 0x2, R38 ;  /* 0x0000000293157819 */ /* 0x010fc60000010226 */
[----:B------:R4:W-:Y:S01]  /*13320*/  STL [R1+0x758], R20 ;  /* 0x0007581401007387 */ /* 0x0009e20000100800 */
[----:B------:R-:W-:Y:S02]  /*13330*/  SHF.R.S32.HI R70, RZ, 0x1f, R140 ;  /* 0x0000001fff467819 */ /* 0x000fe4000001148c */
[----:B--2---:R-:W-:Y:S01]  /*13340*/  SHF.L.U64.HI R22, R146, 0x2, R39 ;  /* 0x0000000292167819 */ /* 0x004fe20000010227 */
[----:B------:R2:W-:Y:S01]  /*13350*/  STL [R1+0x75c], R21 ;  /* 0x00075c1501007387 */ /* 0x0005e20000100800 */
[----:B------:R-:W-:Y:S02]  /*13360*/  SHF.R.S32.HI R71, RZ, 0x1f, R142 ;  /* 0x0000001fff477819 */ /* 0x000fe4000001148e */
[----:B----4-:R-:W-:Y:S01]  /*13370*/  SHF.L.U64.HI R20, R143, 0x2, R68 ;  /* 0x000000028f147819 */ /* 0x010fe20000010244 */
[----:B------:R4:W-:Y:S01]  /*13380*/  STL [R1+0x760], R22 ;  /* 0x0007601601007387 */ /* 0x0009e20000100800 */
[----:B------:R-:W-:Y:S02]  /*13390*/  SHF.R.S32.HI R72, RZ, 0x1f, R136 ;  /* 0x0000001fff487819 */ /* 0x000fe40000011488 */
[----:B------:R-:W-:Y:S01]  /*133a0*/  SHF.R.S32.HI R73, RZ, 0x1f, R141 ;  /* 0x0000001fff497819 */ /* 0x000fe2000001148d */
[----:B------:R1:W-:Y:S01]  /*133b0*/  STL [R1+0x764], R20 ;  /* 0x0007641401007387 */ /* 0x0003e20000100800 */
[----:B--2---:R-:W-:-:S02]  /*133c0*/  SHF.L.U64.HI R21, R145, 0x2, R69 ;  /* 0x0000000291157819 */ /* 0x004fc40000010245 */
[----:B----4-:R-:W-:-:S03]  /*133d0*/  SHF.L.U64.HI R22, R140, 0x2, R70 ;  /* 0x000000028c167819 */ /* 0x010fc60000010246 */
[----:B------:R2:W-:Y:S01]  /*133e0*/  STL [R1+0x768], R21 ;  /* 0x0007681501007387 */ /* 0x0005e20000100800 */
[----:B------:R-:W-:Y:S02]  /*133f0*/  SHF.R.S32.HI R74, RZ, 0x1f, R139 ;  /* 0x0000001fff4a7819 */ /* 0x000fe4000001148b */
[----:B-1----:R-:W-:Y:S01]  /*13400*/  SHF.L.U64.HI R20, R142, 0x2, R71 ;  /* 0x000000028e147819 */ /* 0x002fe20000010247 */
[----:B------:R1:W-:Y:S01]  /*13410*/  STL [R1+0x76c], R22 ;  /* 0x00076c1601007387 */ /* 0x0003e20000100800 */
[----:B------:R-:W-:Y:S02]  /*13420*/  SHF.R.S32.HI R75, RZ, 0x1f, R138 ;  /* 0x0000001fff4b7819 */ /* 0x000fe4000001148a */
[----:B------:R-:W-:Y:S01]  /*13430*/  SHF.R.S32.HI R76, RZ, 0x1f, R135 ;  /* 0x0000001fff4c7819 */ /* 0x000fe20000011487 */
[----:B------:R4:W-:Y:S01]  /*13440*/  STL [R1+0x770], R20 ;  /* 0x0007701401007387 */ /* 0x0009e20000100800 */
[----:B--2---:R-:W-:Y:S02]  /*13450*/  SHF.L.U64.HI R21, R136, 0x2, R72 ;  /* 0x0000000288157819 */ /* 0x004fe40000010248 */
[----:B-1----:R-:W-:-:S03]  /*13460*/  SHF.L.U64.HI R22, R141, 0x2, R73 ;  /* 0x000000028d167819 */ /* 0x002fc60000010249 */
[----:B------:R1:W-:Y:S01]  /*13470*/  STL [R1+0x774], R21 ;  /* 0x0007741501007387 */ /* 0x0003e20000100800 */
[----:B------:R-:W-:Y:S02]  /*13480*/  SHF.R.S32.HI R77, RZ, 0x1f, R137 ;  /* 0x0000001fff4d7819 */ /* 0x000fe40000011489 */
[----:B----4-:R-:W-:Y:S01]  /*13490*/  SHF.L.U64.HI R20, R139, 0x2, R74 ;  /* 0x000000028b147819 */ /* 0x010fe2000001024a */
[----:B------:R2:W-:Y:S01]  /*134a0*/  STL [R1+0x778], R22 ;  /* 0x0007781601007387 */ /* 0x0005e20000100800 */
[----:B------:R-:W-:Y:S02]  /*134b0*/  SHF.R.S32.HI R78, RZ, 0x1f, R132 ;  /* 0x0000001fff4e7819 */ /* 0x000fe40000011484 */
[----:B------:R-:W-:Y:S01]  /*134c0*/  SHF.R.S32.HI R79, RZ, 0x1f, R134 ;  /* 0x0000001fff4f7819 */ /* 0x000fe20000011486 */
[----:B------:R4:W-:Y:S01]  /*134d0*/  STL [R1+0x77c], R20 ;  /* 0x00077c1401007387 */ /* 0x0009e20000100800 */
[----:B-1----:R-:W-:Y:S02]  /*134e0*/  SHF.L.U64.HI R21, R138, 0x2, R75 ;  /* 0x000000028a157819 */ /* 0x002fe4000001024b */
[----:B--2---:R-:W-:-:S03]  /*134f0*/  SHF.L.U64.HI R22, R135, 0x2, R76 ;  /* 0x0000000287167819 */ /* 0x004fc6000001024c */
        /* <DEDUP_REMOVED lines=30> */
[----:B------:R2:W-:Y:S04]  /*136e0*/  STL [R1+0x7a8], R22 ;  /* 0x0007a81601007387 */ /* 0x0005e80000100800 */
[----:B------:R4:W-:Y:S01]  /*136f0*/  STL [R1+0x7ac], R20 ;  /* 0x0007ac1401007387 */ /* 0x0009e20000100800 */
[----:B-1----:R-:W-:Y:S02]  /*13700*/  SHF.L.U64.HI R21, R94, 0x2, R87 ;  /* 0x000000025e157819 */ /* 0x002fe40000010257 */
[----:B--2---:R-:W-:-:S03]  /*13710*/  SHF.L.U64.HI R22, R93, 0x2, R88 ;  /* 0x000000025d167819 */ /* 0x004fc60000010258 */
[----:B------:R-:W-:Y:S01]  /*13720*/  STL [R1+0x7b0], R21 ;  /* 0x0007b01501007387 */ /* 0x000fe20000100800 */
[----:B----4-:R-:W-:-:S03]  /*13730*/  SHF.L.U64.HI R20, R91, 0x2, R89 ;  /* 0x000000025b147819 */ /* 0x010fc60000010259 */
[----:B------:R1:W-:Y:S01]  /*13740*/  STL [R1+0x7b4], R22 ;  /* 0x0007b41601007387 */ /* 0x0003e20000100800 */
[----:B---3--:R-:W-:Y:S02]  /*13750*/  LOP3.LUT R23, R252, 0x40, RZ, 0x3c, !PT ;  /* 0x00000040fc177812 */ /* 0x008fe400078e3cff */
[----:B-1----:R-:W-:Y:S01]  /*13760*/  IADD3.X R22, PT, PT, R0, UR6, RZ, P1, !PT ;  /* 0x0000000600167c10 */ /* 0x002fe20008ffe4ff */
[C---:B------:R-:W-:Y:S01]  /*13770*/  IMAD.SHL.U32 R241, R5.reuse, 0x4, RZ ;  /* 0x0000000405f17824 */ /* 0x040fe200078e00ff */
[----:B------:R-:W-:Y:S02]  /*13780*/  SHF.L.U64.HI R240, R5, 0x2, R240 ;  /* 0x0000000205f07819 */ /* 0x000fe400000102f0 */
[----:B------:R-:W-:Y:S02]  /*13790*/  CS2R R196, SRZ ;  /* 0x0000000000c47805 */ /* 0x000fe4000001ff00 */
[----:B------:R-:W-:Y:S02]  /*137a0*/  CS2R R198, SRZ ;  /* 0x0000000000c67805 */ /* 0x000fe4000001ff00 */
[----:B------:R-:W-:-:S02]  /*137b0*/  CS2R R184, SRZ ;  /* 0x0000000000b87805 */ /* 0x000fc4000001ff00 */
[----:B------:R-:W-:Y:S02]  /*137c0*/  CS2R R186, SRZ ;  /* 0x0000000000ba7805 */ /* 0x000fe4000001ff00 */
[----:B------:R-:W-:Y:S02]  /*137d0*/  CS2R R40, SRZ ;  /* 0x0000000000287805 */ /* 0x000fe4000001ff00 */
[----:B------:R-:W-:Y:S02]  /*137e0*/  CS2R R42, SRZ ;  /* 0x00000000002a7805 */ /* 0x000fe4000001ff00 */
        /* <DEDUP_REMOVED lines=65> */
[----:B------:R-:W-:Y:S01]  /*13c00*/  LOP3.LUT R36, R252, 0x20, RZ, 0x3c, !PT ;  /* 0x00000020fc247812 */ /* 0x000fe200078e3cff */
[----:B------:R-:W-:Y:S01]  /*13c10*/  UMOV UR5, 0x1 ;  /* 0x0000000100057882 */ /* 0x000fe20000000000 */
[----:B------:R-:W-:Y:S01]  /*13c20*/  UMOV UR6, 0xffffffff ;  /* 0xffffffff00067882 */ /* 0x000fe20000000000 */
[----:B------:R-:W-:Y:S02]  /*13c30*/  SHF.R.S32.HI R21, RZ, 0x5, R242 ;  /* 0x00000005ff157819 */ /* 0x000fe400000114f2 */
[----:B------:R1:W5:Y:S04]  /*13c40*/  LDL.LU R242, [R1+0x878] ;  /* 0x0008780001f27983 */ /* 0x0003680000300800 */
[----:B------:R2:W-:Y:S04]  /*13c50*/  STL [R1+0x7b8], R20 ;  /* 0x0007b81401007387 */ /* 0x0005e80000100800 */
[----:B------:R1:W5:Y:S04]  /*13c60*/  LDL.LU R0, [R1+0x874] ;  /* 0x0008740001007983 */ /* 0x0003680000300800 */
[----:B------:R3:W-:Y:S01]  /*13c70*/  STL [R1+0x73c], R21 ;  /* 0x00073c1501007387 */ /* 0x0007e20000100800 */
[----:B--2---:R-:W-:-:S03]  /*13c80*/  LOP3.LUT R20, R210, R90, RZ, 0xfc, !PT ;  /* 0x0000005ad2147212 */ /* 0x004fc600078efcff */
[----:B------:R2:W-:Y:S04]  /*13c90*/  STL [R1+0x410], R22 ;  /* 0x0004101601007387 */ /* 0x0005e80000100800 */
[----:B------:R4:W-:Y:S01]  /*13ca0*/  STL [R1+0x324], R20 ;  /* 0x0003241401007387 */ /* 0x0009e20000100800 */
[----:B---3--:R-:W-:Y:S01]  /*13cb0*/  VIADD R21, R21, 0xfffffffe ;  /* 0xfffffffe15157836 */ /* 0x008fe20000000000 */
[----:B--2---:R-:W-:Y:S02]  /*13cc0*/  LOP3.LUT R22, R252, 0x60, RZ, 0x3c, !PT ;  /* 0x00000060fc167812 */ /* 0x004fe400078e3cff */
[----:B------:R1:W-:Y:S01]  /*13cd0*/  STL [R1+0x840], R23 ;  /* 0x0008401701007387 */ /* 0x0003e20000100800 */
[----:B----4-:R-:W-:-:S03]  /*13ce0*/  LOP3.LUT R20, R20, 0x40, RZ, 0x3c, !PT ;  /* 0x0000004014147812 */ /* 0x010fc600078e3cff */
[----:B------:R1:W-:Y:S04]  /*13cf0*/  STL [R1+0x834], R22 ;  /* 0x0008341601007387 */ /* 0x0003e80000100800 */
[----:B------:R1:W-:Y:S04]  /*13d00*/  STL [R1+0x860], R21 ;  /* 0x0008601501007387 */ /* 0x0003e80000100800 */
[----:B------:R1:W-:Y:S01]  /*13d10*/  STL [R1+0x328], R20 ;  /* 0x0003281401007387 */ /* 0x0003e20000100800 */
[----:B------:R-:W-:-:S07]  /*13d20*/  CS2R R210, SRZ ;  /* 0x0000000000d27805 */ /* 0x000fce000001ff00 */
.L_x_2:
[----:B------:R-:W2:Y:S01]  /*13d30*/  LDL R176, [R1+0x324] ;  /* 0x0003240001b07983 */ /* 0x000ea20000100800 */
[----:B------:R-:W-:-:S04]  /*13d40*/  DEPBAR.LE SB0, 0x2 ;  /* 0x000080800000791a */ /* 0x000fc80000000000 */
[----:B------:R-:W3:Y:S04]  /*13d50*/  LDL.LU.64 R152, [R1+0x1e0] ;  /* 0x0001e00001987983 */ /* 0x000ee80000300a00 */
[----:B------:R-:W3:Y:S01]  /*13d60*/  LDL.LU.64 R154, [R1+0x1e8] ;  /* 0x0001e800019a7983 */ /* 0x000ee20000300a00 */
[----:B------:R-:W-:-:S03]  /*13d70*/  UIADD3 UR6, UPT, UPT, UR6, 0x1, URZ ;  /* 0x0000000106067890 */ /* 0x000fc6000fffe0ff */
[----:B------:R-:W4:Y:S01]  /*13d80*/  LDL.LU.64 R172, [R1+0x1d0] ;  /* 0x0001d00001ac7983 */ /* 0x000f220000300a00 */
[----:B------:R-:W-:-:S03]  /*13d90*/  UISETP.GT.AND UP0, UPT, UR6, 0x1, UPT ;  /* 0x000000010600788c */ /* 0x000fc6000bf04270 */
[----:B------:R-:W4:Y:S01]  /*13da0*/  LDL.LU.64 R174, [R1+0x1d8] ;  /* 0x0001d80001ae7983 */ /* 0x000f220000300a00 */
[----:B------:R-:W-:-:S03]  /*13db0*/  USEL UR6, UR6, URZ, !UP0 ;  /* 0x000000ff06067287 */ /* 0x000fc6000c000000 */
[----:B------:R-:W3:Y:S01]  /*13dc0*/  LDL.LU.64 R164, [R1+0x1c0] ;  /* 0x0001c00001a47983 */ /* 0x000ee20000300a00 */
[----:B------:R-:W-:Y:S01]  /*13dd0*/  ULEA UR8, UR6, UR4, 0xf ;  /* 0x0000000406087291 */ /* 0x000fe2000f8e78ff */
[----:B------:R-:W-:Y:S01]  /*13de0*/  BAR.SYNC.DEFER_BLOCKING 0x0 ;  /* 0x0000000000007b1d */ /* 0x000fe20000010000 */
[----:B------:R-:W-:-:S05]  /*13df0*/  ULEA UR7, UR6, UR4, 0xd ;  /* 0x0000000406077291 */ /* 0x000fca000f8e68ff */
[----:B------:R-:W3:Y:S04]  /*13e00*/  LDL.LU.64 R166, [R1+0x1c8] ;  /* 0x0001c80001a67983 */ /* 0x000ee80000300a00 */
[----:B-----5:R-:W-:Y:S04]  /*13e10*/  STL [R1+0xe6c], R200 ;  /* 0x000e6cc801007387 */ /* 0x020fe80000100800 */
[----:B------:R-:W-:Y:S04]  /*13e20*/  STL [R1+0xe68], R201 ;  /* 0x000e68c901007387 */ /* 0x000fe80000100800 */
[----:B------:R-:W-:Y:S04]  /*13e30*/  STL [R1+0xe64], R202 ;  /* 0x000e64ca01007387 */ /* 0x000fe80000100800 */
[----:B------:R-:W-:Y:S04]  /*13e40*/  STL [R1+0xe60], R203 ;  /* 0x000e60cb01007387 */ /* 0x000fe80000100800 */
[----:B-----5:R1:W-:Y:S04]  /*13e50*/  STL [R1+0xb18], R242 ;  /* 0x000b18f201007387 */ /* 0x0203e80000100800 */
[----:B------:R-:W-:Y:S04]  /*13e60*/  LDS R160, [R252+UR7+0x10000] ;  /* 0x01000007fca07984 */ /* 0x000fe80008000800 */
[----:B------:R-:W-:Y:S01]  /*13e70*/  LDS R162, [R252+UR7+0x10400] ;  /* 0x01040007fca27984 */ /* 0x000fe20008000800 */
[----:B-1----:R-:W-:-:S03]  /*13e80*/  LOP3.LUT R242, R252, 0x20, RZ, 0x3c, !PT ;  /* 0x00000020fcf27812 */ /* 0x002fc600078e3cff */
[----:B------:R-:W-:Y:S04]  /*13e90*/  STL [R1+0xb14], R3 ;  /* 0x000b140301007387 */ /* 0x000fe80000100800 */
[----:B------:R-:W-:Y:S04]  /*13ea0*/  LDS R161, [R242+UR7+0x10000] ;  /* 0x01000007f2a17984 */ /* 0x000fe80008000800 */
[----:B------:R-:W-:Y:S04]  /*13eb0*/  LDS R163, [R242+UR7+0x10400] ;  /* 0x01040007f2a37984 */ /* 0x000fe80008000800 */
[----:B------:R-:W-:Y:S04]  /*13ec0*/  STL [R1+0xb10], R243 ;  /* 0x000b10f301007387 */ /* 0x000fe80000100800 */
[----:B------:R-:W-:Y:S04]  /*13ed0*/  STL [R1+0xb0c], R0 ;  /* 0x000b0c0001007387 */ /* 0x000fe80000100800 */
[----:B------:R-:W-:Y:S04]  /*13ee0*/  STL [R1+0xb08], R2 ;  /* 0x000b080201007387 */ /* 0x000fe80000100800 */
[----:B------:R-:W-:Y:S04]  /*13ef0*/  STL [R1+0xb04], R241 ;  /* 0x000b04f101007387 */ /* 0x000fe80000100800 */
[----:B------:R-:W-:Y:S04]  /*13f00*/  STL [R1+0xaf8], R240 ;  /* 0x000af8f001007387 */ /* 0x000fe80000100800 */
[----:B--2---:R-:W-:Y:S04]  /*13f10*/  LDSM.16.M88.4 R68, [R176+UR8+0x800] ;  /* 0x00080008b044783b */ /* 0x004fe80008000200 */
[----:B------:R-:W-:Y:S04]  /*13f20*/  LDSM.16.M88.4 R36, [R176+UR8+0x1000] ;  /* 0x00100008b024783b */ /* 0x000fe80008000200 */
[----:B------:R-:W-:Y:S04]  /*13f30*/  LDSM.16.M88.4 R20, [R176+UR8+0x1800] ;  /* 0x00180008b014783b */ /* 0x000fe80008000200 */
[----:B------:R-:W-:Y:S04]  /*13f40*/  LDSM.16.M88.4 R148, [R176+UR8+0x2000] ;  /* 0x00200008b094783b */ /* 0x000fe80008000200 */
[----:B------:R-:W-:Y:S04]  /*13f50*/  LDSM.16.M88.4 R144, [R176+UR8+0x2800] ;  /* 0x00280008b090783b */ /* 0x000fe80008000200 */
[----:B------:R-:W3:Y:S04]  /*13f60*/  LDSM.16.M88.4 R72, [R176+UR8] ;  /* 0x00000008b048783b */ /* 0x000ee80008000200 */
[----:B------:R-:W1:Y:S04]  /*13f70*/  LDSM.16.M88.4 R140, [R176+UR8+0x3000] ;  /* 0x00300008b08c783b */ /* 0x000e680008000200 */
[----:B------:R-:W2:Y:S04]  /*13f80*/  LDSM.16.M88.4 R136, [R176+UR8+0x3800] ;  /* 0x00380008b088783b */ /* 0x000ea80008000200 */
[----:B------:R-:W1:Y:S04]  /*13f90*/  LDSM.16.M88.4 R132, [R176+UR8+0x4000] ;  /* 0x00400008b084783b */ /* 0x000e680008000200 */
[----:B------:R-:W1:Y:S04]  /*13fa0*/  LDSM.16.M88.4 R128, [R176+UR8+0x4800] ;  /* 0x00480008b080783b */ /* 0x000e680008000200 */
[----:B------:R-:W1:Y:S04]  /*13fb0*/  LDSM.16.M88.4 R92, [R176+UR8+0x5000] ;  /* 0x00500008b05c783b */ /* 0x000e680008000200 */
[----:B------:R-:W1:Y:S04]  /*13fc0*/  LDSM.16.M88.4 R88, [R176+UR8+0x5800] ;  /* 0x00580008b058783b */ /* 0x000e680008000200 */
[----:B------:R-:W1:Y:S04]  /*13fd0*/  LDSM.16.M88.4 R84, [R176+UR8+0x6000] ;  /* 0x00600008b054783b */ /* 0x000e680008000200 */
[----:B------:R-:W1:Y:S04]  /*13fe0*/  LDSM.16.M88.4 R80, [R176+UR8+0x6800] ;  /* 0x00680008b050783b */ /* 0x000e680008000200 */
[----:B------:R-:W1:Y:S04]  /*13ff0*/  LDSM.16.M88.4 R76, [R176+UR8+0x7000] ;  /* 0x00700008b04c783b */ /* 0x000e680008000200 */
[----:B------:R-:W1:Y:S01]  /*14000*/  LDSM.16.M88.4 R188, [R176+UR8+0x7800] ;  /* 0x00780008b0bc783b */ /* 0x000e620008000200 */
[----:B---3--:R-:W-:Y:S03]  /*14010*/  HMMA.1688.F32.TF32 R152, R160, R72, R152 ;  /* 0x00000048a098723c */ /* 0x008fe60000081098 */
[----:B------:R-:W-:Y:S04]  /*14020*/  STL [R1+0xdb0], R70 ;  /* 0x000db04601007387 */ /* 0x000fe80000100800 */
[----:B------:R-:W-:Y:S04]  /*14030*/  STL [R1+0xdac], R71 ;  /* 0x000dac4701007387 */ /* 0x000fe80000100800 */
[----:B------:R-:W-:Y:S04]  /*14040*/  STL [R1+0xdb4], R38 ;  /* 0x000db42601007387 */ /* 0x000fe80000100800 */
[----:B------:R-:W-:Y:S04]  /*14050*/  STL [R1+0xda8], R39 ;  /* 0x000da82701007387 */ /* 0x000fe80000100800 */
[----:B------:R-:W-:Y:S01]  /*14060*/  STL [R1+0xda4], R22 ;  /* 0x000da41601007387 */ /* 0x000fe20000100800 */
[----:B------:R-:W-:-:S02]  /*14070*/  IMAD.MOV.U32 R200, RZ, RZ, R152 ;  /* 0x000000ffffc87224 */ /* 0x000fc400078e0098 */
[----:B------:R-:W-:Y:S01]  /*14080*/  IMAD.MOV.U32 R201, RZ, RZ, R153 ;  /* 0x000000ffffc97224 */ /* 0x000fe200078e0099 */
[----:B------:R-:W-:Y:S01]  /*14090*/  STL [R1+0xda0], R23 ;  /* 0x000da01701007387 */ /* 0x000fe20000100800 */
[----:B------:R-:W-:Y:S02]  /*140a0*/  IMAD.MOV.U32 R202, RZ, RZ, R154 ;  /* 0x000000ffffca7224 */ /* 0x000fe400078e009a */
[----:B------:R-:W-:Y:S01]  /*140b0*/  IMAD.MOV.U32 R203, RZ, RZ, R155 ;  /* 0x000000ffffcb7224 */ /* 0x000fe200078e009b */
[----:B------:R-:W-:Y:S04]  /*140c0*/  STL [R1+0xdbc], R150 ;  /* 0x000dbc9601007387 */ /* 0x000fe80000100800 */
[----:B------:R-:W-:Y:S04]  /*140d0*/  STL [R1+0xdb8], R151 ;  /* 0x000db89701007387 */ /* 0x000fe80000100800 */
[----:B------:R-:W-:Y:S04]  /*140e0*/  STL [R1+0xdc4], R146 ;  /* 0x000dc49201007387 */ /* 0x000fe80000100800 */
[----:B------:R-:W-:Y:S04]  /*140f0*/  STL [R1+0xdc0], R147 ;  /* 0x000dc09301007387 */ /* 0x000fe80000100800 */
[----:B-1----:R-:W-:Y:S04]  /*14100*/  STL [R1+0xdcc], R142 ;  /* 0x000dcc8e01007387 */ /* 0x002fe80000100800 */
[----:B------:R-:W-:Y:S04]  /*14110*/  STL [R1+0xdc8], R143 ;  /* 0x000dc88f01007387 */ /* 0x000fe80000100800 */
[----:B--2---:R-:W-:Y:S04]  /*14120*/  STL [R1+0xdd4], R138 ;  /* 0x000dd48a01007387 */ /* 0x004fe80000100800 */
        /* <DEDUP_REMOVED lines=13> */
[----:B------:R1:W-:Y:S04]  /*14200*/  STL [R1+0xe0c], R78 ;  /* 0x000e0c4e01007387 */ /* 0x0003e80000100800 */
[----:B------:R2:W-:Y:S04]  /*14210*/  STL [R1+0xe08], R79 ;  /* 0x000e084f01007387 */ /* 0x0005e80000100800 */
[----:B------:R-:W-:Y:S04]  /*14220*/  STL [R1+0xd0c], R190 ;  /* 0x000d0cbe01007387 */ /* 0x000fe80000100800 */
[----:B------:R-:W-:Y:S04]  /*14230*/  STL [R1+0xd08], R191 ;  /* 0x000d08bf01007387 */ /* 0x000fe80000100800 */
[----:B------:R-:W3:Y:S04]  /*14240*/  LDL.LU.64 R152, [R1+0x190] ;  /* 0x0001900001987983 */ /* 0x000ee80000300a00 */
[----:B------:R-:W3:Y:S01]  /*14250*/  LDL.LU.64 R154, [R1+0x198] ;  /* 0x00019800019a7983 */ /* 0x000ee20000300a00 */
[C---:B----4-:R-:W-:Y:S03]  /*14260*/  HMMA.1688.F32.TF32 R248, R160.reuse, R68, R172 ;  /* 0x00000044a0f8723c */ /* 0x050fe600000810ac */
[----:B------:R-:W4:Y:S04]  /*14270*/  LDL.LU.64 R172, [R1+0x180] ;  /* 0x0001800001ac7983 */ /* 0x000f280000300a00 */
[----:B------:R-:W4:Y:S01]  /*14280*/  LDL.LU.64 R174, [R1+0x188] ;  /* 0x0001880001ae7983 */ /* 0x000f220000300a00 */
[----:B------:R-:W-:Y:S11]  /*14290*/  HMMA.1688.F32.TF32 R164, R160, R36, R164 ;  /* 0x00000024a0a4723c */ /* 0x000ff600000810a4 */
[----:B------:R-:W-:Y:S04]  /*142a0*/  STL [R1+0xe1c], R248 ;  /* 0x000e1cf801007387 */ /* 0x000fe80000100800 */
[----:B------:R-:W-:Y:S04]  /*142b0*/  STL [R1+0xe18], R249 ;  /* 0x000e18f901007387 */ /* 0x000fe80000100800 */
[----:B------:R-:W-:Y:S01]  /*142c0*/  STL [R1+0xe14], R250 ;  /* 0x000e14fa01007387 */ /* 0x000fe20000100800 */
[----:B-1----:R-:W-:-:S02]  /*142d0*/  IMAD.MOV.U32 R78, RZ, RZ, R166 ;  /* 0x000000ffff4e7224 */ /* 0x002fc400078e00a6 */
[----:B--2---:R-:W-:Y:S01]  /*142e0*/  IMAD.MOV.U32 R79, RZ, RZ, R167 ;  /* 0x000000ffff4f7224 */ /* 0x004fe200078e00a7 */
[----:B------:R-:W-:Y:S04]  /*142f0*/  STL [R1+0xe10], R251 ;  /* 0x000e10fb01007387 */ /* 0x000fe80000100800 */
[----:B------:R1:W-:Y:S04]  /*14300*/  STL.64 [R1+0x100], R164 ;  /* 0x000100a401007387 */ /* 0x0003e80000100a00 */
[----:B-1----:R-:W2:Y:S04]  /*14310*/  LDL.LU.64 R164, [R1+0x150] ;  /* 0x0001500001a47983 */ /* 0x002ea80000300a00 */
[----:B------:R-:W2:Y:S04]  /*14320*/  LDL.LU.64 R166, [R1+0x158] ;  /* 0x0001580001a67983 */ /* 0x000ea80000300a00 */
[----:B------:R-:W-:Y:S04]  /*14330*/  STL [R1+0xe24], R79 ;  /* 0x000e244f01007387 */ /* 0x000fe80000100800 */
[----:B------:R-:W-:Y:S01]  /*14340*/  STL [R1+0xe20], R78 ;  /* 0x000e204e01007387 */ /* 0x000fe20000100800 */
[----:B---3--:R-:W-:-:S15]  /*14350*/  HMMA.1688.F32.TF32 R152, R160, R20, R152 ;  /* 0x00000014a098723c */ /* 0x008fde0000081098 */
[----:B------:R-:W-:-:S04]  /*14360*/  NOP ;  /* 0x0000000000007918 */ /* 0x000fc80000000000 */
[----:B------:R-:W-:Y:S02]  /*14370*/  IMAD.MOV.U32 R82, RZ, RZ, R152 ;  /* 0x000000ffff527224 */ /* 0x000fe400078e0098 */
[----:B------:R-:W-:Y:S02]  /*14380*/  IMAD.MOV.U32 R83, RZ, RZ, R153 ;  /* 0x000000ffff537224 */ /* 0x000fe400078e0099 */
[----:B------:R-:W-:Y:S01]  /*14390*/  IMAD.MOV.U32 R86, RZ, RZ, R154 ;  /* 0x000000ffff567224 */ /* 0x000fe200078e009a */
[----:B------:R-:W3:Y:S01]  /*143a0*/  LDL.LU.64 R152, [R1+0xe0] ;  /* 0x0000e00001987983 */ /* 0x000ee20000300a00 */
[----:B------:R-:W-:-:S03]  /*143b0*/  IMAD.MOV.U32 R87, RZ, RZ, R155 ;  /* 0x000000ffff577224 */ /* 0x000fc600078e009b */
[----:B------:R-:W3:Y:S01]  /*143c0*/  LDL.LU.64 R154, [R1+0xe8] ;  /* 0x0000e800019a7983 */ /* 0x000ee20000300a00 */
[C---:B----4-:R-:W-:Y:S03]  /*143d0*/  HMMA.1688.F32.TF32 R172, R160.reuse, R148, R172 ;  /* 0x00000094a0ac723c */ /* 0x050fe600000810ac */
[----:B------:R-:W-:Y:S04]  /*143e0*/  STL [R1+0xe34], R87 ;  /* 0x000e345701007387 */ /* 0x000fe80000100800 */
[----:B------:R-:W-:Y:S01]  /*143f0*/  STL [R1+0xe30], R86 ;  /* 0x000e305601007387 */ /* 0x000fe20000100800 */
[----:B--2---:R-:W-:Y:S11]  /*14400*/  HMMA.1688.F32.TF32 R164, R160, R144, R164 ;  /* 0x00000090a0a4723c */ /* 0x004ff600000810a4 */
[----:B------:R-:W-:Y:S01]  /*14410*/  IMAD.MOV.U32 R95, RZ, RZ, R175 ;  /* 0x000000ffff5f7224 */ /* 0x000fe200078e00af */
[----:B------:R1:W-:Y:S01]  /*14420*/  STL [R1+0xe2c], R83 ;  /* 0x000e2c5301007387 */ /* 0x0003e20000100800 */
[----:B------:R-:W-:-:S02]  /*14430*/  IMAD.MOV.U32 R94, RZ, RZ, R174 ;  /* 0x000000ffff5e7224 */ /* 0x000fc400078e00ae */
[----:B------:R-:W-:Y:S01]  /*14440*/  IMAD.MOV.U32 R90, RZ, RZ, R172 ;  /* 0x000000ffff5a7224 */ /* 0x000fe200078e00ac */
[----:B------:R2:W-:Y:S01]  /*14450*/  STL [R1+0xe28], R82 ;  /* 0x000e285201007387 */ /* 0x0005e20000100800 */
[----:B------:R-:W-:-:S03]  /*14460*/  IMAD.MOV.U32 R91, RZ, RZ, R173 ;  /* 0x000000ffff5b7224 */ /* 0x000fc600078e00ad */
[----:B------:R-:W4:Y:S04]  /*14470*/  LDL.LU.64 R172, [R1+0xc0] ;  /* 0x0000c00001ac7983 */ /* 0x000f280000300a00 */
[----:B------:R-:W4:Y:S04]  /*14480*/  LDL.LU.64 R174, [R1+0xc8] ;  /* 0x0000c80001ae7983 */ /* 0x000f280000300a00 */
[----:B------:R-:W-:Y:S01]  /*14490*/  STL [R1+0xe44], R95 ;  /* 0x000e445f01007387 */ /* 0x000fe20000100800 */
[----:B------:R-:W-:Y:S02]  /*144a0*/  IMAD.MOV.U32 R143, RZ, RZ, R167 ;  /* 0x000000ffff8f7224 */ /* 0x000fe400078e00a7 */
[----:B------:R-:W-:Y:S01]  /*144b0*/  IMAD.MOV.U32 R142, RZ, RZ, R166 ;  /* 0x000000ffff8e7224 */ /* 0x000fe200078e00a6 */
[----:B------:R-:W-:Y:S01]  /*144c0*/  STL [R1+0xe40], R94 ;  /* 0x000e405e01007387 */ /* 0x000fe20000100800 */
[----:B------:R-:W-:-:S02]  /*144d0*/  IMAD.MOV.U32 R138, RZ, RZ, R164 ;  /* 0x000000ffff8a7224 */ /* 0x000fc400078e00a4 */
[----:B------:R-:W-:Y:S01]  /*144e0*/  IMAD.MOV.U32 R139, RZ, RZ, R165 ;  /* 0x000000ffff8b7224 */ /* 0x000fe200078e00a5 */
[----:B------:R-:W-:Y:S04]  /*144f0*/  STL [R1+0xe3c], R91 ;  /* 0x000e3c5b01007387 */ /* 0x000fe80000100800 */
[----:B------:R-:W-:Y:S04]  /*14500*/  STL [R1+0xe38], R90 ;  /* 0x000e385a01007387 */ /* 0x000fe80000100800 */
[----:B------:R-:W2:Y:S04]  /*14510*/  LDL.LU.64 R164, [R1+0xb0] ;  /* 0x0000b00001a47983 */ /* 0x000ea80000300a00 */
[----:B------:R-:W2:Y:S04]  /*14520*/  LDL.LU.64 R166, [R1+0xb8] ;  /* 0x0000b80001a67983 */ /* 0x000ea80000300a00 */
[----:B------:R-:W-:Y:S04]  /*14530*/  STL [R1+0xe54], R143 ;  /* 0x000e548f01007387 */ /* 0x000fe80000100800 */
[----:B------:R-:W-:Y:S04]  /*14540*/  STL [R1+0xe50], R142 ;  /* 0x000e508e01007387 */ /* 0x000fe80000100800 */
[----:B------:R1:W-:Y:S04]  /*14550*/  STL [R1+0xe4c], R139 ;  /* 0x000e4c8b01007387 */ /* 0x0003e80000100800 */
[----:B------:R1:W-:Y:S01]  /*14560*/  STL [R1+0xe48], R138 ;  /* 0x000e488a01007387 */ /* 0x0003e20000100800 */
        /* <DEDUP_REMOVED lines=9> */
[----:B------:R4:W-:Y:S04]  /*14600*/  STL [R1+0xe5c], R147 ;  /* 0x000e5c9301007387 */ /* 0x0009e80000100800 */
[----:B------:R1:W-:Y:S04]  /*14610*/  STL [R1+0xe58], R146 ;  /* 0x000e589201007387 */ /* 0x0003e80000100800 */
[----:B------:R-:W4:Y:S04]  /*14620*/  LDL.LU.64 R176, [R1+0x90] ;  /* 0x0000900001b07983 */ /* 0x000f280000300a00 */
[----:B------:R-:W4:Y:S01]  /*14630*/  LDL.LU.64 R178, [R1+0x98] ;  /* 0x0000980001b27983 */ /* 0x000f220000300a00 */
[----:B--2---:R-:W-:Y:S03]  /*14640*/  HMMA.1688.F32.TF32 R164, R160, R132, R164 ;  /* 0x00000084a0a4723c */ /* 0x004fe600000810a4 */
[----:B------:R-:W-:-:S02]  /*14650*/  IMAD.MOV.U32 R130, RZ, RZ, R172 ;  /* 0x000000ffff827224 */ /* 0x000fc400078e00ac */
[----:B------:R-:W-:Y:S02]  /*14660*/  IMAD.MOV.U32 R131, RZ, RZ, R173 ;  /* 0x000000ffff837224 */ /* 0x000fe400078e00ad */
[----:B------:R-:W-:Y:S01]  /*14670*/  IMAD.MOV.U32 R134, RZ, RZ, R174 ;  /* 0x000000ffff867224 */ /* 0x000fe200078e00ae */
[----:B------:R-:W2:Y:S01]  /*14680*/  LDL.LU.64 R172, [R1+0x80] ;  /* 0x0000800001ac7983 */ /* 0x000ea20000300a00 */
[----:B------:R-:W-:-:S03]  /*14690*/  IMAD.MOV.U32 R135, RZ, RZ, R175 ;  /* 0x000000ffff877224 */ /* 0x000fc600078e00af */
[----:B------:R-:W2:Y:S07]  /*146a0*/  LDL.LU.64 R174, [R1+0x88] ;  /* 0x0000880001ae7983 */ /* 0x000eae0000300a00 */
[----:B------:R-:W-:Y:S02]  /*146b0*/  IMAD.MOV.U32 R248, RZ, RZ, R164 ;  /* 0x000000fffff87224 */ /* 0x000fe400078e00a4 */
[----:B------:R-:W-:Y:S02]  /*146c0*/  IMAD.MOV.U32 R249, RZ, RZ, R165 ;  /* 0x000000fffff97224 */ /* 0x000fe400078e00a5 */
[----:B------:R-:W-:Y:S01]  /*146d0*/  IMAD.MOV.U32 R250, RZ, RZ, R166 ;  /* 0x000000fffffa7224 */ /* 0x000fe200078e00a6 */
[----:B------:R-:W2:Y:S01]  /*146e0*/  LDL.LU.64 R164, [R1+0x70] ;  /* 0x0000700001a47983 */ /* 0x000ea20000300a00 */
[----:B------:R-:W-:-:S03]  /*146f0*/  IMAD.MOV.U32 R251, RZ, RZ, R167 ;  /* 0x000000fffffb7224 */ /* 0x000fc600078e00a7 */
[----:B------:R-:W2:Y:S01]  /*14700*/  LDL.LU.64 R166, [R1+0x78] ;  /* 0x0000780001a67983 */ /* 0x000ea20000300a00 */
[----:B---3--:R-:W-:-:S15]  /*14710*/  HMMA.1688.F32.TF32 R152, R160, R128, R152 ;  /* 0x00000080a098723c */ /* 0x008fde0000081098 */
[----:B------:R-:W-:-:S04]  /*14720*/  NOP ;  /* 0x0000000000007918 */ /* 0x000fc80000000000 */
[----:B-1----:R-:W-:Y:S02]  /*14730*/  IMAD.MOV.U32 R83, RZ, RZ, R152 ;  /* 0x000000ffff537224 */ /* 0x002fe400078e0098 */
[----:B------:R-:W-:Y:S02]  /*14740*/  IMAD.MOV.U32 R82, RZ, RZ, R153 ;  /* 0x000000ffff527224 */ /* 0x000fe400078e0099 */
[----:B------:R-:W-:Y:S01]  /*14750*/  IMAD.MOV.U32 R79, RZ, RZ, R154 ;  /* 0x000000ffff4f7224 */ /* 0x000fe200078e009a */
[----:B------:R-:W3:Y:S01]  /*14760*/  LDL.LU.64 R152, [R1+0x60] ;  /* 0x0000600001987983 */ /* 0x000ee20000300a00 */
[----:B------:R-:W-:-:S03]  /*14770*/  IMAD.MOV.U32 R78, RZ, RZ, R155 ;  /* 0x000000ffff4e7224 */ /* 0x000fc600078e009b */
[----:B------:R-:W3:Y:S01]  /*14780*/  LDL.LU.64 R154, [R1+0x68] ;  /* 0x00006800019a7983 */ /* 0x000ee20000300a00 */
[C---:B------:R-:W-:Y:S02]  /*14790*/  LOP3.LUT R2, R252.reuse, 0x40, RZ, 0x3c, !PT ;  /* 0x00000040fc027812 */ /* 0x040fe400078e3cff */
[----:B------:R-:W-:Y:S01]  /*147a0*/  LOP3.LUT R0, R252, 0x60, RZ, 0x3c, !PT ;  /* 0x00000060fc007812 */ /* 0x000fe200078e3cff */
[C---:B----4-:R-:W-:Y:S08]  /*147b0*/  HMMA.1688.F32.TF32 R176, R160.reuse, R92, R176 ;  /* 0x0000005ca0b0723c */ /* 0x050ff000000810b0 */
[C---:B--2---:R-:W-:Y:S08]  /*147c0*/  HMMA.1688.F32.TF32 R172, R160.reuse, R88, R172 ;  /* 0x00000058a0ac723c */ /* 0x044ff000000810ac */
[----:B------:R-:W-:-:S15]  /*147d0*/  HMMA.1688.F32.TF32 R164, R160, R84, R164 ;  /* 0x00000054a0a4723c */ /* 0x000fde00000810a4 */
[----:B------:R-:W-:-:S04]  /*147e0*/  NOP ;  /* 0x0000000000007918 */ /* 0x000fc80000000000 */
[----:B------:R-:W-:Y:S02]  /*147f0*/  IMAD.MOV.U32 R139, RZ, RZ, R164 ;  /* 0x000000ffff8b7224 */ /* 0x000fe400078e00a4 */
[----:B------:R-:W-:Y:S02]  /*14800*/  IMAD.MOV.U32 R138, RZ, RZ, R165 ;  /* 0x000000ffff8a7224 */ /* 0x000fe400078e00a5 */
[----:B------:R-:W-:Y:S02]  /*14810*/  IMAD.MOV.U32 R95, RZ, RZ, R166 ;  /* 0x000000ffff5f7224 */ /* 0x000fe400078e00a6 */
[----:B------:R-:W-:Y:S02]  /*14820*/  IMAD.MOV.U32 R94, RZ, RZ, R167 ;  /* 0x000000ffff5e7224 */ /* 0x000fe400078e00a7 */
[----:B------:R-:W-:Y:S02]  /*14830*/  IMAD.MOV.U32 R38, RZ, RZ, R176 ;  /* 0x000000ffff267224 */ /* 0x000fe400078e00b0 */
[----:B------:R-:W-:-:S02]  /*14840*/  IMAD.MOV.U32 R70, RZ, RZ, R177 ;  /* 0x000000ffff467224 */ /* 0x000fc400078e00b1 */
[----:B------:R-:W-:Y:S02]  /*14850*/  IMAD.MOV.U32 R71, RZ, RZ, R178 ;  /* 0x000000ffff477224 */ /* 0x000fe400078e00b2 */
[----:B------:R-:W-:Y:S02]  /*14860*/  IMAD.MOV.U32 R39, RZ, RZ, R179 ;  /* 0x000000ffff277224 */ /* 0x000fe400078e00b3 */
[----:B------:R-:W-:Y:S02]  /*14870*/  IMAD.MOV.U32 R91, RZ, RZ, R172 ;  /* 0x000000ffff5b7224 */ /* 0x000fe400078e00ac */
[----:B------:R-:W-:Y:S02]  /*14880*/  IMAD.MOV.U32 R90, RZ, RZ, R173 ;  /* 0x000000ffff5a7224 */ /* 0x000fe400078e00ad */
[----:B------:R-:W-:Y:S02]  /*14890*/  IMAD.MOV.U32 R87, RZ, RZ, R174 ;  /* 0x000000ffff577224 */ /* 0x000fe400078e00ae */
[----:B------:R-:W-:Y:S01]  /*148a0*/  IMAD.MOV.U32 R86, RZ, RZ, R175 ;  /* 0x000000ffff567224 */ /* 0x000fe200078e00af */
[----:B---3--:R-:W-:-:S15]  /*148b0*/  HMMA.1688.F32.TF32 R152, R160, R80, R152 ;  /* 0x00000050a098723c */ /* 0x008fde0000081098 */
[----:B------:R-:W-:-:S04]  /*148c0*/  NOP ;  /* 0x0000000000007918 */ /* 0x000fc80000000000 */
[----:B------:R-:W-:Y:S02]  /*148d0*/  IMAD.MOV.U32 R22, RZ, RZ, R152 ;  /* 0x000000ffff167224 */ /* 0x000fe400078e0098 */
[----:B------:R-:W-:Y:S02]  /*148e0*/  IMAD.MOV.U32 R23, RZ, RZ, R153 ;  /* 0x000000ffff177224 */ /* 0x000fe400078e0099 */
[----:B------:R-:W-:Y:S02]  /*148f0*/  IMAD.MOV.U32 R243, RZ, RZ, R154 ;  /* 0x000000fffff37224 */ /* 0x000fe400078e009a */
[----:B------:R-:W-:Y:S02]  /*14900*/  IMAD.MOV.U32 R3, RZ, RZ, R155 ;  /* 0x000000ffff037224 */ /* 0x000fe400078e009b */
[----:B------:R-:W-:-:S15]  /*14910*/  HMMA.1688.F32.TF32 R152, R160, R76, R196 ;  /* 0x0000004ca098723c */ /* 0x000fde00000810c4 */
[----:B------:R-:W-:-:S04]  /*14920*/  NOP ;  /* 0x0000000000007918 */ /* 0x000fc80000000000 */
[----:B------:R-:W-:Y:S02]  /*14930*/  IMAD.MOV.U32 R147, RZ, RZ, R152 ;  /* 0x000000ffff937224 */ /* 0x000fe400078e0098 */
[----:B------:R-:W-:Y:S01]  /*14940*/  IMAD.MOV.U32 R146, RZ, RZ, R153 ;  /* 0x000000ffff927224 */ /* 0x000fe200078e0099 */
[----:B------:R-:W-:Y:S01]  /*14950*/  LDS R152, [R2+UR7+0x10000] ;  /* 0x0100000702987984 */ /* 0x000fe20008000800 */
[----:B------:R-:W-:Y:S02]  /*14960*/  IMAD.MOV.U32 R143, RZ, RZ, R154 ;  /* 0x000000ffff8f7224 */ /* 0x000fe400078e009a */
[----:B------:R-:W-:Y:S01]  /*14970*/  IMAD.MOV.U32 R142, RZ, RZ, R155 ;  /* 0x000000ffff8e7224 */ /* 0x000fe200078e009b */
[----:B------:R-:W-:Y:S04]  /*14980*/  LDS R154, [R2+UR7+0x10400] ;  /* 0x01040007029a7984 */ /* 0x000fe80008000800 */
[----:B------:R-:W-:Y:S04]  /*14990*/  LDS R153, [R0+UR7+0x10000] ;  /* 0x0100000700997984 */ /* 0x000fe80008000800 */
[----:B------:R-:W1:Y:S01]  /*149a0*/  LDS R155, [R0+UR7+0x10400] ;  /* 0x01040007009b7984 */ /* 0x000e620008000800 */
[----:B------:R-:W-:-:S15]  /*149b0*/  HMMA.1688.F32.TF32 R160, R160, R188, R184 ;  /* 0x000000bca0a0723c */ /* 0x000fde00000810b8 */
[----:B------:R-:W-:-:S04]  /*149c0*/  NOP ;  /* 0x0000000000007918 */ /* 0x000fc80000000000 */
[----:B------:R-:W-:Y:S04]  /*149d0*/  STL [R1+0xd1c], R160 ;  /* 0x000d1ca001007387 */ /* 0x000fe80000100800 */
[----:B------:R-:W-:Y:S01]  /*149e0*/  STL [R1+0xd18], R161 ;  /* 0x000d18a101007387 */ /* 0x000fe20000100800 */
[C---:B-1----:R-:W-:Y:S08]  /*149f0*/  HMMA.1688.F32.TF32 R164, R152.reuse, R72, R40 ;  /* 0x0000004898a4723c */ /* 0x042ff00000081028 */
[C---:B------:R-:W-:Y:S08]  /*14a00*/  HMMA.1688.F32.TF32 R244, R152.reuse, R68, R96 ;  /* 0x0000004498f4723c */ /* 0x040ff00000081060 */
[----:B------:R-:W-:Y:S01]  /*14a10*/  HMMA.1688.F32.TF32 R40, R152, R148, R108 ;  /* 0x000000949828723c */ /* 0x000fe2000008106c */
[----:B------:R-:W-:Y:S04]  /*14a20*/  STL [R1+0xd14], R162 ;  /* 0x000d14a201007387 */ /* 0x000fe80000100800 */
[----:B------:R-:W-:Y:S04]  /*14a30*/  STL [R1+0xd10], R163 ;  /* 0x000d10a301007387 */ /* 0x000fe80000100800 */
[----:B------:R1:W-:Y:S04]  /*14a40*/  STL [R1+0xd20], R164 ;  /* 0x000d20a401007387 */ /* 0x0003e80000100800 */
[----:B------:R-:W-:Y:S04]  /*14a50*/  STL [R1+0xd04], R165 ;  /* 0x000d04a501007387 */ /* 0x000fe80000100800 */
[----:B------:R-:W-:Y:S04]  /*14a60*/  STL [R1+0xd00], R166 ;  /* 0x000d00a601007387 */ /* 0x000fe80000100800 */
[----:B------:R-:W-:Y:S01]  /*14a70*/  STL [R1+0xcfc], R167 ;  /* 0x000cfca701007387 */ /* 0x000fe20000100800 */
[----:B-1----:R-:W-:-:S03]  /*14a80*/  IMAD.MOV.U32 R164, RZ, RZ, R43 ;  /* 0x000000ffffa47224 */ /* 0x002fc600078e002b */
[----:B------:R1:W-:Y:S04]  /*14a90*/  STL [R1+0xd2c], R244 ;  /* 0x000d2cf401007387 */ /* 0x0003e80000100800 */
[----:B------:R2:W-:Y:S04]  /*14aa0*/  STL [R1+0xd28], R245 ;  /* 0x000d28f501007387 */ /* 0x0005e80000100800 */
[----:B------:R3:W-:Y:S01]  /*14ab0*/  STL [R1+0xd24], R246 ;  /* 0x000d24f601007387 */ /* 0x0007e20000100800 */
[----:B-1----:R-:W-:Y:S02]  /*14ac0*/  IMAD.MOV.U32 R244, RZ, RZ, R40 ;  /* 0x000000fffff47224 */ /* 0x002fe400078e0028 */
[----:B--2---:R-:W-:-:S02]  /*14ad0*/  IMAD.MOV.U32 R245, RZ, RZ, R41 ;  /* 0x000000fffff57224 */ /* 0x004fc400078e0029 */
[----:B---3--:R-:W-:Y:S02]  /*14ae0*/  IMAD.MOV.U32 R246, RZ, RZ, R42 ;  /* 0x000000fffff67224 */ /* 0x008fe400078e002a */
[----:B------:R-:W-:-:S15]  /*14af0*/  HMMA.1688.F32.TF32 R40, R152, R144, R112 ;  /* 0x000000909828723c */ /* 0x000fde0000081070 */
[----:B------:R-:W-:-:S04]  /*14b00*/  NOP ;  /* 0x0000000000007918 */ /* 0x000fc80000000000 */
[----:B------:R-:W-:Y:S02]  /*14b10*/  IMAD.MOV.U32 R190, RZ, RZ, R40 ;  /* 0x000000ffffbe7224 */ /* 0x000fe400078e0028 */
[----:B------:R-:W-:Y:S02]  /*14b20*/  IMAD.MOV.U32 R191, RZ, RZ, R41 ;  /* 0x000000ffffbf7224 */ /* 0x000fe400078e0029 */
[----:B------:R-:W-:Y:S02]  /*14b30*/  IMAD.MOV.U32 R165, RZ, RZ, R42 ;  /* 0x000000ffffa57224 */ /* 0x000fe400078e002a */
[----:B------:R-:W-:Y:S02]  /*14b40*/  IMAD.MOV.U32 R166, RZ, RZ, R43 ;  /* 0x000000ffffa67224 */ /* 0x000fe400078e002b */
[C---:B------:R-:W-:Y:S08]  /*14b50*/  HMMA.1688.F32.TF32 R40, R152.reuse, R140, R116 ;  /* 0x0000008c9828723c */ /* 0x040ff00000081074 */
[C---:B------:R-:W-:Y:S08]  /*14b60*/  HMMA.1688.F32.TF32 R100, R152.reuse, R36, R100 ;  /* 0x000000249864723c */ /* 0x040ff00000081064 */
[----:B------:R-:W-:Y:S03]  /*14b70*/  HMMA.1688.F32.TF32 R96, R152, R20, R104 ;  /* 0x000000149860723c */ /* 0x000fe60000081068 */
[----:B------:R-:W-:-:S02]  /*14b80*/  IMAD.MOV.U32 R160, RZ, RZ, R40 ;  /* 0x000000ffffa07224 */ /* 0x000fc400078e0028 */
[----:B------:R-:W-:Y:S02]  /*14b90*/  IMAD.MOV.U32 R161, RZ, RZ, R41 ;  /* 0x000000ffffa17224 */ /* 0x000fe400078e0029 */
[----:B------:R-:W-:Y:S02]  /*14ba0*/  IMAD.MOV.U32 R162, RZ, RZ, R42 ;  /* 0x000000ffffa27224 */ /* 0x000fe400078e002a */
[----:B------:R-:W-:Y:S02]  /*14bb0*/  IMAD.MOV.U32 R163, RZ, RZ, R43 ;  /* 0x000000ffffa37224 */ /* 0x000fe400078e002b */
[----:B------:R-:W-:Y:S01]  /*14bc0*/  HMMA.1688.F32.TF32 R40, R152, R136, R120 ;  /* 0x000000889828723c */ /* 0x000fe20000081078 */
[----:B------:R-:W-:Y:S04]  /*14bd0*/  STL [R1+0xcf8], R247 ;  /* 0x000cf8f701007387 */ /* 0x000fe80000100800 */
[----:B------:R-:W-:Y:S04]  /*14be0*/  STL.64 [R1+0x70], R100 ;  /* 0x0000706401007387 */ /* 0x000fe80000100a00 */
[----:B------:R-:W-:Y:S04]  /*14bf0*/  STL.64 [R1+0x78], R102 ;  /* 0x0000786601007387 */ /* 0x000fe80000100a00 */
[----:B------:R-:W-:Y:S04]  /*14c00*/  STL.64 [R1+0x60], R96 ;  /* 0x0000606001007387 */ /* 0x000fe80000100a00 */
[----:B------:R-:W-:Y:S04]  /*14c10*/  STL.64 [R1+0x68], R98 ;  /* 0x0000686201007387 */ /* 0x000fe80000100a00 */
[----:B------:R1:W-:Y:S04]  /*14c20*/  STL [R1+0xd3c], R164 ;  /* 0x000d3ca401007387 */ /* 0x0003e80000100800 */
[----:B------:R2:W-:Y:S04]  /*14c30*/  STL [R1+0xd38], R246 ;  /* 0x000d38f601007387 */ /* 0x0005e80000100800 */
[----:B------:R3:W-:Y:S01]  /*14c40*/  STL [R1+0xd34], R245 ;  /* 0x000d34f501007387 */ /* 0x0007e20000100800 */
[----:B-1----:R-:W-:-:S03]  /*14c50*/  IMAD.MOV.U32 R164, RZ, RZ, R40 ;  /* 0x000000ffffa47224 */ /* 0x002fc600078e0028 */
[----:B------:R1:W-:Y:S01]  /*14c60*/  STL [R1+0xd30], R244 ;  /* 0x000d30f401007387 */ /* 0x0003e20000100800 */
[----:B--2---:R-:W-:Y:S02]  /*14c70*/  IMAD.MOV.U32 R246, RZ, RZ, R41 ;  /* 0x000000fffff67224 */ /* 0x004fe400078e0029 */
[----:B---3--:R-:W-:Y:S02]  /*14c80*/  IMAD.MOV.U32 R245, RZ, RZ, R42 ;  /* 0x000000fffff57224 */ /* 0x008fe400078e002a */
[----:B-1----:R-:W-:Y:S02]  /*14c90*/  IMAD.MOV.U32 R244, RZ, RZ, R43 ;  /* 0x000000fffff47224 */ /* 0x002fe400078e002b */
[----:B------:R-:W-:Y:S01]  /*14ca0*/  HMMA.1688.F32.TF32 R40, R152, R132, R124 ;  /* 0x000000849828723c */ /* 0x000fe2000008107c */
[----:B------:R1:W-:Y:S04]  /*14cb0*/  STL [R1+0xd4c], R166 ;  /* 0x000d4ca601007387 */ /* 0x0003e80000100800 */
[----:B------:R2:W-:Y:S04]  /*14cc0*/  STL [R1+0xd48], R165 ;  /* 0x000d48a501007387 */ /* 0x0005e80000100800 */
[----:B------:R3:W-:Y:S04]  /*14cd0*/  STL [R1+0xd44], R191 ;  /* 0x000d44bf01007387 */ /* 0x0007e80000100800 */
[----:B------:R4:W-:Y:S04]  /*14ce0*/  STL [R1+0xd40], R190 ;  /* 0x000d40be01007387 */ /* 0x0009e80000100800 */
[----:B------:R-:W-:Y:S02]  /*14cf0*/  STL.64 [R1+0xd58], R162 ;  /* 0x000d58a201007387 */ /* 0x000fe40000100a00 */
[----:B-1----:R-:W-:-:S02]  /*14d00*/  IMAD.MOV.U32 R166, RZ, RZ, R40 ;  /* 0x000000ffffa67224 */ /* 0x002fc400078e0028 */
[----:B--2---:R-:W-:Y:S01]  /*14d10*/  IMAD.MOV.U32 R165, RZ, RZ, R41 ;  /* 0x000000ffffa57224 */ /* 0x004fe200078e0029 */
[----:B------:R1:W-:Y:S01]  /*14d20*/  STL.64 [R1+0xd50], R160 ;  /* 0x000d50a001007387 */ /* 0x0003e20000100a00 */
[----:B---3--:R-:W-:Y:S02]  /*14d30*/  IMAD.MOV.U32 R191, RZ, RZ, R42 ;  /* 0x000000ffffbf7224 */ /* 0x008fe400078e002a */
[----:B----4-:R-:W-:Y:S02]  /*14d40*/  IMAD.MOV.U32 R190, RZ, RZ, R43 ;  /* 0x000000ffffbe7224 */ /* 0x010fe400078e002b */
[C---:B------:R-:W-:Y:S01]  /*14d50*/  HMMA.1688.F32.TF32 R40, R152.reuse, R128, R44 ;  /* 0x000000809828723c */ /* 0x040fe2000008102c */
[----:B------:R-:W2:Y:S04]  /*14d60*/  LDL.LU.64 R44, [R1+0x310] ;  /* 0x00031000012c7983 */ /* 0x000ea80000300a00 */
[----:B------:R-:W2:Y:S04]  /*14d70*/  LDL.LU.64 R46, [R1+0x318] ;  /* 0x00031800012e7983 */ /* 0x000ea80000300a00 */
[----:B------:R-:W3:Y:S04]  /*14d80*/  LDL.LU.64 R116, [R1+0x2f0] ;  /* 0x0002f00001747983 */ /* 0x000ee80000300a00 */
[----:B------:R-:W3:Y:S04]  /*14d90*/  LDL.LU.64 R118, [R1+0x2f8] ;  /* 0x0002f80001767983 */ /* 0x000ee80000300a00 */
[----:B------:R-:W4:Y:S04]  /*14da0*/  LDL.LU.64 R96, [R1+0x2e0] ;  /* 0x0002e00001607983 */ /* 0x000f280000300a00 */
        /* <DEDUP_REMOVED lines=11> */
[----:B-1----:R-:W4:Y:S04]  /*14e60*/  LDL.LU.64 R160, [R1+0x280] ;  /* 0x0002800001a07983 */ /* 0x002f280000300a00 */
[----:B------:R-:W4:Y:S01]  /*14e70*/  LDL.LU.64 R162, [R1+0x288] ;  /* 0x0002880001a27983 */ /* 0x000f220000300a00 */
[C---:B------:R-:W-:Y:S03]  /*14e80*/  HMMA.1688.F32.TF32 R236, R152.reuse, R92, R48 ;  /* 0x0000005c98ec723c */ /* 0x040fe60000081030 */
[----:B------:R-:W-:Y:S04]  /*14e90*/  LDS R48, [R252+UR7+0x10080] ;  /* 0x01008007fc307984 */ /* 0x000fe80008000800 */
[----:B------:R-:W-:Y:S04]  /*14ea0*/  LDS R50, [R252+UR7+0x10480] ;  /* 0x01048007fc327984 */ /* 0x000fe80008000800 */
[----:B------:R-:W-:Y:S04]  /*14eb0*/  LDS R49, [R242+UR7+0x10080] ;  /* 0x01008007f2317984 */ /* 0x000fe80008000800 */
[----:B------:R-:W2:Y:S01]  /*14ec0*/  LDS R51, [R242+UR7+0x10480] ;  /* 0x01048007f2337984 */ /* 0x000ea20008000800 */
[----:B------:R-:W-:Y:S01]  /*14ed0*/  HMMA.1688.F32.TF32 R52, R152, R88, R52 ;  /* 0x000000589834723c */ /* 0x000fe20000081034 */
[----:B------:R-:W-:-:S02]  /*14ee0*/  IMAD.MOV.U32 R247, RZ, RZ, R41 ;  /* 0x000000fffff77224 */ /* 0x000fc400078e0029 */
[----:B------:R-:W4:Y:S05]  /*14ef0*/  LDL.LU.64 R124, [R1+0x270] ;  /* 0x00027000017c7983 */ /* 0x000f2a0000300a00 */
[----:B------:R-:W-:Y:S01]  /*14f00*/  HMMA.1688.F32.TF32 R56, R152, R84, R56 ;  /* 0x000000549838723c */ /* 0x000fe20000081038 */
[----:B------:R-:W4:Y:S01]  /*14f10*/  LDL.LU.64 R126, [R1+0x278] ;  /* 0x00027800017e7983 */ /* 0x000f220000300a00 */
[----:B------:R-:W-:-:S03]  /*14f20*/  IMAD.MOV.U32 R167, RZ, RZ, R40 ;  /* 0x000000ffffa77224 */ /* 0x000fc600078e0028 */
[----:B------:R-:W4:Y:S03]  /*14f30*/  LDL.LU.64 R120, [R1+0x250] ;  /* 0x0002500001787983 */ /* 0x000f260000300a00 */
[----:B------:R-:W-:Y:S01]  /*14f40*/  HMMA.1688.F32.TF32 R60, R152, R80, R60 ;  /* 0x00000050983c723c */ /* 0x000fe2000008103c */
[----:B------:R-:W4:Y:S01]  /*14f50*/  LDL.LU.64 R122, [R1+0x258] ;  /* 0x00025800017a7983 */ /* 0x000f220000300a00 */
[----:B------:R-:W-:-:S06]  /*14f60*/  IMAD.MOV.U32 R241, RZ, RZ, R42 ;  /* 0x000000fffff17224 */ /* 0x000fcc00078e002a */
[C---:B------:R-:W-:Y:S01]  /*14f70*/  HMMA.1688.F32.TF32 R64, R152.reuse, R76, R64 ;  /* 0x0000004c9840723c */ /* 0x040fe20000081040 */
[----:B------:R-:W-:Y:S01]  /*14f80*/  IMAD.MOV.U32 R240, RZ, RZ, R43 ;  /* 0x000000fffff07224 */ /* 0x000fe200078e002b */
[----:B------:R-:W4:Y:S04]  /*14f90*/  LDL.LU.64 R40, [R1+0x230] ;  /* 0x0002300001287983 */ /* 0x000f280000300a00 */
[----:B------:R-:W4:Y:S02]  /*14fa0*/  LDL.LU.64 R42, [R1+0x238] ;  /* 0x00023800012a7983 */ /* 0x000f240000300a00 */
[----:B------:R-:W-:Y:S02]  /*14fb0*/  HMMA.1688.F32.TF32 R108, R152, R188, R32 ;  /* 0x000000bc986c723c */ /* 0x000fe40000081020 */
[----:B------:R-:W-:Y:S04]  /*14fc0*/  STL.64 [R1+0xd78], R246 ;  /* 0x000d78f601007387 */ /* 0x000fe80000100a00 */
[----:B------:R-:W-:Y:S04]  /*14fd0*/  STL.64 [R1+0xd70], R244 ;  /* 0x000d70f401007387 */ /* 0x000fe80000100a00 */
[----:B------:R-:W-:Y:S04]  /*14fe0*/  STL.64 [R1+0xd68], R166 ;  /* 0x000d68a601007387 */ /* 0x000fe80000100a00 */
[----:B------:R-:W-:Y:S04]  /*14ff0*/  STL.64 [R1+0xd60], R164 ;  /* 0x000d60a401007387 */ /* 0x000fe80000100a00 */
[----:B------:R-:W-:Y:S04]  /*15000*/  STL.64 [R1+0xc80], R238 ;  /* 0x000c80ee01007387 */ /* 0x000fe80000100a00 */
[----:B------:R1:W-:Y:S04]  /*15010*/  STL.64 [R1+0xc78], R236 ;  /* 0x000c78ec01007387 */ /* 0x0003e80000100a00 */
[----:B------:R-:W-:Y:S04]  /*15020*/  STL.64 [R1+0xc90], R54 ;  /* 0x000c903601007387 */ /* 0x000fe80000100a00 */
[----:B------:R-:W-:Y:S04]  /*15030*/  STL.64 [R1+0xc88], R52 ;  /* 0x000c883401007387 */ /* 0x000fe80000100a00 */
[----:B------:R-:W-:Y:S04]  /*15040*/  STL.64 [R1+0xca0], R58 ;  /* 0x000ca03a01007387 */ /* 0x000fe80000100a00 */
[----:B------:R1:W-:Y:S04]  /*15050*/  STL.64 [R1+0xc98], R56 ;  /* 0x000c983801007387 */ /* 0x0003e80000100a00 */
[----:B------:R-:W-:Y:S04]  /*15060*/  STL.64 [R1+0xcb0], R62 ;  /* 0x000cb03e01007387 */ /* 0x000fe80000100a00 */
[----:B------:R1:W-:Y:S04]  /*15070*/  STL.64 [R1+0xca8], R60 ;  /* 0x000ca83c01007387 */ /* 0x0003e80000100a00 */
[----:B------:R-:W-:Y:S04]  /*15080*/  STL.64 [R1+0xcc0], R66 ;  /* 0x000cc04201007387 */ /* 0x000fe80000100a00 */
[----:B------:R-:W-:Y:S04]  /*15090*/  STL.64 [R1+0xcb8], R64 ;  /* 0x000cb84001007387 */ /* 0x000fe80000100a00 */
[----:B------:R-:W-:Y:S04]  /*150a0*/  STL.64 [R1+0xcd0], R110 ;  /* 0x000cd06e01007387 */ /* 0x000fe80000100a00 */
[----:B------:R1:W-:Y:S02]  /*150b0*/  STL.64 [R1+0xcc8], R108 ;  /* 0x000cc86c01007387 */ /* 0x0003e40000100a00 */
[----:B-1----:R-:W-:-:S02]  /*150c0*/  IMAD.MOV.U32 R236, RZ, RZ, R147 ;  /* 0x000000ffffec7224 */ /* 0x002fc400078e0093 */
[----:B------:R-:W-:Y:S01]  /*150d0*/  IMAD.MOV.U32 R237, RZ, RZ, R146 ;  /* 0x000000ffffed7224 */ /* 0x000fe200078e0092 */
[----:B------:R-:W-:Y:S01]  /*150e0*/  LDS R152, [R252+UR7+0x10800] ;  /* 0x01080007fc987984 */ /* 0x000fe20008000800 */
[----:B------:R-:W-:Y:S02]  /*150f0*/  IMAD.MOV.U32 R238, RZ, RZ, R143 ;  /* 0x000000ffffee7224 */ /* 0x000fe400078e008f */
[----:B------:R-:W-:Y:S01]  /*15100*/  IMAD.MOV.U32 R239, RZ, RZ, R142 ;  /* 0x000000ffffef7224 */ /* 0x000fe200078e008e */
[----:B------:R-:W-:Y:S01]  /*15110*/  LDS R154, [R252+UR7+0x10c00] ;  /* 0x010c0007fc9a7984 */ /* 0x000fe20008000800 */
[----:B------:R-:W-:Y:S02]  /*15120*/  IMAD.MOV.U32 R56, RZ, RZ, R139 ;  /* 0x000000ffff387224 */ /* 0x000fe400078e008b */
[----:B------:R-:W-:Y:S01]  /*15130*/  IMAD.MOV.U32 R57, RZ, RZ, R138 ;  /* 0x000000ffff397224 */ /* 0x000fe200078e008a */
[----:B------:R-:W-:Y:S01]  /*15140*/  LDS R153, [R242+UR7+0x10800] ;  /* 0x01080007f2997984 */ /* 0x000fe20008000800 */
[----:B------:R-:W-:-:S02]  /*15150*/  IMAD.MOV.U32 R58, RZ, RZ, R95 ;  /* 0x000000ffff3a7224 */ /* 0x000fc400078e005f */
[----:B------:R-:W-:Y:S01]  /*15160*/  IMAD.MOV.U32 R59, RZ, RZ, R94 ;  /* 0x000000ffff3b7224 */ /* 0x000fe200078e005e */
[----:B------:R-:W-:Y:S01]  /*15170*/  LDS R155, [R242+UR7+0x10c00] ;  /* 0x010c0007f29b7984 */ /* 0x000fe20008000800 */
[----:B------:R-:W-:Y:S02]  /*15180*/  IMAD.MOV.U32 R60, RZ, RZ, R91 ;  /* 0x000000ffff3c7224 */ /* 0x000fe400078e005b */
[----:B------:R-:W-:Y:S02]  /*15190*/  IMAD.MOV.U32 R61, RZ, RZ, R90 ;  /* 0x000000ffff3d7224 */ /* 0x000fe400078e005a */
[----:B------:R-:W-:Y:S02]  /*151a0*/  IMAD.MOV.U32 R62, RZ, RZ, R87 ;  /* 0x000000ffff3e7224 */ /* 0x000fe400078e0057 */
[----:B------:R-:W-:Y:S02]  /*151b0*/  IMAD.MOV.U32 R63, RZ, RZ, R86 ;  /* 0x000000ffff3f7224 */ /* 0x000fe400078e0056 */
[----:B------:R-:W-:-:S02]  /*151c0*/  IMAD.MOV.U32 R108, RZ, RZ, R83 ;  /* 0x000000ffff6c7224 */ /* 0x000fc400078e0053 */
[----:B------:R-:W-:Y:S02]  /*151d0*/  IMAD.MOV.U32 R109, RZ, RZ, R82 ;  /* 0x000000ffff6d7224 */ /* 0x000fe400078e0052 */
[----:B------:R-:W-:Y:S02]  /*151e0*/  IMAD.MOV.U32 R110, RZ, RZ, R79 ;  /* 0x000000ffff6e7224 */ /* 0x000fe400078e004f */
[----:B------:R-:W-:Y:S01]  /*151f0*/  IMAD.MOV.U32 R111, RZ, RZ, R78 ;  /* 0x000000ffff6f7224 */ /* 0x000fe200078e004e */
[C---:B--2---:R-:W-:Y:S01]  /*15200*/  HMMA.1688.F32.TF32 R112, R48.reuse, R72, R44 ;  /* 0x000000483070723c */ /* 0x044fe2000008102c */
[----:B------:R-:W2:Y:S04]  /*15210*/  LDL.LU.64 R44, [R1+0x220] ;  /* 0x00022000012c7983 */ /* 0x000ea80000300a00 */
[----:B------:R-:W2:Y:S03]  /*15220*/  LDL.LU.64 R46, [R1+0x228] ;  /* 0x00022800012e7983 */ /* 0x000ea60000300a00 */
[C---:B---3--:R-:W-:Y:S08]  /*15230*/  HMMA.1688.F32.TF32 R116, R48.reuse, R68, R116 ;  /* 0x000000443074723c */ /* 0x048ff00000081074 */
[C---:B----4-:R-:W-:Y:S08]  /*15240*/  HMMA.1688.F32.TF32 R96, R48.reuse, R36, R96 ;  /* 0x000000243060723c */ /* 0x050ff00000081060 */
[C---:B------:R-:W-:Y:S01]  /*15250*/  HMMA.1688.F32.TF32 R100, R48.reuse, R20, R100 ;  /* 0x000000143064723c */ /* 0x040fe20000081064 */
[----:B------:R-:W-:Y:S04]  /*15260*/  STL.64 [R1+0xce0], R114 ;  /* 0x000ce07201007387 */ /* 0x000fe80000100a00 */
[----:B------:R1:W-:Y:S04]  /*15270*/  STL.64 [R1+0xcd8], R112 ;  /* 0x000cd87001007387 */ /* 0x0003e80000100a00 */
[----:B------:R-:W3:Y:S04]  /*15280*/  LDL.LU.64 R52, [R1+0x210] ;  /* 0x0002100001347983 */ /* 0x000ee80000300a00 */
[----:B------:R-:W3:Y:S04]  /*15290*/  LDL.LU.64 R54, [R1+0x218] ;  /* 0x0002180001367983 */ /* 0x000ee80000300a00 */
[----:B------:R-:W-:Y:S04]  /*152a0*/  STL.64 [R1+0xcf0], R118 ;  /* 0x000cf07601007387 */ /* 0x000fe80000100a00 */
[----:B------:R-:W-:Y:S01]  /*152b0*/  STL.64 [R1+0xce8], R116 ;  /* 0x000ce87401007387 */ /* 0x000fe20000100a00 */
[C---:B------:R-:W-:Y:S03]  /*152c0*/  HMMA.1688.F32.TF32 R184, R48.reuse, R136, R176 ;  /* 0x0000008830b8723c */ /* 0x040fe600000810b0 */
[----:B------:R-:W-:Y:S04]  /*152d0*/  STL.64 [R1+0xd88], R98 ;  /* 0x000d886201007387 */ /* 0x000fe80000100a00 */
[----:B------:R-:W-:Y:S04]  /*152e0*/  STL.64 [R1+0xd80], R96 ;  /* 0x000d806001007387 */ /* 0x000fe80000100a00 */
[----:B------:R-:W-:Y:S04]  /*152f0*/  STL.64 [R1+0xd98], R102 ;  /* 0x000d986601007387 */ /* 0x000fe80000100a00 */
[----:B------:R4:W-:Y:S01]  /*15300*/  STL.64 [R1+0xd90], R100 ;  /* 0x000d906401007387 */ /* 0x0009e20000100a00 */
[----:B------:R-:W-:Y:S01]  /*15310*/  HMMA.1688.F32.TF32 R176, R48, R128, R160 ;  /* 0x0000008030b0723c */ /* 0x000fe200000810a0 */
[----:B------:R-:W-:-:S02]  /*15320*/  IMAD.MOV.U32 R160, RZ, RZ, R200 ;  /* 0x000000ffffa07224 */ /* 0x000fc400078e00c8 */
[----:B------:R-:W3:Y:S01]  /*15330*/  LDL.LU R200, [R1+0xe6c] ;  /* 0x000e6c0001c87983 */ /* 0x000ee20000300800 */
[----:B------:R-:W-:Y:S02]  /*15340*/  IMAD.MOV.U32 R161, RZ, RZ, R201 ;  /* 0x000000ffffa17224 */ /* 0x000fe400078e00c9 */
[----:B------:R-:W-:Y:S01]  /*15350*/  IMAD.MOV.U32 R162, RZ, RZ, R202 ;  /* 0x000000ffffa27224 */ /* 0x000fe200078e00ca */
[----:B------:R-:W3:Y:S01]  /*15360*/  LDL.LU R201, [R1+0xe68] ;  /* 0x000e680001c97983 */ /* 0x000ee20000300800 */
[----:B------:R-:W-:-:S03]  /*15370*/  IMAD.MOV.U32 R163, RZ, RZ, R203 ;  /* 0x000000ffffa37224 */ /* 0x000fc600078e00cb */
        /* <DEDUP_REMOVED lines=18> */
[----:B------:R-:W-:Y:S03]  /*154a0*/  HMMA.1688.F32.TF32 R32, R48, R84, R120 ;  /* 0x000000543020723c */ /* 0x000fe60000081078 */
[----:B------:R-:W-:Y:S04]  /*154b0*/  LDS R120, [R2+UR7+0x10080] ;  /* 0x0100800702787984 */ /* 0x000fe80008000800 */
[----:B------:R-:W-:Y:S04]  /*154c0*/  LDS R122, [R2+UR7+0x10480] ;  /* 0x01048007027a7984 */ /* 0x000fe80008000800 */
[----:B------:R-:W-:Y:S04]  /*154d0*/  LDS R121, [R0+UR7+0x10080] ;  /* 0x0100800700797984 */ /* 0x000fe80008000800 */
[----:B------:R-:W4:Y:S01]  /*154e0*/  LDS R123, [R0+UR7+0x10480] ;  /* 0x01048007007b7984 */ /* 0x000f220008000800 */
[----:B-1----:R-:W-:-:S02]  /*154f0*/  IMAD.MOV.U32 R112, RZ, RZ, R248 ;  /* 0x000000ffff707224 */ /* 0x002fc400078e00f8 */
[----:B------:R-:W-:Y:S01]  /*15500*/  IMAD.MOV.U32 R113, RZ, RZ, R249 ;  /* 0x000000ffff717224 */ /* 0x000fe200078e00f9 */
[----:B------:R-:W3:Y:S01]  /*15510*/  LDL.LU R248, [R1+0xe1c] ;  /* 0x000e1c0001f87983 */ /* 0x000ee20000300800 */
[----:B------:R-:W-:Y:S02]  /*15520*/  IMAD.MOV.U32 R114, RZ, RZ, R250 ;  /* 0x000000ffff727224 */ /* 0x000fe400078e00fa */
[----:B------:R-:W-:Y:S01]  /*15530*/  IMAD.MOV.U32 R115, RZ, RZ, R251 ;  /* 0x000000ffff737224 */ /* 0x000fe200078e00fb */
[----:B------:R-:W3:Y:S04]  /*15540*/  LDL.LU R249, [R1+0xe18] ;  /* 0x000e180001f97983 */ /* 0x000ee80000300800 */
[----:B------:R-:W3:Y:S04]  /*15550*/  LDL.LU R250, [R1+0xe14] ;  /* 0x000e140001fa7983 */ /* 0x000ee80000300800 */
[----:B------:R-:W3:Y:S04]  /*15560*/  LDL.LU R251, [R1+0xe10] ;  /* 0x000e100001fb7983 */ /* 0x000ee80000300800 */
[----:B----4-:R-:W4:Y:S04]  /*15570*/  LDL.LU R100, [R1+0x100] ;  /* 0x0001000001647983 */ /* 0x010f280000300800 */
[----:B------:R-:W4:Y:S01]  /*15580*/  LDL.LU R101, [R1+0x104] ;  /* 0x0001040001657983 */ /* 0x000f220000300800 */
[----:B------:R-:W-:Y:S01]  /*15590*/  IMAD.MOV.U32 R116, RZ, RZ, R130 ;  /* 0x000000ffff747224 */ /* 0x000fe200078e0082 */
[----:B------:R-:W-:Y:S01]  /*155a0*/  HMMA.1688.F32.TF32 R196, R48, R144, R180 ;  /* 0x0000009030c4723c */ /* 0x000fe200000810b4 */
[----:B------:R-:W-:-:S02]  /*155b0*/  IMAD.MOV.U32 R117, RZ, RZ, R131 ;  /* 0x000000ffff757224 */ /* 0x000fc400078e0083 */
[----:B------:R-:W-:Y:S02]  /*155c0*/  IMAD.MOV.U32 R118, RZ, RZ, R134 ;  /* 0x000000ffff767224 */ /* 0x000fe400078e0086 */
[----:B------:R-:W-:-:S03]  /*155d0*/  IMAD.MOV.U32 R119, RZ, RZ, R135 ;  /* 0x000000ffff777224 */ /* 0x000fc600078e0087 */
[C---:B------:R-:W-:Y:S08]  /*155e0*/  HMMA.1688.F32.TF32 R180, R48.reuse, R132, R172 ;  /* 0x0000008430b4723c */ /* 0x040ff000000810ac */
[----:B------:R-:W-:Y:S01]  /*155f0*/  HMMA.1688.F32.TF32 R172, R48, R92, R124 ;  /* 0x0000005c30ac723c */ /* 0x000fe2000008107c */
[----:B------:R-:W-:-:S07]  /*15600*/  IMAD.MOV.U32 R64, RZ, RZ, R38 ;  /* 0x000000ffff407224 */ /* 0x000fce00078e0026 */
[----:B------:R-:W-:Y:S01]  /*15610*/  HMMA.1688.F32.TF32 R124, R120, R36, R156 ;  /* 0x00000024787c723c */ /* 0x000fe2000008109c */
[----:B------:R-:W-:-:S07]  /*15620*/  IMAD.MOV.U32 R65, RZ, RZ, R70 ;  /* 0x000000ffff417224 */ /* 0x000fce00078e0046 */
[C---:B------:R-:W-:Y:S08]  /*15630*/  HMMA.1688.F32.TF32 R28, R120.reuse, R72, R28 ;  /* 0x00000048781c723c */ /* 0x040ff0000008101c */
[C---:B------:R-:W-:Y:S08]  /*15640*/  HMMA.1688.F32.TF32 R24, R120.reuse, R68, R24 ;  /* 0x000000447818723c */ /* 0x040ff00000081018 */
[C---:B------:R-:W-:Y:S08]  /*15650*/  HMMA.1688.F32.TF32 R16, R120.reuse, R20, R16 ;  /* 0x000000147810723c */ /* 0x040ff00000081010 */
[C---:B------:R-:W-:Y:S08]  /*15660*/  HMMA.1688.F32.TF32 R12, R120.reuse, R148, R12 ;  /* 0x00000094780c723c */ /* 0x040ff0000008100c */
[C---:B------:R-:W-:Y:S08]  /*15670*/  HMMA.1688.F32.TF32 R8, R120.reuse, R144, R8 ;  /* 0x000000907808723c */ /* 0x040ff00000081008 */
[----:B------:R-:W-:Y:S01]  /*15680*/  HMMA.1688.F32.TF32 R156, R120, R140, R4 ;  /* 0x0000008c789c723c */ /* 0x000fe20000081004 */
[----:B------:R-:W-:Y:S01]  /*15690*/  IMAD.MOV.U32 R66, RZ, RZ, R71 ;  /* 0x000000ffff427224 */ /* 0x000fe200078e0047 */
[----:B------:R-:W-:Y:S01]  /*156a0*/  LDS R4, [R2+UR7+0x10800] ;  /* 0x0108000702047984 */ /* 0x000fe20008000800 */
[----:B------:R-:W-:-:S03]  /*156b0*/  IMAD.MOV.U32 R67, RZ, RZ, R39 ;  /* 0x000000ffff437224 */ /* 0x000fc600078e0027 */
[----:B------:R-:W-:Y:S02]  /*156c0*/  LDS R6, [R2+UR7+0x10c00] ;  /* 0x010c000702067984 */ /* 0x000fe40008000800 */
[C---:B------:R-:W-:Y:S02]  /*156d0*/  HMMA.1688.F32.TF32 R232, R120.reuse, R136, R232 ;  /* 0x0000008878e8723c */ /* 0x040fe400000810e8 */
[----:B------:R-:W-:Y:S04]  /*156e0*/  LDS R5, [R0+UR7+0x10800] ;  /* 0x0108000700057984 */ /* 0x000fe80008000800 */
[----:B------:R-:W1:Y:S02]  /*156f0*/  LDS R7, [R0+UR7+0x10c00] ;  /* 0x010c000700077984 */ /* 0x000e640008000800 */
[C---:B------:R-:W-:Y:S08]  /*15700*/  HMMA.1688.F32.TF32 R228, R120.reuse, R132, R228 ;  /* 0x0000008478e4723c */ /* 0x040ff000000810e4 */
[C---:B------:R-:W-:Y:S08]  /*15710*/  HMMA.1688.F32.TF32 R224, R120.reuse, R128, R224 ;  /* 0x0000008078e0723c */ /* 0x040ff000000810e0 */
[C---:B------:R-:W-:Y:S08]  /*15720*/  HMMA.1688.F32.TF32 R220, R120.reuse, R92, R220 ;  /* 0x0000005c78dc723c */ /* 0x040ff000000810dc */
[C---:B------:R-:W-:Y:S08]  /*15730*/  HMMA.1688.F32.TF32 R216, R120.reuse, R88, R216 ;  /* 0x0000005878d8723c */ /* 0x040ff000000810d8 */
[C---:B------:R-:W-:Y:S08]  /*15740*/  HMMA.1688.F32.TF32 R212, R120.reuse, R84, R212 ;  /* 0x0000005478d4723c */ /* 0x040ff000000810d4 */
[C---:B------:R-:W-:Y:S08]  /*15750*/  HMMA.1688.F32.TF32 R208, R120.reuse, R80, R208 ;  /* 0x0000005078d0723c */ /* 0x040ff000000810d0 */
[----:B------:R-:W-:Y:S08]  /*15760*/  HMMA.1688.F32.TF32 R204, R120, R76, R204 ;  /* 0x0000004c78cc723c */ /* 0x000ff000000810cc */
[C---:B------:R-:W-:Y:S08]  /*15770*/  HMMA.1688.F32.TF32 R104, R48.reuse, R148, R104 ;  /* 0x000000943068723c */ /* 0x040ff00000081068 */
[C---:B------:R-:W-:Y:S08]  /*15780*/  HMMA.1688.F32.TF32 R192, R48.reuse, R140, R192 ;  /* 0x0000008c30c0723c */ /* 0x040ff000000810c0 */
[C---:B------:R-:W-:Y:S01]  /*15790*/  HMMA.1688.F32.TF32 R168, R48.reuse, R88, R168 ;  /* 0x0000005830a8723c */ /* 0x040fe200000810a8 */
[----:B------:R-:W-:Y:S07]  /*157a0*/  LDS R88, [R252+UR7+0x11000] ;  /* 0x01100007fc587984 */ /* 0x000fee0008000800 */
[C---:B------:R-:W-:Y:S08]  /*157b0*/  HMMA.1688.F32.TF32 R40, R48.reuse, R80, R40 ;  /* 0x000000503028723c */ /* 0x040ff00000081028 */
[C---:B--2---:R-:W-:Y:S08]  /*157c0*/  HMMA.1688.F32.TF32 R44, R48.reuse, R76, R44 ;  /* 0x0000004c302c723c */ /* 0x044ff0000008102c */
[-C--:B---3--:R-:W-:Y:S08]  /*157d0*/  HMMA.1688.F32.TF32 R48, R48, R188.reuse, R52 ;  /* 0x000000bc3030723c */ /* 0x088ff00000081034 */
[----:B------:R-:W-:Y:S08]  /*157e0*/  HMMA.1688.F32.TF32 R200, R120, R188, R200 ;  /* 0x000000bc78c8723c */ /* 0x000ff000000810c8 */
[----:B------:R-:W-:Y:S01]  /*157f0*/  HMMA.1688.F32.TF32 R120, R152, R74, R160 ;  /* 0x0000004a9878723c */ /* 0x000fe200000810a0 */
[----:B------:R-:W-:-:S02]  /*15800*/  IMAD.MOV.U32 R160, RZ, RZ, R146 ;  /* 0x000000ffffa07224 */ /* 0x000fc400078e0092 */
        /* <DEDUP_REMOVED lines=13> */
[----:B------:R-:W2:Y:S04]  /*158e0*/  LDL.LU R78, [R1+0xe0c] ;  /* 0x000e0c00014e7983 */ /* 0x000ea80000300800 */
[----:B------:R-:W2:Y:S04]  /*158f0*/  LDL.LU R79, [R1+0xe08] ;  /* 0x000e0800014f7983 */ /* 0x000ea80000300800 */
[----:B------:R-:W3:Y:S04]  /*15900*/  LDL.LU R82, [R1+0xe04] ;  /* 0x000e040001527983 */ /* 0x000ee80000300800 */
[----:B------:R-:W3:Y:S04]  /*15910*/  LDL.LU R83, [R1+0xe00] ;  /* 0x000e000001537983 */ /* 0x000ee80000300800 */
[----:B------:R-:W2:Y:S04]  /*15920*/  LDL.LU R86, [R1+0xdfc] ;  /* 0x000dfc0001567983 */ /* 0x000ea80000300800 */
[----:B------:R-:W2:Y:S04]  /*15930*/  LDL.LU R87, [R1+0xdf8] ;  /* 0x000df80001577983 */ /* 0x000ea80000300800 */
[----:B------:R-:W2:Y:S04]  /*15940*/  LDL.LU R90, [R1+0xdf4] ;  /* 0x000df400015a7983 */ /* 0x000ea80000300800 */
[----:B------:R-:W2:Y:S04]  /*15950*/  LDL.LU R91, [R1+0xdf0] ;  /* 0x000df000015b7983 */ /* 0x000ea80000300800 */
[----:B------:R-:W2:Y:S04]  /*15960*/  LDL.LU R94, [R1+0xdec] ;  /* 0x000dec00015e7983 */ /* 0x000ea80000300800 */
[----:B------:R-:W2:Y:S01]  /*15970*/  LDL.LU R95, [R1+0xde8] ;  /* 0x000de800015f7983 */ /* 0x000ea20000300800 */
[----:B------:R-:W-:-:S03]  /*15980*/  IMAD.MOV.U32 R164, RZ, RZ, R138 ;  /* 0x000000ffffa47224 */ /* 0x000fc600078e008a */
[----:B------:R-:W2:Y:S04]  /*15990*/  LDL.LU R130, [R1+0xde4] ;  /* 0x000de40001827983 */ /* 0x000ea80000300800 */
[----:B------:R-:W2:Y:S04]  /*159a0*/  LDL.LU R131, [R1+0xde0] ;  /* 0x000de00001837983 */ /* 0x000ea80000300800 */
[----:B------:R-:W2:Y:S04]  /*159b0*/  LDL.LU R134, [R1+0xddc] ;  /* 0x000ddc0001867983 */ /* 0x000ea80000300800 */
[----:B------:R-:W2:Y:S04]  /*159c0*/  LDL.LU R135, [R1+0xdd8] ;  /* 0x000dd80001877983 */ /* 0x000ea80000300800 */
[----:B------:R-:W2:Y:S01]  /*159d0*/  LDL.LU R138, [R1+0xdd4] ;  /* 0x000dd400018a7983 */ /* 0x000ea20000300800 */
[----:B------:R-:W-:-:S03]  /*159e0*/  IMAD.MOV.U32 R161, RZ, RZ, R147 ;  /* 0x000000ffffa17224 */ /* 0x000fc600078e0093 */
[----:B------:R-:W2:Y:S01]  /*159f0*/  LDL.LU R139, [R1+0xdd0] ;  /* 0x000dd000018b7983 */ /* 0x000ea20000300800 */
[----:B------:R-:W-:-:S03]  /*15a00*/  IMAD.MOV.U32 R162, RZ, RZ, R150 ;  /* 0x000000ffffa27224 */ /* 0x000fc600078e0096 */
[----:B------:R-:W2:Y:S01]  /*15a10*/  LDL.LU R142, [R1+0xdcc] ;  /* 0x000dcc00018e7983 */ /* 0x000ea20000300800 */
[----:B------:R-:W-:-:S03]  /*15a20*/  IMAD.MOV.U32 R163, RZ, RZ, R151 ;  /* 0x000000ffffa37224 */ /* 0x000fc600078e0097 */
[----:B------:R-:W2:Y:S04]  /*15a30*/  LDL.LU R143, [R1+0xdc8] ;  /* 0x000dc800018f7983 */ /* 0x000ea80000300800 */
[----:B------:R-:W2:Y:S04]  /*15a40*/  LDL.LU R146, [R1+0xdc4] ;  /* 0x000dc40001927983 */ /* 0x000ea80000300800 */
[----:B------:R-:W2:Y:S04]  /*15a50*/  LDL.LU R147, [R1+0xdc0] ;  /* 0x000dc00001937983 */ /* 0x000ea80000300800 */
[----:B------:R-:W3:Y:S04]  /*15a60*/  LDL.LU R150, [R1+0xdbc] ;  /* 0x000dbc0001967983 */ /* 0x000ee80000300800 */
[----:B------:R-:W3:Y:S04]  /*15a70*/  LDL.LU R151, [R1+0xdb8] ;  /* 0x000db80001977983 */ /* 0x000ee80000300800 */
[----:B------:R-:W4:Y:S01]  /*15a80*/  LDL.LU R38, [R1+0xdb4] ;  /* 0x000db40001267983 */ /* 0x000f220000300800 */
[----:B------:R-:W-:-:S03]  /*15a90*/  IMAD.MOV.U32 R52, RZ, RZ, R22 ;  /* 0x000000ffff347224 */ /* 0x000fc600078e0016 */
[----:B------:R-:W4:Y:S01]  /*15aa0*/  LDL.LU R70, [R1+0xdb0] ;  /* 0x000db00001467983 */ /* 0x000f220000300800 */
[----:B------:R-:W-:-:S03]  /*15ab0*/  IMAD.MOV.U32 R53, RZ, RZ, R23 ;  /* 0x000000ffff357224 */ /* 0x000fc600078e0017 */
[----:B------:R-:W4:Y:S04]  /*15ac0*/  LDL.LU R71, [R1+0xdac] ;  /* 0x000dac0001477983 */ /* 0x000f280000300800 */
[----:B------:R-:W4:Y:S04]  /*15ad0*/  LDL.LU R39, [R1+0xda8] ;  /* 0x000da80001277983 */ /* 0x000f280000300800 */
[----:B------:R-:W4:Y:S04]  /*15ae0*/  LDL.LU R22, [R1+0xda4] ;  /* 0x000da40001167983 */ /* 0x000f280000300800 */
[----:B------:R-:W4:Y:S04]  /*15af0*/  LDL.LU R23, [R1+0xda0] ;  /* 0x000da00001177983 */ /* 0x000f280000300800 */
[----:B------:R-:W-:Y:S04]  /*15b00*/  STL [R1+0xc74], R122 ;  /* 0x000c747a01007387 */ /* 0x000fe80000100800 */
[----:B------:R-:W-:Y:S01]  /*15b10*/  STL [R1+0xc70], R123 ;  /* 0x000c707b01007387 */ /* 0x000fe20000100800 */
[----:B------:R-:W-:-:S02]  /*15b20*/  IMAD.MOV.U32 R54, RZ, RZ, R243 ;  /* 0x000000ffff367224 */ /* 0x000fc400078e00f3 */
[----:B------:R-:W-:Y:S01]  /*15b30*/  IMAD.MOV.U32 R55, RZ, RZ, R3 ;  /* 0x000000ffff377224 */ /* 0x000fe200078e0003 */
[C---:B--2---:R-:W-:Y:S08]  /*15b40*/  HMMA.1688.F32.TF32 R164, R152.reuse, R146, R164 ;  /* 0x0000009298a4723c */ /* 0x044ff000000810a4 */
[C---:B---3--:R-:W-:Y:S08]  /*15b50*/  HMMA.1688.F32.TF32 R244, R152.reuse, R150, R244 ;  /* 0x0000009698f4723c */ /* 0x048ff000000810f4 */
[C---:B----4-:R-:W-:Y:S08]  /*15b60*/  HMMA.1688.F32.TF32 R248, R152.reuse, R70, R248 ;  /* 0x0000004698f8723c */ /* 0x050ff000000810f8 */
[C---:B------:R-:W-:Y:S08]  /*15b70*/  HMMA.1688.F32.TF32 R100, R152.reuse, R38, R100 ;  /* 0x000000269864723c */ /* 0x040ff00000081064 */
[----:B------:R-:W-:Y:S03]  /*15b80*/  HMMA.1688.F32.TF32 R96, R152, R22, R96 ;  /* 0x000000169860723c */ /* 0x000fe60000081060 */
[----:B------:R-:W-:Y:S01]  /*15b90*/  STL [R1+0xc6c], R251 ;  /* 0x000c6cfb01007387 */ /* 0x000fe20000100800 */
[----:B------:R-:W-:-:S02]  /*15ba0*/  IMAD.MOV.U32 R132, RZ, RZ, R246 ;  /* 0x000000ffff847224 */ /* 0x000fc400078e00f6 */
[----:B------:R-:W-:-:S05]  /*15bb0*/  IMAD.MOV.U32 R133, RZ, RZ, R245 ;  /* 0x000000ffff857224 */ /* 0x000fca00078e00f5 */
[----:B------:R-:W-:Y:S02]  /*15bc0*/  IMAD.MOV.U32 R21, RZ, RZ, R102 ;  /* 0x000000ffff157224 */ /* 0x000fe400078e0066 */
[----:B------:R-:W-:Y:S02]  /*15bd0*/  IMAD.MOV.U32 R20, RZ, RZ, R103 ;  /* 0x000000ffff147224 */ /* 0x000fe400078e0067 */
[----:B------:R-:W-:Y:S01]  /*15be0*/  IMAD.MOV.U32 R93, RZ, RZ, R100 ;  /* 0x000000ffff5d7224 */ /* 0x000fe200078e0064 */
[----:B------:R-:W2:Y:S01]  /*15bf0*/  LDL.LU.64 R102, [R1+0xd98] ;  /* 0x000d980001667983 */ /* 0x000ea20000300a00 */
[----:B------:R-:W-:Y:S02]  /*15c00*/  IMAD.MOV.U32 R92, RZ, RZ, R101 ;  /* 0x000000ffff5c7224 */ /* 0x000fe400078e0065 */
[----:B------:R-:W-:Y:S01]  /*15c10*/  IMAD.MOV.U32 R37, RZ, RZ, R98 ;  /* 0x000000ffff257224 */ /* 0x000fe200078e0062 */
[----:B------:R-:W2:Y:S01]  /*15c20*/  LDL.LU.64 R100, [R1+0xd90] ;  /* 0x000d900001647983 */ /* 0x000ea20000300a00 */
[----:B------:R-:W-:-:S02]  /*15c30*/  IMAD.MOV.U32 R36, RZ, RZ, R99 ;  /* 0x000000ffff247224 */ /* 0x000fc400078e0063 */
[----:B------:R-:W-:Y:S01]  /*15c40*/  IMAD.MOV.U32 R243, RZ, RZ, R97 ;  /* 0x000000fffff37224 */ /* 0x000fe200078e0061 */
[----:B------:R3:W-:Y:S01]  /*15c50*/  STL [R1+0x120], R96 ;  /* 0x0001206001007387 */ /* 0x0007e20000100800 */
[----:B------:R-:W-:Y:S02]  /*15c60*/  IMAD.MOV.U32 R136, RZ, RZ, R244 ;  /* 0x000000ffff887224 */ /* 0x000fe400078e00f4 */
[----:B------:R-:W-:Y:S01]  /*15c70*/  IMAD.MOV.U32 R3, RZ, RZ, R247 ;  /* 0x000000ffff037224 */ /* 0x000fe200078e00f7 */
[----:B------:R-:W4:Y:S04]  /*15c80*/  LDL.LU.64 R98, [R1+0xd88] ;  /* 0x000d880001627983 */ /* 0x000f280000300a00 */
[----:B---3--:R-:W4:Y:S04]  /*15c90*/  LDL.LU.64 R96, [R1+0xd80] ;  /* 0x000d800001607983 */ /* 0x008f280000300a00 */
[----:B------:R-:W3:Y:S04]  /*15ca0*/  LDL.LU.64 R246, [R1+0xd78] ;  /* 0x000d780001f67983 */ /* 0x000ee80000300a00 */
[----:B------:R-:W2:Y:S04]  /*15cb0*/  LDL.LU.64 R244, [R1+0xd70] ;  /* 0x000d700001f47983 */ /* 0x000ea80000300a00 */
[----:B------:R-:W-:Y:S04]  /*15cc0*/  STL [R1+0xc68], R132 ;  /* 0x000c688401007387 */ /* 0x000fe80000100800 */
[----:B------:R-:W-:Y:S04]  /*15cd0*/  STL [R1+0xc64], R133 ;  /* 0x000c648501007387 */ /* 0x000fe80000100800 */
[----:B------:R-:W-:Y:S04]  /*15ce0*/  STL [R1+0xc60], R136 ;  /* 0x000c608801007387 */ /* 0x000fe80000100800 */
[----:B------:R-:W-:Y:S04]  /*15cf0*/  STL.64 [R1+0x2f0], R164 ;  /* 0x0002f0a401007387 */ /* 0x000fe80000100a00 */
[----:B------:R1:W-:Y:S04]  /*15d00*/  STL.64 [R1+0x2f8], R166 ;  /* 0x0002f8a601007387 */ /* 0x0003e80000100a00 */
[----:B-1----:R-:W4:Y:S04]  /*15d10*/  LDL.LU.64 R166, [R1+0xd68] ;  /* 0x000d680001a67983 */ /* 0x002f280000300a00 */
[----:B------:R-:W4:Y:S01]  /*15d20*/  LDL.LU.64 R164, [R1+0xd60] ;  /* 0x000d600001a47983 */ /* 0x000f220000300a00 */
[C---:B------:R-:W-:Y:S08]  /*15d30*/  HMMA.1688.F32.TF32 R160, R152.reuse, R142, R160 ;  /* 0x0000008e98a0723c */ /* 0x040ff000000810a0 */
[C---:B------:R-:W-:Y:S08]  /*15d40*/  HMMA.1688.F32.TF32 R116, R152.reuse, R138, R116 ;  /* 0x0000008a9874723c */ /* 0x040ff00000081074 */
[C---:B------:R-:W-:Y:S08]  /*15d50*/  HMMA.1688.F32.TF32 R112, R152.reuse, R134, R112 ;  /* 0x000000869870723c */ /* 0x040ff00000081070 */
[C---:B------:R-:W-:Y:S08]  /*15d60*/  HMMA.1688.F32.TF32 R108, R152.reuse, R130, R108 ;  /* 0x00000082986c723c */ /* 0x040ff0000008106c */
[C---:B------:R-:W-:Y:S01]  /*15d70*/  HMMA.1688.F32.TF32 R64, R152.reuse, R94, R64 ;  /* 0x0000005e9840723c */ /* 0x040fe20000081040 */
[----:B------:R-:W-:Y:S07]  /*15d80*/  STL.64 [R1+0x2e0], R160 ;  /* 0x0002e0a001007387 */ /* 0x000fee0000100a00 */
[C---:B------:R-:W-:Y:S01]  /*15d90*/  HMMA.1688.F32.TF32 R60, R152.reuse, R90, R60 ;  /* 0x0000005a983c723c */ /* 0x040fe2000008103c */
[----:B------:R1:W-:Y:S07]  /*15da0*/  STL.64 [R1+0x2e8], R162 ;  /* 0x0002e8a201007387 */ /* 0x0003ee0000100a00 */
[C---:B------:R-:W-:Y:S01]  /*15db0*/  HMMA.1688.F32.TF32 R56, R152.reuse, R86, R56 ;  /* 0x000000569838723c */ /* 0x040fe20000081038 */
[----:B-1----:R-:W4:Y:S07]  /*15dc0*/  LDL.LU.64 R162, [R1+0xd58] ;  /* 0x000d580001a27983 */ /* 0x002f2e0000300a00 */
[----:B------:R-:W-:Y:S01]  /*15dd0*/  HMMA.1688.F32.TF32 R52, R152, R82, R52 ;  /* 0x000000529834723c */ /* 0x000fe20000081034 */
[----:B------:R-:W4:Y:S04]  /*15de0*/  LDL.LU.64 R160, [R1+0xd50] ;  /* 0x000d500001a07983 */ /* 0x000f280000300a00 */
[----:B------:R-:W-:Y:S04]  /*15df0*/  STL.64 [R1+0x2d0], R116 ;  /* 0x0002d07401007387 */ /* 0x000fe80000100a00 */
[----:B------:R-:W-:Y:S04]  /*15e00*/  STL.64 [R1+0x2d8], R118 ;  /* 0x0002d87601007387 */ /* 0x000fe80000100a00 */
[----:B------:R-:W-:Y:S04]  /*15e10*/  STL.64 [R1+0x2c0], R112 ;  /* 0x0002c07001007387 */ /* 0x000fe80000100a00 */
[----:B------:R-:W-:Y:S04]  /*15e20*/  STL.64 [R1+0x2c8], R114 ;  /* 0x0002c87201007387 */ /* 0x000fe80000100a00 */
[----:B------:R-:W-:Y:S04]  /*15e30*/  STL.64 [R1+0x2b0], R108 ;  /* 0x0002b06c01007387 */ /* 0x000fe80000100a00 */
[----:B------:R-:W-:Y:S04]  /*15e40*/  STL.64 [R1+0x2b8], R110 ;  /* 0x0002b86e01007387 */ /* 0x000fe80000100a00 */
[----:B------:R-:W-:Y:S04]  /*15e50*/  STL.64 [R1+0x2a0], R64 ;  /* 0x0002a04001007387 */ /* 0x000fe80000100a00 */
[----:B------:R-:W-:Y:S01]  /*15e60*/  STL.64 [R1+0x2a8], R66 ;  /* 0x0002a84201007387 */ /* 0x000fe20000100a00 */
[----:B------:R-:W-:-:S03]  /*15e70*/  IMAD.MOV.U32 R80, RZ, RZ, R52 ;  /* 0x000000ffff507224 */ /* 0x000fc600078e0034 */
[----:B------:R-:W-:Y:S01]  /*15e80*/  STL.64 [R1+0x290], R60 ;  /* 0x0002903c01007387 */ /* 0x000fe20000100a00 */
[----:B------:R-:W-:-:S03]  /*15e90*/  IMAD.MOV.U32 R81, RZ, RZ, R53 ;  /* 0x000000ffff517224 */ /* 0x000fc600078e0035 */
[----:B------:R-:W-:Y:S04]  /*15ea0*/  STL.64 [R1+0x298], R62 ;  /* 0x0002983e01007387 */ /* 0x000fe80000100a00 */
[----:B------:R-:W-:Y:S04]  /*15eb0*/  STL.64 [R1+0x288], R58 ;  /* 0x0002883a01007387 */ /* 0x000fe80000100a00 */
[----:B------:R1:W-:Y:S02]  /*15ec0*/  STL.64 [R1+0x278], R54 ;  /* 0x0002783601007387 */ /* 0x0003e40000100a00 */
[----:B-1----:R-:W-:Y:S01]  /*15ed0*/  HMMA.1688.F32.TF32 R52, R152, R78, R236 ;  /* 0x0000004e9834723c */ /* 0x002fe200000810ec */
[----:B------:R-:W-:-:S02]  /*15ee0*/  IMAD.MOV.U32 R76, RZ, RZ, R56 ;  /* 0x000000ffff4c7224 */ /* 0x000fc400078e0038 */
[----:B------:R-:W-:-:S15]  /*15ef0*/  IMAD.MOV.U32 R77, RZ, RZ, R57 ;  /* 0x000000ffff4d7224 */ /* 0x000fde00078e0039 */
[----:B------:R-:W-:Y:S01]  /*15f00*/  NOP ;  /* 0x0000000000007918 */ /* 0x000fe20000000000 */
[----:B------:R-:W-:Y:S01]  /*15f10*/  IMAD.MOV.U32 R84, RZ, RZ, R52 ;  /* 0x000000ffff547224 */ /* 0x000fe200078e0034 */
[----:B------:R1:W-:Y:S01]  /*15f20*/  STL.64 [R1+0x258], R54 ;  /* 0x0002583601007387 */ /* 0x0003e20000100a00 */
[----:B------:R-:W-:Y:S02]  /*15f30*/  IMAD.MOV.U32 R85, RZ, RZ, R53 ;  /* 0x000000ffff557224 */ /* 0x000fe400078e0035 */
[----:B-1----:R-:W-:Y:S02]  /*15f40*/  IMAD.MOV.U32 R54, RZ, RZ, R191 ;  /* 0x000000ffff367224 */ /* 0x002fe400078e00bf */
[----:B------:R-:W-:Y:S02]  /*15f50*/  IMAD.MOV.U32 R55, RZ, RZ, R190 ;  /* 0x000000ffff377224 */ /* 0x000fe400078e00be */
[----:B---3--:R-:W-:Y:S02]  /*15f60*/  IMAD.MOV.U32 R57, RZ, RZ, R246 ;  /* 0x000000ffff397224 */ /* 0x008fe400078e00f6 */
[----:B--2---:R-:W-:-:S02]  /*15f70*/  IMAD.MOV.U32 R58, RZ, RZ, R245 ;  /* 0x000000ffff3a7224 */ /* 0x004fc400078e00f5 */
[----:B------:R-:W-:Y:S02]  /*15f80*/  IMAD.MOV.U32 R59, RZ, RZ, R244 ;  /* 0x000000ffff3b7224 */ /* 0x000fe400078e00f4 */
[----:B----4-:R-:W-:Y:S02]  /*15f90*/  IMAD.MOV.U32 R52, RZ, RZ, R166 ;  /* 0x000000ffff347224 */ /* 0x010fe400078e00a6 */
[----:B------:R-:W2:Y:S01]  /*15fa0*/  LDL.LU R166, [R1+0xd4c] ;  /* 0x000d4c0001a67983 */ /* 0x000ea20000300800 */
[----:B------:R-:W-:-:S03]  /*15fb0*/  IMAD.MOV.U32 R53, RZ, RZ, R165 ;  /* 0x000000ffff357224 */ /* 0x000fc600078e00a5 */
[----:B------:R-:W3:Y:S01]  /*15fc0*/  LDL.LU R165, [R1+0xd48] ;  /* 0x000d480001a57983 */ /* 0x000ee20000300800 */
[----:B------:R-:W-:-:S03]  /*15fd0*/  IMAD.MOV.U32 R56, RZ, RZ, R164 ;  /* 0x000000ffff387224 */ /* 0x000fc600078e00a4 */
[----:B------:R-:W4:Y:S04]  /*15fe0*/  LDL.LU R191, [R1+0xd44] ;  /* 0x000d440001bf7983 */ /* 0x000f280000300800 */
[----:B------:R-:W2:Y:S04]  /*15ff0*/  LDL.LU R190, [R1+0xd40] ;  /* 0x000d400001be7983 */ /* 0x000ea80000300800 */
[----:B------:R-:W2:Y:S04]  /*16000*/  LDL.LU R164, [R1+0xd3c] ;  /* 0x000d3c0001a47983 */ /* 0x000ea80000300800 */
        /* <DEDUP_REMOVED lines=11> */
[----:B------:R-:W-:-:S02]  /*160c0*/  IMAD.MOV.U32 R60, RZ, RZ, R160 ;  /* 0x000000ffff3c7224 */ /* 0x000fc400078e00a0 */
[----:B------:R-:W-:Y:S02]  /*160d0*/  IMAD.MOV.U32 R61, RZ, RZ, R161 ;  /* 0x000000ffff3d7224 */ /* 0x000fe400078e00a1 */
[----:B------:R-:W-:Y:S02]  /*160e0*/  IMAD.MOV.U32 R62, RZ, RZ, R162 ;  /* 0x000000ffff3e7224 */ /* 0x000fe400078e00a2 */
[----:B------:R-:W-:Y:S02]  /*160f0*/  IMAD.MOV.U32 R63, RZ, RZ, R163 ;  /* 0x000000ffff3f7224 */ /* 0x000fe400078e00a3 */
[----:B----4-:R-:W-:Y:S02]  /*16100*/  IMAD.MOV.U32 R65, RZ, RZ, R191 ;  /* 0x000000ffff417224 */ /* 0x010fe400078e00bf */
[----:B--2---:R-:W-:Y:S02]  /*16110*/  IMAD.MOV.U32 R111, RZ, RZ, R164 ;  /* 0x000000ffff6f7224 */ /* 0x004fe400078e00a4 */
[----:B---3--:R-:W-:-:S02]  /*16120*/  IMAD.MOV.U32 R110, RZ, RZ, R246 ;  /* 0x000000ffff6e7224 */ /* 0x008fc400078e00f6 */
[----:B------:R-:W-:Y:S02]  /*16130*/  IMAD.MOV.U32 R109, RZ, RZ, R245 ;  /* 0x000000ffff6d7224 */ /* 0x000fe400078e00f5 */
[----:B------:R-:W-:Y:S02]  /*16140*/  IMAD.MOV.U32 R108, RZ, RZ, R244 ;  /* 0x000000ffff6c7224 */ /* 0x000fe400078e00f4 */
[----:B------:R-:W2:Y:S04]  /*16150*/  LDL.LU R244, [R1+0xd2c] ;  /* 0x000d2c0001f47983 */ /* 0x000ea80000300800 */
[----:B------:R-:W2:Y:S04]  /*16160*/  LDL.LU R245, [R1+0xd28] ;  /* 0x000d280001f57983 */ /* 0x000ea80000300800 */
[----:B------:R-:W2:Y:S04]  /*16170*/  LDL.LU R246, [R1+0xd24] ;  /* 0x000d240001f67983 */ /* 0x000ea80000300800 */
[----:B------:R-:W3:Y:S01]  /*16180*/  LDL.LU R164, [R1+0xd20] ;  /* 0x000d200001a47983 */ /* 0x000ee20000300800 */
[----:B------:R-:W-:-:S03]  /*16190*/  IMAD.MOV.U32 R64, RZ, RZ, R190 ;  /* 0x000000ffff407224 */ /* 0x000fc600078e00be */
[----:B------:R-:W4:Y:S04]  /*161a0*/  LDL.LU R160, [R1+0xd1c] ;  /* 0x000d1c0001a07983 */ /* 0x000f280000300800 */
[----:B------:R-:W4:Y:S04]  /*161b0*/  LDL.LU R161, [R1+0xd18] ;  /* 0x000d180001a17983 */ /* 0x000f280000300800 */
[----:B------:R-:W4:Y:S04]  /*161c0*/  LDL.LU R162, [R1+0xd14] ;  /* 0x000d140001a27983 */ /* 0x000f280000300800 */
[----:B------:R-:W4:Y:S04]  /*161d0*/  LDL.LU R163, [R1+0xd10] ;  /* 0x000d100001a37983 */ /* 0x000f280000300800 */
[----:B------:R-:W4:Y:S04]  /*161e0*/  LDL.LU R190, [R1+0xd0c] ;  /* 0x000d0c0001be7983 */ /* 0x000f280000300800 */
[----:B------:R-:W4:Y:S01]  /*161f0*/  LDL.LU R191, [R1+0xd08] ;  /* 0x000d080001bf7983 */ /* 0x000f220000300800 */
[----:B------:R-:W-:Y:S01]  /*16200*/  IMAD.MOV.U32 R66, RZ, RZ, R165 ;  /* 0x000000ffff427224 */ /* 0x000fe200078e00a5 */
[----:B------:R-:W-:Y:S01]  /*16210*/  HMMA.1688.F32.TF32 R116, R4, R38, R116 ;  /* 0x000000260474723c */ /* 0x000fe20000081074 */
[----:B------:R-:W-:Y:S01]  /*16220*/  IMAD.MOV.U32 R67, RZ, RZ, R166 ;  /* 0x000000ffff437224 */ /* 0x000fe200078e00a6 */
[----:B------:R-:W3:Y:S01]  /*16230*/  LDL.LU R165, [R1+0xd04] ;  /* 0x000d040001a57983 */ /* 0x000ee20000300800 */
[----:B------:R-:W-:-:S02]  /*16240*/  IMAD.MOV.U32 R236, RZ, RZ, R167 ;  /* 0x000000ffffec7224 */ /* 0x000fc400078e00a7 */
[----:B------:R-:W-:Y:S01]  /*16250*/  IMAD.MOV.U32 R237, RZ, RZ, R247 ;  /* 0x000000ffffed7224 */ /* 0x000fe200078e00f7 */
[----:B------:R-:W3:Y:S02]  /*16260*/  LDL.LU R166, [R1+0xd00] ;  /* 0x000d000001a67983 */ /* 0x000ee40000300800 */
[----:B------:R-:W-:Y:S01]  /*16270*/  HMMA.1688.F32.TF32 R112, R4, R22, R112 ;  /* 0x000000160470723c */ /* 0x000fe20000081070 */
[----:B------:R-:W-:Y:S01]  /*16280*/  IMAD.MOV.U32 R238, RZ, RZ, R241 ;  /* 0x000000ffffee7224 */ /* 0x000fe200078e00f1 */
[----:B------:R-:W3:Y:S01]  /*16290*/  LDL.LU R167, [R1+0xcfc] ;  /* 0x000cfc0001a77983 */ /* 0x000ee20000300800 */
[----:B------:R-:W-:-:S03]  /*162a0*/  IMAD.MOV.U32 R239, RZ, RZ, R240 ;  /* 0x000000ffffef7224 */ /* 0x000fc600078e00f0 */
[----:B------:R-:W2:Y:S02]  /*162b0*/  LDL.LU R247, [R1+0xcf8] ;  /* 0x000cf80001f77983 */ /* 0x000ea40000300800 */
[C---:B------:R-:W-:Y:S08]  /*162c0*/  HMMA.1688.F32.TF32 R108, R4.reuse, R150, R108 ;  /* 0x00000096046c723c */ /* 0x040ff0000008106c */
[C---:B------:R-:W-:Y:S08]  /*162d0*/  HMMA.1688.F32.TF32 R64, R4.reuse, R146, R64 ;  /* 0x000000920440723c */ /* 0x040ff00000081040 */
[----:B------:R-:W-:Y:S01]  /*162e0*/  HMMA.1688.F32.TF32 R60, R4, R142, R60 ;  /* 0x0000008e043c723c */ /* 0x000fe2000008103c */
[----:B------:R-:W-:-:S02]  /*162f0*/  IMAD.MOV.U32 R129, RZ, RZ, R118 ;  /* 0x000000ffff817224 */ /* 0x000fc400078e0076 */
[----:B------:R-:W-:-:S05]  /*16300*/  IMAD.MOV.U32 R128, RZ, RZ, R119 ;  /* 0x000000ffff807224 */ /* 0x000fca00078e0077 */
[----:B------:R-:W-:Y:S01]  /*16310*/  HMMA.1688.F32.TF32 R56, R4, R138, R56 ;  /* 0x0000008a0438723c */ /* 0x000fe20000081038 */
[----:B------:R-:W-:Y:S02]  /*16320*/  IMAD.MOV.U32 R122, RZ, RZ, R116 ;  /* 0x000000ffff7a7224 */ /* 0x000fe400078e0074 */
[----:B------:R-:W-:Y:S02]  /*16330*/  IMAD.MOV.U32 R123, RZ, RZ, R117 ;  /* 0x000000ffff7b7224 */ /* 0x000fe400078e0075 */
[----:B------:R-:W-:-:S03]  /*16340*/  IMAD.MOV.U32 R133, RZ, RZ, R114 ;  /* 0x000000ffff857224 */ /* 0x000fc600078e0072 */
[C---:B------:R-:W-:Y:S01]  /*16350*/  HMMA.1688.F32.TF32 R52, R4.reuse, R134, R52 ;  /* 0x000000860434723c */ /* 0x040fe20000081034 */
[----:B------:R-:W-:Y:S02]  /*16360*/  IMAD.MOV.U32 R136, RZ, RZ, R115 ;  /* 0x000000ffff887224 */ /* 0x000fe400078e0073 */
[----:B------:R-:W-:Y:S02]  /*16370*/  IMAD.MOV.U32 R251, RZ, RZ, R112 ;  /* 0x000000fffffb7224 */ /* 0x000fe400078e0070 */
[----:B------:R-:W-:Y:S02]  /*16380*/  IMAD.MOV.U32 R132, RZ, RZ, R113 ;  /* 0x000000ffff847224 */ /* 0x000fe400078e0071 */
[----:B------:R-:W-:Y:S01]  /*16390*/  IMAD.MOV.U32 R140, RZ, RZ, R110 ;  /* 0x000000ffff8c7224 */ /* 0x000fe200078e006e */
[----:B------:R-:W-:Y:S01]  /*163a0*/  HMMA.1688.F32.TF32 R236, R4, R130, R236 ;  /* 0x0000008204ec723c */ /* 0x000fe200000810ec */
[----:B------:R-:W-:Y:S02]  /*163b0*/  IMAD.MOV.U32 R137, RZ, RZ, R111 ;  /* 0x000000ffff897224 */ /* 0x000fe400078e006f */
[----:B------:R-:W-:-:S05]  /*163c0*/  IMAD.MOV.U32 R141, RZ, RZ, R109 ;  /* 0x000000ffff8d7224 */ /* 0x000fca00078e006d */
[----:B----4-:R-:W-:Y:S01]  /*163d0*/  HMMA.1688.F32.TF32 R152, R152, R190, R160 ;  /* 0x000000be9898723c */ /* 0x010fe200000810a0 */
[----:B------:R-:W-:Y:S04]  /*163e0*/  LDS R161, [R242+UR7+0x10880] ;  /* 0x01088007f2a17984 */ /* 0x000fe80008000800 */
[----:B------:R1:W-:Y:S04]  /*163f0*/  LDS R163, [R242+UR7+0x10c80] ;  /* 0x010c8007f2a37984 */ /* 0x0003e80008000800 */
[----:B------:R-:W-:Y:S01]  /*16400*/  LDS R160, [R252+UR7+0x10880] ;  /* 0x01088007fca07984 */ /* 0x000fe20008000800 */
[----:B-1----:R-:W-:-:S03]  /*16410*/  IMAD.MOV.U32 R242, RZ, RZ, R108 ;  /* 0x000000fffff27224 */ /* 0x002fc600078e006c */
[----:B------:R-:W1:Y:S06]  /*16420*/  LDS R162, [R252+UR7+0x10c80] ;  /* 0x010c8007fca27984 */ /* 0x000e6c0008000800 */
[----:B------:R-:W-:Y:S04]  /*16430*/  STL.64 [R1+0x230], R152 ;  /* 0x0002309801007387 */ /* 0x000fe80000100a00 */
[----:B------:R-:W-:Y:S04]  /*16440*/  STL.64 [R1+0x238], R154 ;  /* 0x0002389a01007387 */ /* 0x000fe80000100a00 */
[----:B------:R-:W4:Y:S04]  /*16450*/  LDL.LU.64 R118, [R1+0xcf0] ;  /* 0x000cf00001767983 */ /* 0x000f280000300a00 */
[----:B------:R-:W4:Y:S04]  /*16460*/  LDL.LU.64 R116, [R1+0xce8] ;  /* 0x000ce80001747983 */ /* 0x000f280000300a00 */
[----:B------:R-:W4:Y:S04]  /*16470*/  LDL.LU.64 R114, [R1+0xce0] ;  /* 0x000ce00001727983 */ /* 0x000f280000300a00 */
[----:B------:R-:W4:Y:S04]  /*16480*/  LDL.LU.64 R112, [R1+0xcd8] ;  /* 0x000cd80001707983 */ /* 0x000f280000300a00 */
[----:B------:R-:W4:Y:S04]  /*16490*/  LDL.LU.64 R110, [R1+0xcd0] ;  /* 0x000cd000016e7983 */ /* 0x000f280000300a00 */
[----:B------:R-:W4:Y:S04]  /*164a0*/  LDL.LU.64 R108, [R1+0xcc8] ;  /* 0x000cc800016c7983 */ /* 0x000f280000300a00 */
[----:B------:R-:W-:Y:S04]  /*164b0*/  STL.64 [R1+0x220], R64 ;  /* 0x0002204001007387 */ /* 0x000fe80000100a00 */
[----:B------:R1:W-:Y:S04]  /*164c0*/  STL.64 [R1+0x228], R66 ;  /* 0x0002284201007387 */ /* 0x0003e80000100a00 */
[----:B-1----:R-:W4:Y:S04]  /*164d0*/  LDL.LU.64 R66, [R1+0xcc0] ;  /* 0x000cc00001427983 */ /* 0x002f280000300a00 */
        /* <DEDUP_REMOVED lines=16> */
[----:B------:R-:W4:Y:S01]  /*165e0*/  LDL.LU.64 R236, [R1+0xc78] ;  /* 0x000c780001ec7983 */ /* 0x000f220000300a00 */
[C---:B---3--:R-:W-:Y:S03]  /*165f0*/  HMMA.1688.F32.TF32 R152, R4.reuse, R74, R164 ;  /* 0x0000004a0498723c */ /* 0x048fe600000810a4 */
[----:B------:R-:W-:Y:S04]  /*16600*/  LDS R164, [R2+UR7+0x10880] ;  /* 0x0108800702a47984 */ /* 0x000fe80008000800 */
[----:B------:R-:W-:Y:S01]  /*16610*/  LDS R166, [R2+UR7+0x10c80] ;  /* 0x010c800702a67984 */ /* 0x000fe20008000800 */
[----:B--2---:R-:W-:Y:S03]  /*16620*/  HMMA.1688.F32.TF32 R244, R4, R70, R244 ;  /* 0x0000004604f4723c */ /* 0x004fe600000810f4 */
[----:B------:R-:W-:Y:S04]  /*16630*/  LDS R165, [R0+UR7+0x10880] ;  /* 0x0108800700a57984 */ /* 0x000fe80008000800 */
[----:B------:R-:W1:Y:S01]  /*16640*/  LDS R167, [R0+UR7+0x10c80] ;  /* 0x010c800700a77984 */ /* 0x000e620008000800 */
[C---:B------:R-:W-:Y:S08]  /*16650*/  HMMA.1688.F32.TF32 R168, R160.reuse, R90, R168 ;  /* 0x0000005aa0a8723c */ /* 0x040ff000000810a8 */
[C---:B----4-:R-:W-:Y:S08]  /*16660*/  HMMA.1688.F32.TF32 R116, R160.reuse, R70, R116 ;  /* 0x00000046a074723c */ /* 0x050ff00000081074 */
[----:B------:R-:W-:Y:S08]  /*16670*/  HMMA.1688.F32.TF32 R112, R160, R74, R112 ;  /* 0x0000004aa070723c */ /* 0x000ff00000081070 */
[C---:B------:R-:W-:Y:S08]  /*16680*/  HMMA.1688.F32.TF32 R52, R4.reuse, R90, R52 ;  /* 0x0000005a0434723c */ /* 0x040ff00000081034 */
[----:B------:R-:W-:-:S15]  /*16690*/  HMMA.1688.F32.TF32 R236, R4, R94, R236 ;  /* 0x0000005e04ec723c */ /* 0x000fde00000810ec */
[----:B------:R-:W-:-:S04]  /*166a0*/  NOP ;  /* 0x0000000000007918 */ /* 0x000fc80000000000 */
[----:B------:R-:W-:Y:S04]  /*166b0*/  STL.64 [R1+0x1b0], R236 ;  /* 0x0001b0ec01007387 */ /* 0x000fe80000100a00 */
[----:B------:R2:W-:Y:S02]  /*166c0*/  STL.64 [R1+0x1b8], R238 ;  /* 0x0001b8ee01007387 */ /* 0x0005e40000100a00 */
[C---:B--2---:R-:W-:Y:S08]  /*166d0*/  HMMA.1688.F32.TF32 R236, R4.reuse, R86, R56 ;  /* 0x0000005604ec723c */ /* 0x044ff00000081038 */
[C---:B------:R-:W-:Y:S01]  /*166e0*/  HMMA.1688.F32.TF32 R56, R4.reuse, R82, R60 ;  /* 0x000000520438723c */ /* 0x040fe2000008103c */
[----:B------:R-:W-:Y:S04]  /*166f0*/  STL.64 [R1], R52 ;  /* 0x0000003401007387 */ /* 0x000fe80000100a00 */
[----:B------:R2:W-:Y:S06]  /*16700*/  STL.64 [R1+0x8], R54 ;  /* 0x0000083601007387 */ /* 0x0005ec0000100a00 */
[----:B------:R-:W-:Y:S04]  /*16710*/  STL.64 [R1+0x20], R236 ;  /* 0x000020ec01007387 */ /* 0x000fe80000100a00 */
[----:B------:R-:W-:Y:S01]  /*16720*/  STL.64 [R1+0x28], R238 ;  /* 0x000028ee01007387 */ /* 0x000fe20000100a00 */
[C---:B--2---:R-:W-:Y:S03]  /*16730*/  HMMA.1688.F32.TF32 R52, R4.reuse, R78, R64 ;  /* 0x0000004e0434723c */ /* 0x044fe60000081040 */
[----:B------:R-:W-:Y:S04]  /*16740*/  STL.64 [R1+0x30], R56 ;  /* 0x0000303801007387 */ /* 0x000fe80000100a00 */
[----:B------:R2:W-:Y:S01]  /*16750*/  STL.64 [R1+0x38], R58 ;  /* 0x0000383a01007387 */ /* 0x0005e20000100a00 */
[----:B------:R-:W-:Y:S03]  /*16760*/  HMMA.1688.F32.TF32 R4, R4, R190, R108 ;  /* 0x000000be0404723c */ /* 0x000fe6000008106c */
[----:B------:R-:W-:Y:S04]  /*16770*/  LDS R236, [R252+UR7+0x11080] ;  /* 0x01108007fcec7984 */ /* 0x000fe80008000800 */
[----:B------:R-:W-:Y:S01]  /*16780*/  LDS R238, [R252+UR7+0x11480] ;  /* 0x01148007fcee7984 */ /* 0x000fe20008000800 */
[C---:B--2---:R-:W-:Y:S08]  /*16790*/  HMMA.1688.F32.TF32 R56, R160.reuse, R38, R96 ;  /* 0x00000026a038723c */ /* 0x044ff00000081060 */
[C---:B------:R-:W-:Y:S08]  /*167a0*/  HMMA.1688.F32.TF32 R96, R160.reuse, R146, R196 ;  /* 0x00000092a060723c */ /* 0x040ff000000810c4 */
[C---:B------:R-:W-:Y:S08]  /*167b0*/  HMMA.1688.F32.TF32 R64, R160.reuse, R142, R192 ;  /* 0x0000008ea040723c */ /* 0x040ff000000810c0 */
[C---:B------:R-:W-:Y:S01]  /*167c0*/  HMMA.1688.F32.TF32 R60, R160.reuse, R138, R184 ;  /* 0x0000008aa03c723c */ /* 0x040fe200000810b8 */
[----:B------:R-:W-:Y:S04]  /*167d0*/  STL.64 [R1+0x1a0], R52 ;  /* 0x0001a03401007387 */ /* 0x000fe80000100a00 */
[----:B------:R-:W-:Y:S04]  /*167e0*/  STL.64 [R1+0x1a8], R54 ;  /* 0x0001a83601007387 */ /* 0x000fe80000100a00 */
[----:B------:R-:W-:Y:S04]  /*167f0*/  STL.64 [R1+0x40], R4 ;  /* 0x0000400401007387 */ /* 0x000fe80000100a00 */
[----:B------:R-:W-:Y:S04]  /*16800*/  STL.64 [R1+0x48], R6 ;  /* 0x0000480601007387 */ /* 0x000fe80000100a00 */
[----:B------:R-:W-:Y:S04]  /*16810*/  STL.64 [R1+0x110], R96 ;  /* 0x0001106001007387 */ /* 0x000fe80000100a00 */
[----:B------:R2:W-:Y:S04]  /*16820*/  STL.64 [R1+0x118], R98 ;  /* 0x0001186201007387 */ /* 0x0005e80000100a00 */
[----:B------:R-:W-:Y:S04]  /*16830*/  STL.64 [R1+0x130], R64 ;  /* 0x0001304001007387 */ /* 0x000fe80000100a00 */
[----:B------:R3:W-:Y:S01]  /*16840*/  STL.64 [R1+0x138], R66 ;  /* 0x0001384201007387 */ /* 0x0007e20000100a00 */
[C---:B--2---:R-:W-:Y:S03]  /*16850*/  HMMA.1688.F32.TF32 R96, R160.reuse, R134, R180 ;  /* 0x00000086a060723c */ /* 0x044fe600000810b4 */
[----:B------:R-:W-:Y:S04]  /*16860*/  STL.64 [R1+0x190], R60 ;  /* 0x0001903c01007387 */ /* 0x000fe80000100a00 */
[----:B------:R2:W-:Y:S01]  /*16870*/  STL.64 [R1+0x198], R62 ;  /* 0x0001983e01007387 */ /* 0x0005e20000100a00 */
[C---:B---3--:R-:W-:Y:S08]  /*16880*/  HMMA.1688.F32.TF32 R64, R160.reuse, R130, R176 ;  /* 0x00000082a040723c */ /* 0x048ff000000810b0 */
[C---:B--2---:R-:W-:Y:S08]  /*16890*/  HMMA.1688.F32.TF32 R60, R160.reuse, R94, R172 ;  /* 0x0000005ea03c723c */ /* 0x044ff000000810ac */
[C---:B------:R-:W-:Y:S01]  /*168a0*/  HMMA.1688.F32.TF32 R172, R160.reuse, R86, R32 ;  /* 0x00000056a0ac723c */ /* 0x040fe20000081020 */
[----:B------:R-:W-:Y:S07]  /*168b0*/  STL.64 [R1+0x180], R96 ;  /* 0x0001806001007387 */ /* 0x000fee0000100a00 */
[C---:B------:R-:W-:Y:S01]  /*168c0*/  HMMA.1688.F32.TF32 R176, R160.reuse, R82, R40 ;  /* 0x00000052a0b0723c */ /* 0x040fe20000081028 */
[----:B------:R-:W-:Y:S04]  /*168d0*/  STL.64 [R1+0x188], R98 ;  /* 0x0001886201007387 */ /* 0x000fe80000100a00 */
[----:B------:R-:W-:Y:S03]  /*168e0*/  STL.64 [R1+0x170], R64 ;  /* 0x0001704001007387 */ /* 0x000fe60000100a00 */
[C---:B------:R-:W-:Y:S01]  /*168f0*/  HMMA.1688.F32.TF32 R180, R160.reuse, R78, R44 ;  /* 0x0000004ea0b4723c */ /* 0x040fe2000008102c */
[----:B------:R-:W-:Y:S04]  /*16900*/  STL.64 [R1+0x178], R66 ;  /* 0x0001784201007387 */ /* 0x000fe80000100a00 */
[----:B------:R-:W-:Y:S03]  /*16910*/  STL [R1+0xc0c], R168 ;  /* 0x000c0ca801007387 */ /* 0x000fe60000100800 */
[C---:B------:R-:W-:Y:S01]  /*16920*/  HMMA.1688.F32.TF32 R32, R160.reuse, R190, R48 ;  /* 0x000000bea020723c */ /* 0x040fe20000081030 */
[----:B------:R-:W-:Y:S04]  /*16930*/  STL.64 [R1+0x160], R60 ;  /* 0x0001603c01007387 */ /* 0x000fe80000100a00 */
[----:B------:R-:W-:Y:S04]  /*16940*/  STL.64 [R1+0x168], R62 ;  /* 0x0001683e01007387 */ /* 0x000fe80000100a00 */
[----:B------:R-:W-:Y:S01]  /*16950*/  STL [R1+0xc08], R169 ;  /* 0x000c08a901007387 */ /* 0x000fe20000100800 */
[C---:B------:R-:W-:Y:S03]  /*16960*/  HMMA.1688.F32.TF32 R52, R160.reuse, R22, R100 ;  /* 0x00000016a034723c */ /* 0x040fe60000081064 */
[----:B------:R-:W-:Y:S04]  /*16970*/  STL [R1+0xc04], R170 ;  /* 0x000c04aa01007387 */ /* 0x000fe80000100800 */
[----:B------:R-:W-:Y:S01]  /*16980*/  STL [R1+0xc00], R171 ;  /* 0x000c00ab01007387 */ /* 0x000fe20000100800 */
[----:B------:R-:W-:Y:S03]  /*16990*/  HMMA.1688.F32.TF32 R4, R160, R150, R104 ;  /* 0x00000096a004723c */ /* 0x000fe60000081068 */
[----:B------:R-:W-:Y:S04]  /*169a0*/  STL [R1+0xc1c], R172 ;  /* 0x000c1cac01007387 */ /* 0x000fe80000100800 */
[----:B------:R-:W-:Y:S01]  /*169b0*/  STL [R1+0xc18], R173 ;  /* 0x000c18ad01007387 */ /* 0x000fe20000100800 */
[C---:B-1----:R-:W-:Y:S03]  /*169c0*/  HMMA.1688.F32.TF32 R160, R164.reuse, R146, R8 ;  /* 0x00000092a4a0723c */ /* 0x042fe60000081008 */
[----:B------:R-:W-:Y:S04]  /*169d0*/  STL [R1+0xc14], R174 ;  /* 0x000c14ae01007387 */ /* 0x000fe80000100800 */
[----:B------:R-:W-:Y:S01]  /*169e0*/  STL [R1+0xc10], R175 ;  /* 0x000c10af01007387 */ /* 0x000fe20000100800 */
[----:B------:R-:W-:Y:S03]  /*169f0*/  HMMA.1688.F32.TF32 R8, R164, R134, R228 ;  /* 0x00000086a408723c */ /* 0x000fe600000810e4 */
        /* <DEDUP_REMOVED lines=8> */
[----:B------:R-:W-:Y:S04]  /*16a80*/  STL.64 [R1+0x150], R32 ;  /* 0x0001502001007387 */ /* 0x000fe80000100a00 */
[----:B------:R3:W-:Y:S01]  /*16a90*/  STL.64 [R1+0x158], R34 ;  /* 0x0001582201007387 */ /* 0x0007e20000100a00 */
[----:B-1----:R-:W-:-:S02]  /*16aa0*/  IMAD.MOV.U32 R180, RZ, RZ, R8 ;  /* 0x000000ffffb47224 */ /* 0x002fc400078e0008 */
[----:B--2---:R-:W-:Y:S01]  /*16ab0*/  IMAD.MOV.U32 R181, RZ, RZ, R9 ;  /* 0x000000ffffb57224 */ /* 0x004fe200078e0009 */
[----:B---3--:R-:W-:Y:S01]  /*16ac0*/  HMMA.1688.F32.TF32 R32, R164, R138, R232 ;  /* 0x0000008aa420723c */ /* 0x008fe200000810e8 */
[----:B------:R-:W-:Y:S02]  /*16ad0*/  IMAD.MOV.U32 R182, RZ, RZ, R10 ;  /* 0x000000ffffb67224 */ /* 0x000fe400078e000a */
[----:B------:R-:W-:-:S05]  /*16ae0*/  IMAD.MOV.U32 R183, RZ, RZ, R11 ;  /* 0x000000ffffb77224 */ /* 0x000fca00078e000b */
[----:B------:R-:W-:Y:S11]  /*16af0*/  HMMA.1688.F32.TF32 R8, R164, R130, R224 ;  /* 0x00000082a408723c */ /* 0x000ff600000810e0 */
[----:B------:R-:W-:-:S02]  /*16b00*/  IMAD.MOV.U32 R179, RZ, RZ, R35 ;  /* 0x000000ffffb37224 */ /* 0x000fc400078e0023 */
[----:B------:R-:W-:Y:S02]  /*16b10*/  IMAD.MOV.U32 R178, RZ, RZ, R34 ;  /* 0x000000ffffb27224 */ /* 0x000fe400078e0022 */
[----:B------:R-:W-:Y:S02]  /*16b20*/  IMAD.MOV.U32 R177, RZ, RZ, R33 ;  /* 0x000000ffffb17224 */ /* 0x000fe400078e0021 */
[----:B------:R-:W-:Y:S01]  /*16b30*/  IMAD.MOV.U32 R176, RZ, RZ, R32 ;  /* 0x000000ffffb07224 */ /* 0x000fe200078e0020 */
        /* <DEDUP_REMOVED lines=8> */
[----:B------:R-:W-:-:S15]  /*16bc0*/  HMMA.1688.F32.TF32 R8, R164, R94, R220 ;  /* 0x0000005ea408723c */ /* 0x000fde00000810dc */
[----:B------:R-:W-:-:S04]  /*16bd0*/  NOP ;  /* 0x0000000000007918 */ /* 0x000fc80000000000 */
[----:B------:R-:W-:Y:S02]  /*16be0*/  IMAD.MOV.U32 R172, RZ, RZ, R8 ;  /* 0x000000ffffac7224 */ /* 0x000fe400078e0008 */
[----:B------:R-:W-:Y:S02]  /*16bf0*/  IMAD.MOV.U32 R173, RZ, RZ, R9 ;  /* 0x000000ffffad7224 */ /* 0x000fe400078e0009 */
[----:B------:R-:W-:Y:S02]  /*16c00*/  IMAD.MOV.U32 R174, RZ, RZ, R10 ;  /* 0x000000ffffae7224 */ /* 0x000fe400078e000a */
[----:B------:R-:W-:Y:S02]  /*16c10*/  IMAD.MOV.U32 R175, RZ, RZ, R11 ;  /* 0x000000ffffaf7224 */ /* 0x000fe400078e000b */
[C---:B------:R-:W-:Y:S01]  /*16c20*/  HMMA.1688.F32.TF32 R8, R164.reuse, R90, R216 ;  /* 0x0000005aa408723c */ /* 0x040fe200000810d8 */
[----:B------:R1:W-:Y:S07]  /*16c30*/  STL [R1+0xc5c], R183 ;  /* 0x000c5cb701007387 */ /* 0x0003ee0000100800 */
[----:B------:R-:W-:Y:S01]  /*16c40*/  HMMA.1688.F32.TF32 R188, R164, R190, R200 ;  /* 0x000000bea4bc723c */ /* 0x000fe200000810c8 */
[----:B------:R-:W-:-:S02]  /*16c50*/  IMAD.MOV.U32 R60, RZ, RZ, R122 ;  /* 0x000000ffff3c7224 */ /* 0x000fc400078e007a */
[----:B------:R-:W-:Y:S01]  /*16c60*/  IMAD.MOV.U32 R61, RZ, RZ, R123 ;  /* 0x000000ffff3d7224 */ /* 0x000fe200078e007b */
[----:B------:R-:W-:Y:S01]  /*16c70*/  LOP3.LUT R239, R252, 0x20, RZ, 0x3c, !PT ;  /* 0x00000020fcef7812 */ /* 0x000fe200078e3cff */
[----:B------:R-:W-:Y:S06]  /*16c80*/  LDS R90, [R252+UR7+0x11400] ;  /* 0x01140007fc5a7984 */ /* 0x000fec0008000800 */
[----:B------:R-:W-:Y:S02]  /*16c90*/  IMAD.MOV.U32 R168, RZ, RZ, R8 ;  /* 0x000000ffffa87224 */ /* 0x000fe400078e0008 */
[----:B------:R-:W-:-:S02]  /*16ca0*/  IMAD.MOV.U32 R169, RZ, RZ, R9 ;  /* 0x000000ffffa97224 */ /* 0x000fc400078e0009 */
[----:B------:R-:W-:Y:S02]  /*16cb0*/  IMAD.MOV.U32 R170, RZ, RZ, R10 ;  /* 0x000000ffffaa7224 */ /* 0x000fe400078e000a */
[----:B------:R-:W-:Y:S01]  /*16cc0*/  IMAD.MOV.U32 R171, RZ, RZ, R11 ;  /* 0x000000ffffab7224 */ /* 0x000fe200078e000b */
[----:B------:R2:W-:Y:S01]  /*16cd0*/  STL [R1+0xc58], R182 ;  /* 0x000c58b601007387 */ /* 0x0005e20000100800 */
[----:B------:R-:W-:Y:S01]  /*16ce0*/  HMMA.1688.F32.TF32 R8, R164, R86, R212 ;  /* 0x00000056a408723c */ /* 0x000fe200000810d4 */
[C---:B------:R-:W-:Y:S02]  /*16cf0*/  LOP3.LUT R62, R252.reuse, 0x40, RZ, 0x3c, !PT ;  /* 0x00000040fc3e7812 */ /* 0x040fe400078e3cff */
[----:B------:R3:W-:Y:S01]  /*16d00*/  STL [R1+0xc54], R180 ;  /* 0x000c54b401007387 */ /* 0x0007e20000100800 */
[----:B------:R-:W-:-:S03]  /*16d10*/  LOP3.LUT R63, R252, 0x60, RZ, 0x3c, !PT ;  /* 0x00000060fc3f7812 */ /* 0x000fc600078e3cff */
[----:B------:R-:W-:Y:S01]  /*16d20*/  LDS R89, [R239+UR7+0x11000] ;  /* 0x01100007ef597984 */ /* 0x000fe20008000800 */
[----:B------:R-:W-:Y:S03]  /*16d30*/  HMMA.1688.F32.TF32 R72, R164, R74, R28 ;  /* 0x0000004aa448723c */ /* 0x000fe6000008101c */
[----:B------:R-:W-:Y:S04]  /*16d40*/  LDS R91, [R239+UR7+0x11400] ;  /* 0x01140007ef5b7984 */ /* 0x000fe80008000800 */
[----:B------:R-:W-:Y:S04]  /*16d50*/  LDS R237, [R239+UR7+0x11080] ;  /* 0x01108007efed7984 */ /* 0x000fe80008000800 */
[----:B------:R-:W-:-:S02]  /*16d60*/  IMAD.MOV.U32 R241, RZ, RZ, R8 ;  /* 0x000000fffff17224 */ /* 0x000fc400078e0008 */
[----:B------:R-:W-:Y:S02]  /*16d70*/  IMAD.MOV.U32 R240, RZ, RZ, R9 ;  /* 0x000000fffff07224 */ /* 0x000fe400078e0009 */
[----:B------:R-:W-:Y:S02]  /*16d80*/  IMAD.MOV.U32 R187, RZ, RZ, R10 ;  /* 0x000000ffffbb7224 */ /* 0x000fe400078e000a */
[----:B------:R-:W-:Y:S01]  /*16d90*/  IMAD.MOV.U32 R186, RZ, RZ, R11 ;  /* 0x000000ffffba7224 */ /* 0x000fe200078e000b */
[----:B------:R4:W-:Y:S01]  /*16da0*/  STL [R1+0xc50], R181 ;  /* 0x000c50b501007387 */ /* 0x0009e20000100800 */
[----:B------:R-:W-:Y:S03]  /*16db0*/  HMMA.1688.F32.TF32 R8, R164, R82, R208 ;  /* 0x00000052a408723c */ /* 0x000fe600000810d0 */
[----:B------:R-:W-:Y:S04]  /*16dc0*/  LDS R239, [R239+UR7+0x11480] ;  /* 0x01148007efef7984 */ /* 0x000fe80008000800 */
[----:B------:R-:W-:Y:S04]  /*16dd0*/  LDS R144, [R62+UR7+0x11000] ;  /* 0x011000073e907984 */ /* 0x000fe80008000800 */
[----:B------:R-:W-:Y:S04]  /*16de0*/  LDS R146, [R62+UR7+0x11400] ;  /* 0x011400073e927984 */ /* 0x000fe80008000800 */
[----:B------:R-:W-:Y:S04]  /*16df0*/  LDS R145, [R63+UR7+0x11000] ;  /* 0x011000073f917984 */ /* 0x000fe80008000800 */
[----:B-1----:R-:W-:Y:S01]  /*16e00*/  IMAD.MOV.U32 R183, RZ, RZ, R8 ;  /* 0x000000ffffb77224 */ /* 0x002fe200078e0008 */
[----:B------:R-:W-:Y:S01]  /*16e10*/  LDS R147, [R63+UR7+0x11400] ;  /* 0x011400073f937984 */ /* 0x000fe20008000800 */
[----:B--2---:R-:W-:-:S02]  /*16e20*/  IMAD.MOV.U32 R182, RZ, RZ, R9 ;  /* 0x000000ffffb67224 */ /* 0x004fc400078e0009 */
[----:B---3--:R-:W-:Y:S01]  /*16e30*/  IMAD.MOV.U32 R180, RZ, RZ, R10 ;  /* 0x000000ffffb47224 */ /* 0x008fe200078e000a */
[----:B------:R-:W-:Y:S01]  /*16e40*/  LDS R196, [R62+UR7+0x11080] ;  /* 0x011080073ec47984 */ /* 0x000fe20008000800 */
[----:B----4-:R-:W-:Y:S02]  /*16e50*/  IMAD.MOV.U32 R181, RZ, RZ, R11 ;  /* 0x000000ffffb57224 */ /* 0x010fe400078e000b */
[----:B------:R-:W-:Y:S01]  /*16e60*/  HMMA.1688.F32.TF32 R8, R164, R78, R204 ;  /* 0x0000004ea408723c */ /* 0x000fe200000810cc */
[----:B------:R-:W2:Y:S04]  /*16e70*/  LDL R78, [R1+0x328] ;  /* 0x00032800014e7983 */ /* 0x000ea80000100800 */
[----:B------:R-:W-:Y:S04]  /*16e80*/  STL.64 [R1+0xb78], R190 ;  /* 0x000b78be01007387 */ /* 0x000fe80000100a00 */
[----:B------:R-:W-:Y:S04]  /*16e90*/  STL.64 [R1+0xb70], R188 ;  /* 0x000b70bc01007387 */ /* 0x000fe80000100a00 */
[----:B------:R-:W3:Y:S04]  /*16ea0*/  LDL.LU R122, [R1+0xc74] ;  /* 0x000c7400017a7983 */ /* 0x000ee80000300800 */
[----:B------:R-:W3:Y:S04]  /*16eb0*/  LDL.LU R123, [R1+0xc70] ;  /* 0x000c7000017b7983 */ /* 0x000ee80000300800 */
[----:B------:R1:W-:Y:S04]  /*16ec0*/  LDS R198, [R62+UR7+0x11480] ;  /* 0x011480073ec67984 */ /* 0x0003e80008000800 */
[----:B------:R-:W-:Y:S04]  /*16ed0*/  LDS R197, [R63+UR7+0x11080] ;  /* 0x011080073fc57984 */ /* 0x000fe80008000800 */
[----:B------:R4:W-:Y:S01]  /*16ee0*/  LDS R199, [R63+UR7+0x11480] ;  /* 0x011480073fc77984 */ /* 0x0009e20008000800 */
[----:B-1----:R-:W-:-:S02]  /*16ef0*/  IMAD.MOV.U32 R62, RZ, RZ, R129 ;  /* 0x000000ffff3e7224 */ /* 0x002fc400078e0081 */
[----:B------:R-:W-:Y:S02]  /*16f00*/  IMAD.MOV.U32 R64, RZ, RZ, R93 ;  /* 0x000000ffff407224 */ /* 0x000fe400078e005d */
[----:B------:R-:W-:Y:S02]  /*16f10*/  IMAD.MOV.U32 R65, RZ, RZ, R92 ;  /* 0x000000ffff417224 */ /* 0x000fe400078e005c */
[----:B----4-:R-:W-:Y:S02]  /*16f20*/  IMAD.MOV.U32 R63, RZ, RZ, R128 ;  /* 0x000000ffff3f7224 */ /* 0x010fe400078e0080 */
[----:B------:R-:W-:Y:S02]  /*16f30*/  IMAD.MOV.U32 R185, RZ, RZ, R8 ;  /* 0x000000ffffb97224 */ /* 0x000fe400078e0008 */
[----:B------:R-:W-:Y:S02]  /*16f40*/  IMAD.MOV.U32 R184, RZ, RZ, R9 ;  /* 0x000000ffffb87224 */ /* 0x000fe400078e0009 */
[----:B------:R-:W-:-:S02]  /*16f50*/  IMAD.MOV.U32 R2, RZ, RZ, R10 ;  /* 0x000000ffff027224 */ /* 0x000fc400078e000a */
[----:B------:R-:W-:Y:S02]  /*16f60*/  IMAD.MOV.U32 R0, RZ, RZ, R11 ;  /* 0x000000ffff007224 */ /* 0x000fe400078e000b */
[----:B------:R-:W-:Y:S02]  /*16f70*/  IMAD.MOV.U32 R108, RZ, RZ, R251 ;  /* 0x000000ffff6c7224 */ /* 0x000fe400078e00fb */
[----:B------:R-:W-:Y:S02]  /*16f80*/  IMAD.MOV.U32 R109, RZ, RZ, R132 ;  /* 0x000000ffff6d7224 */ /* 0x000fe400078e0084 */
[----:B------:R-:W-:Y:S02]  /*16f90*/  IMAD.MOV.U32 R110, RZ, RZ, R133 ;  /* 0x000000ffff6e7224 */ /* 0x000fe400078e0085 */
[----:B------:R-:W-:Y:S01]  /*16fa0*/  IMAD.MOV.U32 R111, RZ, RZ, R136 ;  /* 0x000000ffff6f7224 */ /* 0x000fe200078e0088 */
[----:B--2---:R-:W3:Y:S01]  /*16fb0*/  LDSM.16.M88.4 R28, [R78+UR8] ;  /* 0x000000084e1c783b */ /* 0x004ee20008000200 */
[----:B------:R-:W-:Y:S03]  /*16fc0*/  HMMA.1688.F32.TF32 R68, R164, R70, R24 ;  /* 0x00000046a444723c */ /* 0x000fe60000081018 */
[----:B------:R-:W1:Y:S01]  /*16fd0*/  LDSM.16.M88.4 R24, [R78+UR8+0x800] ;  /* 0x000800084e18783b */ /* 0x000e620008000200 */
[----:B------:R-:W-:-:S02]  /*16fe0*/  IMAD.MOV.U32 R66, RZ, RZ, R21 ;  /* 0x000000ffff427224 */ /* 0x000fc400078e0015 */
[----:B------:R-:W-:Y:S01]  /*16ff0*/  IMAD.MOV.U32 R67, RZ, RZ, R20 ;  /* 0x000000ffff437224 */ /* 0x000fe200078e0014 */
[----:B------:R-:W-:Y:S01]  /*17000*/  LDSM.16.M88.4 R232, [R78+UR8+0x3800] ;  /* 0x003800084ee8783b */ /* 0x000fe20008000200 */
[C---:B------:R-:W-:Y:S03]  /*17010*/  HMMA.1688.F32.TF32 R44, R164.reuse, R22, R16 ;  /* 0x00000016a42c723c */ /* 0x040fe60000081010 */
[----:B------:R-:W2:Y:S01]  /*17020*/  LDSM.16.M88.4 R20, [R78+UR8+0x1000] ;  /* 0x001000084e14783b */ /* 0x000ea20008000200 */
[----:B------:R-:W-:Y:S02]  /*17030*/  IMAD.MOV.U32 R106, RZ, RZ, R37 ;  /* 0x000000ffff6a7224 */ /* 0x000fe400078e0025 */
[----:B------:R-:W-:Y:S01]  /*17040*/  IMAD.MOV.U32 R107, RZ, RZ, R36 ;  /* 0x000000ffff6b7224 */ /* 0x000fe200078e0024 */
[----:B------:R-:W4:Y:S01]  /*17050*/  LDSM.16.M88.4 R16, [R78+UR8+0x1800] ;  /* 0x001800084e10783b */ /* 0x000f220008000200 */
[----:B------:R-:W-:Y:S01]  /*17060*/  HMMA.1688.F32.TF32 R124, R164, R38, R124 ;  /* 0x00000026a47c723c */ /* 0x000fe2000008107c */
[----:B------:R-:W-:-:S02]  /*17070*/  IMAD.MOV.U32 R105, RZ, RZ, R243 ;  /* 0x000000ffff697224 */ /* 0x000fc400078e00f3 */
[----:B------:R-:W-:Y:S04]  /*17080*/  LDSM.16.M88.4 R228, [R78+UR8+0x4000] ;  /* 0x004000084ee4783b */ /* 0x000fe80008000200 */
[----:B------:R-:W-:Y:S01]  /*17090*/  LDSM.16.M88.4 R224, [R78+UR8+0x4800] ;  /* 0x004800084ee0783b */ /* 0x000fe20008000200 */
[C---:B------:R-:W-:Y:S03]  /*170a0*/  HMMA.1688.F32.TF32 R148, R164.reuse, R150, R12 ;  /* 0x00000096a494723c */ /* 0x040fe6000008100c */
[----:B------:R-:W1:Y:S04]  /*170b0*/  LDSM.16.M88.4 R12, [R78+UR8+0x2000] ;  /* 0x002000084e0c783b */ /* 0x000e680008000200 */
[----:B------:R-:W-:Y:S01]  /*170c0*/  LDSM.16.M88.4 R220, [R78+UR8+0x5000] ;  /* 0x005000084edc783b */ /* 0x000fe20008000200 */
[----:B------:R-:W-:Y:S03]  /*170d0*/  HMMA.1688.F32.TF32 R156, R164, R142, R156 ;  /* 0x0000008ea49c723c */ /* 0x000fe6000008109c */
[----:B------:R-:W-:Y:S04]  /*170e0*/  LDSM.16.M88.4 R216, [R78+UR8+0x5800] ;  /* 0x005800084ed8783b */ /* 0x000fe80008000200 */
[----:B------:R-:W-:Y:S01]  /*170f0*/  LDSM.16.M88.4 R212, [R78+UR8+0x6000] ;  /* 0x006000084ed4783b */ /* 0x000fe20008000200 */
[-C--:B---3--:R-:W-:Y:S03]  /*17100*/  HMMA.1688.F32.TF32 R128, R88, R28.reuse, R120 ;  /* 0x0000001c5880723c */ /* 0x088fe60000081078 */
[----:B------:R-:W-:Y:S04]  /*17110*/  LDSM.16.M88.4 R208, [R78+UR8+0x6800] ;  /* 0x006800084ed0783b */ /* 0x000fe80008000200 */
[----:B------:R-:W-:Y:S01]  /*17120*/  LDSM.16.M88.4 R204, [R78+UR8+0x7000] ;  /* 0x007000084ecc783b */ /* 0x000fe20008000200 */
[-C--:B------:R-:W-:Y:S03]  /*17130*/  HMMA.1688.F32.TF32 R92, R236, R28.reuse, R112 ;  /* 0x0000001cec5c723c */ /* 0x080fe60000081070 */
[----:B------:R-:W-:Y:S05]  /*17140*/  LDSM.16.M88.4 R200, [R78+UR8+0x7800] ;  /* 0x007800084ec8783b */ /* 0x000fea0008000200 */
[-C--:B------:R-:W-:Y:S03]  /*17150*/  HMMA.1688.F32.TF32 R8, R144, R28.reuse, R152 ;  /* 0x0000001c9008723c */ /* 0x080fe60000081098 */
[----:B------:R-:W-:Y:S04]  /*17160*/  STL.64 [R1+0xb88], R130 ;  /* 0x000b888201007387 */ /* 0x000fe80000100a00 */
[----:B------:R-:W-:Y:S04]  /*17170*/  STL.64 [R1+0xb80], R128 ;  /* 0x000b808001007387 */ /* 0x000fe80000100a00 */
[----:B------:R-:W-:Y:S08]  /*17180*/  STL.64 [R1+0xb98], R94 ;  /* 0x000b985e01007387 */ /* 0x000ff00000100a00 */
[----:B------:R-:W-:Y:S04]  /*17190*/  STL.64 [R1+0x10], R8 ;  /* 0x0000100801007387 */ /* 0x000fe80000100a00 */
[----:B------:R3:W-:Y:S04]  /*171a0*/  STL.64 [R1+0x18], R10 ;  /* 0x0000180a01007387 */ /* 0x0007e80000100a00 */
[----:B------:R-:W-:Y:S04]  /*171b0*/  STL.64 [R1+0xb90], R92 ;  /* 0x000b905c01007387 */ /* 0x000fe80000100a00 */
[----:B------:R-:W4:Y:S01]  /*171c0*/  LDL.LU R251, [R1+0xc6c] ;  /* 0x000c6c0001fb7983 */ /* 0x000f220000300800 */
[----:B---3--:R-:W-:-:S15]  /*171d0*/  HMMA.1688.F32.TF32 R8, R196, R28, R72 ;  /* 0x0000001cc408723c */ /* 0x008fde0000081048 */
[----:B------:R-:W-:-:S04]  /*171e0*/  NOP ;  /* 0x0000000000007918 */ /* 0x000fc80000000000 */
[----:B------:R-:W-:Y:S04]  /*171f0*/  STL.64 [R1+0x300], R8 ;  /* 0x0003000801007387 */ /* 0x000fe80000100a00 */
[----:B------:R3:W-:Y:S04]  /*17200*/  STL.64 [R1+0x308], R10 ;  /* 0x0003080a01007387 */ /* 0x0007e80000100a00 */
[----:B------:R-:W4:Y:S04]  /*17210*/  LDL.LU R132, [R1+0xc68] ;  /* 0x000c680001847983 */ /* 0x000f280000300800 */
[----:B------:R-:W4:Y:S04]  /*17220*/  LDL.LU R133, [R1+0xc64] ;  /* 0x000c640001857983 */ /* 0x000f280000300800 */
[----:B------:R-:W4:Y:S04]  /*17230*/  LDL.LU R136, [R1+0xc60] ;  /* 0x000c600001887983 */ /* 0x000f280000300800 */
[----:B------:R-:W4:Y:S01]  /*17240*/  LDL.LU R104, [R1+0x120] ;  /* 0x0001200001687983 */ /* 0x000f220000300800 */
[-C--:B-1----:R-:W-:Y:S08]  /*17250*/  HMMA.1688.F32.TF32 R96, R144, R24.reuse, R244 ;  /* 0x000000189060723c */ /* 0x082ff000000810f4 */
[----:B------:R-:W-:Y:S08]  /*17260*/  HMMA.1688.F32.TF32 R192, R236, R24, R116 ;  /* 0x00000018ecc0723c */ /* 0x000ff00000081074 */
[----:B--2---:R-:W-:Y:S08]  /*17270*/  HMMA.1688.F32.TF32 R36, R88, R20, R64 ;  /* 0x000000145824723c */ /* 0x004ff00000081040 */
[----:B---3--:R-:W-:Y:S08]  /*17280*/  HMMA.1688.F32.TF32 R8, R196, R24, R68 ;  /* 0x00000018c408723c */ /* 0x008ff00000081044 */
[----:B------:R-:W-:Y:S01]  /*17290*/  HMMA.1688.F32.TF32 R100, R144, R20, R60 ;  /* 0x000000149064723c */ /* 0x000fe2000008103c */
[----:B------:R-:W-:-:S02]  /*172a0*/  IMAD.MOV.U32 R60, RZ, RZ, R242 ;  /* 0x000000ffff3c7224 */ /* 0x000fc400078e00f2 */
[----:B------:R-:W-:Y:S02]  /*172b0*/  IMAD.MOV.U32 R63, RZ, RZ, R137 ;  /* 0x000000ffff3f7224 */ /* 0x000fe400078e0089 */
[----:B------:R-:W-:-:S03]  /*172c0*/  IMAD.MOV.U32 R67, RZ, RZ, R3 ;  /* 0x000000ffff437224 */ /* 0x000fc600078e0003 */
[----:B----4-:R-:W-:-:S15]  /*172d0*/  HMMA.1688.F32.TF32 R32, R88, R24, R248 ;  /* 0x000000185820723c */ /* 0x010fde00000810f8 */
[----:B------:R-:W-:-:S04]  /*172e0*/  NOP ;  /* 0x0000000000007918 */ /* 0x000fc80000000000 */
[----:B------:R-:W-:Y:S04]  /*172f0*/  STL.64 [R1+0xba8], R34 ;  /* 0x000ba82201007387 */ /* 0x000fe80000100a00 */
[----:B------:R-:W-:Y:S04]  /*17300*/  STL.64 [R1+0xba0], R32 ;  /* 0x000ba02001007387 */ /* 0x000fe80000100a00 */
[----:B------:R-:W-:Y:S04]  /*17310*/  STL [R1+0xb54], R96 ;  /* 0x000b546001007387 */ /* 0x000fe80000100800 */
[----:B------:R-:W-:Y:S04]  /*17320*/  STL [R1+0xb50], R97 ;  /* 0x000b506101007387 */ /* 0x000fe80000100800 */
[----:B------:R-:W-:Y:S01]  /*17330*/  STL [R1+0xb4c], R98 ;  /* 0x000b4c6201007387 */ /* 0x000fe20000100800 */
[----:B------:R-:W-:-:S03]  /*17340*/  IMAD.MOV.U32 R65, RZ, RZ, R133 ;  /* 0x000000ffff417224 */ /* 0x000fc600078e0085 */
[----:B------:R-:W-:Y:S01]  /*17350*/  STL [R1+0xb48], R99 ;  /* 0x000b486301007387 */ /* 0x000fe20000100800 */
[----:B------:R-:W-:-:S03]  /*17360*/  IMAD.MOV.U32 R66, RZ, RZ, R132 ;  /* 0x000000ffff427224 */ /* 0x000fc600078e0084 */
[----:B------:R-:W-:Y:S01]  /*17370*/  STL.64 [R1+0xbb8], R194 ;  /* 0x000bb8c201007387 */ /* 0x000fe20000100a00 */
[-C--:B------:R-:W-:Y:S03]  /*17380*/  HMMA.1688.F32.TF32 R132, R236, R20.reuse, R56 ;  /* 0x00000014ec84723c */ /* 0x080fe60000081038 */
[----:B------:R-:W-:Y:S04]  /*17390*/  STL.64 [R1+0xbb0], R192 ;  /* 0x000bb0c001007387 */ /* 0x000fe80000100a00 */
[----:B------:R-:W-:Y:S04]  /*173a0*/  STL.64 [R1+0xbc8], R38 ;  /* 0x000bc82601007387 */ /* 0x000fe80000100a00 */
[----:B------:R-:W-:Y:S04]  /*173b0*/  STL.64 [R1+0x260], R8 ;  /* 0x0002600801007387 */ /* 0x000fe80000100a00 */
[----:B------:R1:W-:Y:S02]  /*173c0*/  STL.64 [R1+0x268], R10 ;  /* 0x0002680a01007387 */ /* 0x0003e40000100a00 */
[----:B-1----:R-:W-:Y:S02]  /*173d0*/  HMMA.1688.F32.TF32 R8, R196, R20, R124 ;  /* 0x00000014c408723c */ /* 0x002fe4000008107c */
[----:B------:R-:W-:Y:S04]  /*173e0*/  STL.64 [R1+0xbc0], R36 ;  /* 0x000bc02401007387 */ /* 0x000fe80000100a00 */
[----:B------:R-:W-:Y:S04]  /*173f0*/  STL [R1+0xb58], R100 ;  /* 0x000b586401007387 */ /* 0x000fe80000100800 */
[----:B------:R-:W-:Y:S01]  /*17400*/  STL [R1+0xb44], R101 ;  /* 0x000b446501007387 */ /* 0x000fe20000100800 */
[-C--:B------:R-:W-:Y:S03]  /*17410*/  HMMA.1688.F32.TF32 R40, R88, R16.reuse, R104 ;  /* 0x000000105828723c */ /* 0x080fe60000081068 */
[----:B------:R-:W-:Y:S04]  /*17420*/  STL [R1+0xb40], R102 ;  /* 0x000b406601007387 */ /* 0x000fe80000100800 */
[----:B------:R-:W-:Y:S01]  /*17430*/  STL [R1+0xb3c], R103 ;  /* 0x000b3c6701007387 */ /* 0x000fe20000100800 */
[----:B------:R-:W-:Y:S01]  /*17440*/  HMMA.1688.F32.TF32 R104, R144, R16, R108 ;  /* 0x000000109068723c */ /* 0x000fe2000008106c */
[----:B------:R-:W-:-:S02]  /*17450*/  IMAD.MOV.U32 R242, RZ, RZ, R9 ;  /* 0x000000fffff27224 */ /* 0x000fc400078e0009 */
[----:B------:R-:W-:Y:S01]  /*17460*/  STL.64 [R1+0xbd8], R134 ;  /* 0x000bd88601007387 */ /* 0x000fe20000100a00 */
[----:B------:R-:W-:Y:S02]  /*17470*/  IMAD.MOV.U32 R29, RZ, RZ, R10 ;  /* 0x000000ffff1d7224 */ /* 0x000fe400078e000a */
[----:B------:R-:W-:Y:S01]  /*17480*/  IMAD.MOV.U32 R28, RZ, RZ, R11 ;  /* 0x000000ffff1c7224 */ /* 0x000fe200078e000b */
[----:B------:R-:W-:Y:S01]  /*17490*/  STL.64 [R1+0xbd0], R132 ;  /* 0x000bd08401007387 */ /* 0x000fe20000100a00 */
[----:B------:R-:W-:-:S03]  /*174a0*/  IMAD.MOV.U32 R64, RZ, RZ, R136 ;  /* 0x000000ffff407224 */ /* 0x000fc600078e0088 */
[----:B------:R1:W-:Y:S01]  /*174b0*/  STL [R1+0x240], R8 ;  /* 0x0002400801007387 */ /* 0x0003e20000100800 */
[-C--:B------:R-:W-:Y:S08]  /*174c0*/  HMMA.1688.F32.TF32 R136, R236, R16.reuse, R52 ;  /* 0x00000010ec88723c */ /* 0x080ff00000081034 */
[----:B-1----:R-:W-:Y:S01]  /*174d0*/  HMMA.1688.F32.TF32 R8, R196, R16, R44 ;  /* 0x00000010c408723c */ /* 0x002fe2000008102c */
[----:B------:R-:W-:Y:S04]  /*174e0*/  STL [R1+0xb24], R28 ;  /* 0x000b241c01007387 */ /* 0x000fe80000100800 */
[----:B------:R-:W-:Y:S04]  /*174f0*/  STL [R1+0xb20], R29 ;  /* 0x000b201d01007387 */ /* 0x000fe80000100800 */
[----:B------:R-:W-:Y:S04]  /*17500*/  STL [R1+0xb1c], R242 ;  /* 0x000b1cf201007387 */ /* 0x000fe80000100800 */
[----:B------:R-:W-:Y:S04]  /*17510*/  STL.64 [R1+0xbe8], R42 ;  /* 0x000be82a01007387 */ /* 0x000fe80000100a00 */
[----:B------:R-:W-:Y:S02]  /*17520*/  STL.64 [R1+0xbe0], R40 ;  /* 0x000be02801007387 */ /* 0x000fe40000100a00 */
[----:B------:R-:W-:-:S02]  /*17530*/  IMAD.MOV.U32 R16, RZ, RZ, R11 ;  /* 0x000000ffff107224 */ /* 0x000fc400078e000b */
[----:B------:R-:W-:Y:S01]  /*17540*/  STL [R1+0xb68], R104 ;  /* 0x000b686801007387 */ /* 0x000fe20000100800 */
[----:B------:R-:W-:-:S03]  /*17550*/  IMAD.MOV.U32 R17, RZ, RZ, R10 ;  /* 0x000000ffff117224 */ /* 0x000fc600078e000a */
[----:B------:R-:W-:Y:S01]  /*17560*/  STL [R1+0xb64], R105 ;  /* 0x000b646901007387 */ /* 0x000fe20000100800 */
[----:B------:R-:W-:-:S03]  /*17570*/  IMAD.MOV.U32 R24, RZ, RZ, R9 ;  /* 0x000000ffff187224 */ /* 0x000fc600078e0009 */
[----:B------:R-:W-:Y:S01]  /*17580*/  STL [R1+0xb60], R106 ;  /* 0x000b606a01007387 */ /* 0x000fe20000100800 */
[----:B------:R-:W-:-:S03]  /*17590*/  IMAD.MOV.U32 R25, RZ, RZ, R8 ;  /* 0x000000ffff197224 */ /* 0x000fc600078e0008 */
[----:B------:R-:W-:Y:S04]  /*175a0*/  STL [R1+0xb5c], R107 ;  /* 0x000b5c6b01007387 */ /* 0x000fe80000100800 */
[----:B------:R-:W-:Y:S04]  /*175b0*/  STL.64 [R1+0xbf8], R138 ;  /* 0x000bf88a01007387 */ /* 0x000fe80000100a00 */
[----:B------:R-:W-:Y:S04]  /*175c0*/  STL.64 [R1+0xbf0], R136 ;  /* 0x000bf08801007387 */ /* 0x000fe80000100a00 */
[----:B------:R-:W-:Y:S04]  /*175d0*/  STL [R1+0xb34], R16 ;  /* 0x000b341001007387 */ /* 0x000fe80000100800 */
[----:B------:R-:W-:Y:S04]  /*175e0*/  STL [R1+0xb30], R17 ;  /* 0x000b301101007387 */ /* 0x000fe80000100800 */
[----:B------:R-:W-:Y:S04]  /*175f0*/  STL [R1+0xb2c], R24 ;  /* 0x000b2c1801007387 */ /* 0x000fe80000100800 */
[----:B------:R-:W-:Y:S04]  /*17600*/  STL [R1+0xb28], R25 ;  /* 0x000b281901007387 */ /* 0x000fe80000100800 */
[----:B------:R-:W2:Y:S04]  /*17610*/  LDL.LU R188, [R1+0x2a0] ;  /* 0x0002a00001bc7983 */ /* 0x000ea80000300800 */
[----:B------:R-:W2:Y:S04]  /*17620*/  LDL.LU R189, [R1+0x2a4] ;  /* 0x0002a40001bd7983 */ /* 0x000ea80000300800 */
[----:B------:R-:W2:Y:S04]  /*17630*/  LDL.LU R190, [R1+0x2a8] ;  /* 0x0002a80001be7983 */ /* 0x000ea80000300800 */
[----:B------:R-:W2:Y:S04]  /*17640*/  LDL.LU R191, [R1+0x2ac] ;  /* 0x0002ac0001bf7983 */ /* 0x000ea80000300800 */
[----:B------:R-:W3:Y:S04]  /*17650*/  LDL.LU R48, [R1+0x2f0] ;  /* 0x0002f00001307983 */ /* 0x000ee80000300800 */
[----:B------:R-:W3:Y:S04]  /*17660*/  LDL.LU R49, [R1+0x2f4] ;  /* 0x0002f40001317983 */ /* 0x000ee80000300800 */
[----:B------:R-:W3:Y:S04]  /*17670*/  LDL.LU R50, [R1+0x2f8] ;  /* 0x0002f80001327983 */ /* 0x000ee80000300800 */
[----:B------:R-:W3:Y:S01]  /*17680*/  LDL.LU R51, [R1+0x2fc] ;  /* 0x0002fc0001337983 */ /* 0x000ee20000300800 */
[-C--:B------:R-:W-:Y:S03]  /*17690*/  HMMA.1688.F32.TF32 R44, R88, R12.reuse, R64 ;  /* 0x0000000c582c723c */ /* 0x080fe60000081040 */
[----:B------:R-:W4:Y:S04]  /*176a0*/  LDL.LU R128, [R1+0x2e0] ;  /* 0x0002e00001807983 */ /* 0x000f280000300800 */
[----:B------:R-:W4:Y:S04]  /*176b0*/  LDL.LU R129, [R1+0x2e4] ;  /* 0x0002e40001817983 */ /* 0x000f280000300800 */
[----:B------:R-:W4:Y:S04]  /*176c0*/  LDL.LU R130, [R1+0x2e8] ;  /* 0x0002e80001827983 */ /* 0x000f280000300800 */
[----:B------:R-:W4:Y:S04]  /*176d0*/  LDL.LU R131, [R1+0x2ec] ;  /* 0x0002ec0001837983 */ /* 0x000f280000300800 */
[----:B------:R-:W2:Y:S04]  /*176e0*/  LDL.LU R64, [R1+0x2b0] ;  /* 0x0002b00001407983 */ /* 0x000ea80000300800 */
[----:B------:R-:W2:Y:S04]  /*176f0*/  LDL.LU R65, [R1+0x2b4] ;  /* 0x0002b40001417983 */ /* 0x000ea80000300800 */
[----:B------:R-:W2:Y:S04]  /*17700*/  LDL.LU R66, [R1+0x2b8] ;  /* 0x0002b80001427983 */ /* 0x000ea80000300800 */
[----:B------:R-:W2:Y:S04]  /*17710*/  LDL.LU R67, [R1+0x2bc] ;  /* 0x0002bc0001437983 */ /* 0x000ea80000300800 */
[----:B------:R-:W2:Y:S04]  /*17720*/  LDL.LU R120, [R1+0x2d0] ;  /* 0x0002d00001787983 */ /* 0x000ea80000300800 */
[----:B------:R-:W2:Y:S04]  /*17730*/  LDL.LU R121, [R1+0x2d4] ;  /* 0x0002d40001797983 */ /* 0x000ea80000300800 */
[----:B------:R-:W2:Y:S04]  /*17740*/  LDL.LU R122, [R1+0x2d8] ;  /* 0x0002d800017a7983 */ /* 0x000ea80000300800 */
[----:B------:R-:W2:Y:S01]  /*17750*/  LDL.LU R123, [R1+0x2dc] ;  /* 0x0002dc00017b7983 */ /* 0x000ea20000300800 */
[----:B------:R-:W-:Y:S01]  /*17760*/  HMMA.1688.F32.TF32 R8, R196, R12, R148 ;  /* 0x0000000cc408723c */ /* 0x000fe20000081094 */
[----:B------:R-:W-:-:S02]  /*17770*/  IMAD.MOV.U32 R61, RZ, RZ, R141 ;  /* 0x000000ffff3d7224 */ /* 0x000fc400078e008d */
[----:B------:R-:W-:-:S07]  /*17780*/  IMAD.MOV.U32 R62, RZ, RZ, R140 ;  /* 0x000000ffff3e7224 */ /* 0x000fce00078e008c */
[-C--:B------:R-:W-:Y:S01]  /*17790*/  HMMA.1688.F32.TF32 R108, R144, R12.reuse, R60 ;  /* 0x0000000c906c723c */ /* 0x080fe2000008103c */
[----:B------:R-:W3:Y:S04]  /*177a0*/  LDL.LU R60, [R1+0x2c0] ;  /* 0x0002c000013c7983 */ /* 0x000ee80000300800 */
[----:B------:R-:W3:Y:S04]  /*177b0*/  LDL.LU R61, [R1+0x2c4] ;  /* 0x0002c400013d7983 */ /* 0x000ee80000300800 */
[----:B------:R-:W-:Y:S01]  /*177c0*/  IMAD.MOV.U32 R3, RZ, RZ, R8 ;  /* 0x000000ffff037224 */ /* 0x000fe200078e0008 */
[----:B------:R-:W3:Y:S04]  /*177d0*/  LDL.LU R62, [R1+0x2c8] ;  /* 0x0002c800013e7983 */ /* 0x000ee80000300800 */
[----:B------:R-:W3:Y:S04]  /*177e0*/  LDL.LU R63, [R1+0x2cc] ;  /* 0x0002cc00013f7983 */ /* 0x000ee80000300800 */
[----:B------:R-:W-:Y:S04]  /*177f0*/  STL [R1+0xb38], R3 ;  /* 0x000b380301007387 */ /* 0x000fe80000100800 */
[----:B------:R-:W3:Y:S04]  /*17800*/  LDL.LU R164, [R1+0x290] ;  /* 0x0002900001a47983 */ /* 0x000ee80000300800 */
[----:B------:R-:W3:Y:S04]  /*17810*/  LDL.LU R165, [R1+0x294] ;  /* 0x0002940001a57983 */ /* 0x000ee80000300800 */
[----:B------:R-:W3:Y:S04]  /*17820*/  LDL.LU R166, [R1+0x298] ;  /* 0x0002980001a67983 */ /* 0x000ee80000300800 */
[----:B------:R-:W3:Y:S01]  /*17830*/  LDL.LU R167, [R1+0x29c] ;  /* 0x00029c0001a77983 */ /* 0x000ee20000300800 */
[----:B------:R-:W-:Y:S01]  /*17840*/  HMMA.1688.F32.TF32 R140, R236, R12, R4 ;  /* 0x0000000cec8c723c */ /* 0x000fe20000081004 */
[----:B------:R-:W-:-:S02]  /*17850*/  IMAD.MOV.U32 R243, RZ, RZ, R9 ;  /* 0x000000fffff37224 */ /* 0x000fc400078e0009 */
[----:B------:R-:W-:Y:S01]  /*17860*/  IMAD.MOV.U32 R21, RZ, RZ, R10 ;  /* 0x000000ffff157224 */ /* 0x000fe200078e000a */
[----:B------:R-:W4:Y:S01]  /*17870*/  LDSM.16.M88.4 R4, [R78+UR8+0x3000] ;  /* 0x003000084e04783b */ /* 0x000f220008000200 */
[----:B------:R-:W-:-:S03]  /*17880*/  IMAD.MOV.U32 R20, RZ, RZ, R11 ;  /* 0x000000ffff147224 */ /* 0x000fc600078e000b */
[----:B------:R1:W2:Y:S04]  /*17890*/  LDSM.16.M88.4 R8, [R78+UR8+0x2800] ;  /* 0x002800084e08783b */ /* 0x0002a80008000200 */
[----:B-1----:R-:W3:Y:S04]  /*178a0*/  LDL.LU R78, [R1+0x288] ;  /* 0x00028800014e7983 */ /* 0x002ee80000300800 */
        /* <DEDUP_REMOVED lines=17> */
[C---:B----4-:R-:W-:Y:S08]  /*179c0*/  HMMA.1688.F32.TF32 R52, R88.reuse, R4, R128 ;  /* 0x000000045834723c */ /* 0x050ff00000081080 */
[C---:B--2---:R-:W-:Y:S01]  /*179d0*/  HMMA.1688.F32.TF32 R56, R88.reuse, R232, R120 ;  /* 0x000000e85838723c */ /* 0x044fe20000081078 */
[----:B------:R-:W2:Y:S04]  /*179e0*/  LDL.LU R120, [R1+0x1e0] ;  /* 0x0001e00001787983 */ /* 0x000ea80000300800 */
[----:B------:R-:W2:Y:S04]  /*179f0*/  LDL.LU R121, [R1+0x1e4] ;  /* 0x0001e40001797983 */ /* 0x000ea80000300800 */
[----:B------:R-:W2:Y:S04]  /*17a00*/  LDL.LU R122, [R1+0x1e8] ;  /* 0x0001e800017a7983 */ /* 0x000ea80000300800 */
[----:B------:R-:W2:Y:S04]  /*17a10*/  LDL.LU R123, [R1+0x1ec] ;  /* 0x0001ec00017b7983 */ /* 0x000ea80000300800 */
[----:B------:R-:W4:Y:S04]  /*17a20*/  LDL.LU R128, [R1+0x1d0] ;  /* 0x0001d00001807983 */ /* 0x000f280000300800 */
[----:B------:R-:W4:Y:S04]  /*17a30*/  LDL.LU R129, [R1+0x1d4] ;  /* 0x0001d40001817983 */ /* 0x000f280000300800 */
[----:B------:R-:W4:Y:S04]  /*17a40*/  LDL.LU R130, [R1+0x1d8] ;  /* 0x0001d80001827983 */ /* 0x000f280000300800 */
[----:B------:R-:W4:Y:S01]  /*17a50*/  LDL.LU R131, [R1+0x1dc] ;  /* 0x0001dc0001837983 */ /* 0x000f220000300800 */
[C---:B------:R-:W-:Y:S03]  /*17a60*/  HMMA.1688.F32.TF32 R68, R88.reuse, R220, R188 ;  /* 0x000000dc5844723c */ /* 0x040fe600000810bc */
[----:B------:R-:W2:Y:S04]  /*17a70*/  LDL.LU R188, [R1+0x1c0] ;  /* 0x0001c00001bc7983 */ /* 0x000ea80000300800 */
[----:B------:R-:W2:Y:S04]  /*17a80*/  LDL.LU R189, [R1+0x1c4] ;  /* 0x0001c40001bd7983 */ /* 0x000ea80000300800 */
[----:B------:R-:W2:Y:S04]  /*17a90*/  LDL.LU R190, [R1+0x1c8] ;  /* 0x0001c80001be7983 */ /* 0x000ea80000300800 */
[----:B------:R-:W2:Y:S01]  /*17aa0*/  LDL.LU R191, [R1+0x1cc] ;  /* 0x0001cc0001bf7983 */ /* 0x000ea20000300800 */
[C---:B---3--:R-:W-:Y:S03]  /*17ab0*/  HMMA.1688.F32.TF32 R72, R88.reuse, R216, R164 ;  /* 0x000000d85848723c */ /* 0x048fe600000810a4 */
[----:B------:R-:W3:Y:S04]  /*17ac0*/  LDL.LU R164, [R1+0x1b0] ;  /* 0x0001b00001a47983 */ /* 0x000ee80000300800 */
[----:B------:R-:W3:Y:S04]  /*17ad0*/  LDL.LU R165, [R1+0x1b4] ;  /* 0x0001b40001a57983 */ /* 0x000ee80000300800 */
[----:B------:R-:W3:Y:S04]  /*17ae0*/  LDL.LU R166, [R1+0x1b8] ;  /* 0x0001b80001a67983 */ /* 0x000ee80000300800 */
[----:B------:R-:W3:Y:S04]  /*17af0*/  LDL.LU R167, [R1+0x1bc] ;  /* 0x0001bc0001a77983 */ /* 0x000ee80000300800 */
[----:B------:R-:W3:Y:S04]  /*17b00*/  LDL.LU R96, [R1] ;  /* 0x0000000001607983 */ /* 0x000ee80000300800 */
[----:B------:R-:W3:Y:S04]  /*17b10*/  LDL.LU R97, [R1+0x4] ;  /* 0x0000040001617983 */ /* 0x000ee80000300800 */
[----:B------:R-:W3:Y:S04]  /*17b20*/  LDL.LU R98, [R1+0x8] ;  /* 0x0000080001627983 */ /* 0x000ee80000300800 */
[----:B------:R-:W3:Y:S04]  /*17b30*/  LDL.LU R99, [R1+0xc] ;  /* 0x00000c0001637983 */ /* 0x000ee80000300800 */
[----:B------:R-:W3:Y:S04]  /*17b40*/  LDL.LU R32, [R1+0x20] ;  /* 0x0000200001207983 */ /* 0x000ee80000300800 */
[----:B------:R-:W3:Y:S04]  /*17b50*/  LDL.LU R33, [R1+0x24] ;  /* 0x0000240001217983 */ /* 0x000ee80000300800 */
[----:B------:R-:W3:Y:S04]  /*17b60*/  LDL.LU R34, [R1+0x28] ;  /* 0x0000280001227983 */ /* 0x000ee80000300800 */
[----:B------:R-:W3:Y:S01]  /*17b70*/  LDL.LU R35, [R1+0x2c] ;  /* 0x00002c0001237983 */ /* 0x000ee20000300800 */
[C---:B------:R-:W-:Y:S08]  /*17b80*/  HMMA.1688.F32.TF32 R48, R88.reuse, R8, R48 ;  /* 0x000000085830723c */ /* 0x040ff00000081030 */
[C---:B------:R-:W-:Y:S08]  /*17b90*/  HMMA.1688.F32.TF32 R60, R88.reuse, R228, R60 ;  /* 0x000000e4583c723c */ /* 0x040ff0000008103c */
[C---:B------:R-:W-:Y:S08]  /*17ba0*/  HMMA.1688.F32.TF32 R64, R88.reuse, R224, R64 ;  /* 0x000000e05840723c */ /* 0x040ff00000081040 */
[C---:B------:R-:W-:Y:S08]  /*17bb0*/  HMMA.1688.F32.TF32 R76, R88.reuse, R212, R76 ;  /* 0x000000d4584c723c */ /* 0x040ff0000008104c */
[C---:B------:R-:W-:Y:S08]  /*17bc0*/  HMMA.1688.F32.TF32 R80, R88.reuse, R208, R80 ;  /* 0x000000d05850723c */ /* 0x040ff00000081050 */
[C---:B------:R-:W-:Y:S08]  /*17bd0*/  HMMA.1688.F32.TF32 R84, R88.reuse, R204, R84 ;  /* 0x000000cc5854723c */ /* 0x040ff00000081054 */
[----:B------:R-:W-:Y:S01]  /*17be0*/  HMMA.1688.F32.TF32 R88, R88, R200, R92 ;  /* 0x000000c85858723c */ /* 0x000fe2000008105c */
[----:B------:R-:W3:Y:S04]  /*17bf0*/  LDL.LU R92, [R1+0x30] ;  /* 0x00003000015c7983 */ /* 0x000ee80000300800 */
[----:B------:R-:W3:Y:S04]  /*17c00*/  LDL.LU R93, [R1+0x34] ;  /* 0x00003400015d7983 */ /* 0x000ee80000300800 */
[----:B------:R-:W3:Y:S04]  /*17c10*/  LDL.LU R94, [R1+0x38] ;  /* 0x00003800015e7983 */ /* 0x000ee80000300800 */
[----:B------:R-:W3:Y:S01]  /*17c20*/  LDL.LU R95, [R1+0x3c] ;  /* 0x00003c00015f7983 */ /* 0x000ee20000300800 */
[C---:B------:R-:W-:Y:S03]  /*17c30*/  HMMA.1688.F32.TF32 R116, R144.reuse, R4, R152 ;  /* 0x000000049074723c */ /* 0x040fe60000081098 */
[----:B------:R-:W3:Y:S04]  /*17c40*/  LDL.LU R152, [R1+0x1a0] ;  /* 0x0001a00001987983 */ /* 0x000ee80000300800 */
[----:B------:R-:W3:Y:S04]  /*17c50*/  LDL.LU R153, [R1+0x1a4] ;  /* 0x0001a40001997983 */ /* 0x000ee80000300800 */
[----:B------:R-:W3:Y:S04]  /*17c60*/  LDL.LU R154, [R1+0x1a8] ;  /* 0x0001a800019a7983 */ /* 0x000ee80000300800 */
[----:B------:R-:W3:Y:S01]  /*17c70*/  LDL.LU R155, [R1+0x1ac] ;  /* 0x0001ac00019b7983 */ /* 0x000ee20000300800 */
[C---:B----4-:R-:W-:Y:S03]  /*17c80*/  HMMA.1688.F32.TF32 R124, R144.reuse, R228, R128 ;  /* 0x000000e4907c723c */ /* 0x050fe60000081080 */
[----:B------:R-:W4:Y:S04]  /*17c90*/  LDL.LU R128, [R1+0x40] ;  /* 0x0000400001807983 */ /* 0x000f280000300800 */
[----:B------:R-:W4:Y:S04]  /*17ca0*/  LDL.LU R129, [R1+0x44] ;  /* 0x0000440001817983 */ /* 0x000f280000300800 */
[----:B------:R-:W4:Y:S04]  /*17cb0*/  LDL.LU R130, [R1+0x48] ;  /* 0x0000480001827983 */ /* 0x000f280000300800 */
[----:B------:R-:W4:Y:S01]  /*17cc0*/  LDL.LU R131, [R1+0x4c] ;  /* 0x00004c0001837983 */ /* 0x000f220000300800 */
[C---:B--2---:R-:W-:Y:S03]  /*17cd0*/  HMMA.1688.F32.TF32 R244, R144.reuse, R224, R188 ;  /* 0x000000e090f4723c */ /* 0x044fe600000810bc */
[----:B------:R-:W2:Y:S04]  /*17ce0*/  LDL.LU R188, [R1+0x110] ;  /* 0x0001100001bc7983 */ /* 0x000ea80000300800 */
[----:B------:R-:W2:Y:S04]  /*17cf0*/  LDL.LU R189, [R1+0x114] ;  /* 0x0001140001bd7983 */ /* 0x000ea80000300800 */
[----:B------:R-:W2:Y:S04]  /*17d00*/  LDL.LU R190, [R1+0x118] ;  /* 0x0001180001be7983 */ /* 0x000ea80000300800 */
[----:B------:R-:W2:Y:S01]  /*17d10*/  LDL.LU R191, [R1+0x11c] ;  /* 0x00011c0001bf7983 */ /* 0x000ea20000300800 */
[C---:B---3--:R-:W-:Y:S08]  /*17d20*/  HMMA.1688.F32.TF32 R32, R144.reuse, R212, R32 ;  /* 0x000000d49020723c */ /* 0x048ff00000081020 */
[----:B------:R-:W-:Y:S11]  /*17d30*/  HMMA.1688.F32.TF32 R36, R144, R216, R96 ;  /* 0x000000d89024723c */ /* 0x000ff60000081060 */
[----:B------:R-:W-:-:S02]  /*17d40*/  IMAD.MOV.U32 R100, RZ, RZ, R32 ;  /* 0x000000ffff647224 */ /* 0x000fc400078e0020 */
[----:B------:R-:W-:Y:S02]  /*17d50*/  IMAD.MOV.U32 R96, RZ, RZ, R33 ;  /* 0x000000ffff607224 */ /* 0x000fe400078e0021 */
[----:B------:R-:W-:Y:S02]  /*17d60*/  IMAD.MOV.U32 R97, RZ, RZ, R34 ;  /* 0x000000ffff617224 */ /* 0x000fe400078e0022 */
[----:B------:R-:W-:Y:S02]  /*17d70*/  IMAD.MOV.U32 R98, RZ, RZ, R35 ;  /* 0x000000ffff627224 */ /* 0x000fe400078e0023 */
[----:B------:R-:W-:-:S15]  /*17d80*/  HMMA.1688.F32.TF32 R32, R144, R208, R92 ;  /* 0x000000d09020723c */ /* 0x000fde000008105c */
        /* <DEDUP_REMOVED lines=10> */
[----:B------:R-:W-:Y:S01]  /*17e30*/  IMAD.MOV.U32 R24, RZ, RZ, R35 ;  /* 0x000000ffff187224 */ /* 0x000fe200078e0023 */
[C---:B------:R-:W-:Y:S08]  /*17e40*/  HMMA.1688.F32.TF32 R112, R144.reuse, R8, R112 ;  /* 0x000000089070723c */ /* 0x040ff00000081070 */
[C---:B------:R-:W-:Y:S08]  /*17e50*/  HMMA.1688.F32.TF32 R120, R144.reuse, R232, R120 ;  /* 0x000000e89078723c */ /* 0x040ff00000081078 */
[----:B------:R-:W-:Y:S01]  /*17e60*/  HMMA.1688.F32.TF32 R248, R144, R220, R164 ;  /* 0x000000dc90f8723c */ /* 0x000fe200000810a4 */
        /* <DEDUP_REMOVED lines=8> */
[----:B------:R-:W-:Y:S02]  /*17ef0*/  IMAD.MOV.U32 R37, RZ, RZ, R178 ;  /* 0x000000ffff257224 */ /* 0x000fe400078e00b2 */
[----:B------:R-:W-:Y:S02]  /*17f00*/  IMAD.MOV.U32 R103, RZ, RZ, R39 ;  /* 0x000000ffff677224 */ /* 0x000fe400078e0027 */
[----:B------:R-:W-:-:S02]  /*17f10*/  IMAD.MOV.U32 R38, RZ, RZ, R177 ;  /* 0x000000ffff267224 */ /* 0x000fc400078e00b1 */
[----:B------:R-:W-:Y:S01]  /*17f20*/  IMAD.MOV.U32 R39, RZ, RZ, R176 ;  /* 0x000000ffff277224 */ /* 0x000fe200078e00b0 */
[----:B----4-:R-:W-:-:S15]  /*17f30*/  HMMA.1688.F32.TF32 R32, R144, R200, R128 ;  /* 0x000000c89020723c */ /* 0x010fde0000081080 */
[----:B------:R-:W-:-:S04]  /*17f40*/  NOP ;  /* 0x0000000000007918 */ /* 0x000fc80000000000 */
[----:B------:R-:W-:Y:S02]  /*17f50*/  IMAD.MOV.U32 R25, RZ, RZ, R32 ;  /* 0x000000ffff197224 */ /* 0x000fe400078e0020 */
[----:B------:R-:W-:Y:S02]  /*17f60*/  IMAD.MOV.U32 R28, RZ, RZ, R33 ;  /* 0x000000ffff1c7224 */ /* 0x000fe400078e0021 */
[----:B------:R-:W-:Y:S02]  /*17f70*/  IMAD.MOV.U32 R29, RZ, RZ, R34 ;  /* 0x000000ffff1d7224 */ /* 0x000fe400078e0022 */
[----:B------:R-:W-:Y:S02]  /*17f80*/  IMAD.MOV.U32 R242, RZ, RZ, R35 ;  /* 0x000000fffff27224 */ /* 0x000fe400078e0023 */
[-C--:B------:R-:W-:Y:S08]  /*17f90*/  HMMA.1688.F32.TF32 R32, R196, R8.reuse, R160 ;  /* 0x00000008c420723c */ /* 0x080ff000000810a0 */
[----:B--2---:R-:W-:Y:S11]  /*17fa0*/  HMMA.1688.F32.TF32 R144, R236, R8, R188 ;  /* 0x00000008ec90723c */ /* 0x004ff600000810bc */
[----:B------:R-:W-:-:S02]  /*17fb0*/  IMAD.MOV.U32 R13, RZ, RZ, R32 ;  /* 0x000000ffff0d7224 */ /* 0x000fc400078e0020 */
[----:B------:R-:W-:Y:S02]  /*17fc0*/  IMAD.MOV.U32 R12, RZ, RZ, R33 ;  /* 0x000000ffff0c7224 */ /* 0x000fe400078e0021 */
[----:B------:R-:W-:Y:S02]  /*17fd0*/  IMAD.MOV.U32 R9, RZ, RZ, R34 ;  /* 0x000000ffff097224 */ /* 0x000fe400078e0022 */
[----:B------:R-:W-:Y:S02]  /*17fe0*/  IMAD.MOV.U32 R8, RZ, RZ, R35 ;  /* 0x000000ffff087224 */ /* 0x000fe400078e0023 */
[----:B------:R-:W-:Y:S01]  /*17ff0*/  HMMA.1688.F32.TF32 R32, R196, R4, R156 ;  /* 0x00000004c420723c */ /* 0x000fe2000008109c */
[----:B------:R-:W-:Y:S02]  /*18000*/  IMAD.MOV.U32 R128, RZ, RZ, R183 ;  /* 0x000000ffff807224 */ /* 0x000fe400078e00b7 */
[----:B------:R-:W2:Y:S01]  /*18010*/  LDL.LU R183, [R1+0xc5c] ;  /* 0x000c5c0001b77983 */ /* 0x000ea20000300800 */
[----:B------:R-:W-:-:S02]  /*18020*/  IMAD.MOV.U32 R129, RZ, RZ, R182 ;  /* 0x000000ffff817224 */ /* 0x000fc400078e00b6 */
[----:B------:R-:W-:Y:S02]  /*18030*/  IMAD.MOV.U32 R130, RZ, RZ, R180 ;  /* 0x000000ffff827224 */ /* 0x000fe400078e00b4 */
[----:B------:R-:W-:-:S11]  /*18040*/  IMAD.MOV.U32 R131, RZ, RZ, R181 ;  /* 0x000000ffff837224 */ /* 0x000fd600078e00b5 */
[----:B------:R1:W-:Y:S04]  /*18050*/  STL.64 [R1+0x1a0], R32 ;  /* 0x0001a02001007387 */ /* 0x0003e80000100a00 */
[----:B------:R4:W-:Y:S04]  /*18060*/  STL.64 [R1+0x1a8], R34 ;  /* 0x0001a82201007387 */ /* 0x0009e80000100a00 */
[----:B------:R-:W2:Y:S04]  /*18070*/  LDL.LU R182, [R1+0xc58] ;  /* 0x000c580001b67983 */ /* 0x000ea80000300800 */
[----:B------:R-:W2:Y:S04]  /*18080*/  LDL.LU R180, [R1+0xc54] ;  /* 0x000c540001b47983 */ /* 0x000ea80000300800 */
[----:B------:R-:W2:Y:S04]  /*18090*/  LDL.LU R181, [R1+0xc50] ;  /* 0x000c500001b57983 */ /* 0x000ea80000300800 */
[----:B------:R-:W2:Y:S04]  /*180a0*/  LDL.LU R179, [R1+0xc4c] ;  /* 0x000c4c0001b37983 */ /* 0x000ea80000300800 */
[----:B------:R-:W2:Y:S04]  /*180b0*/  LDL.LU R178, [R1+0xc48] ;  /* 0x000c480001b27983 */ /* 0x000ea80000300800 */
[----:B------:R-:W2:Y:S04]  /*180c0*/  LDL.LU R177, [R1+0xc44] ;  /* 0x000c440001b17983 */ /* 0x000ea80000300800 */
[----:B------:R-:W2:Y:S01]  /*180d0*/  LDL.LU R176, [R1+0xc40] ;  /* 0x000c400001b07983 */ /* 0x000ea20000300800 */
[----:B------:R-:W-:-:S02]  /*180e0*/  IMAD.MOV.U32 R192, RZ, RZ, R172 ;  /* 0x000000ffffc07224 */ /* 0x000fc400078e00ac */
[----:B------:R-:W-:Y:S02]  /*180f0*/  IMAD.MOV.U32 R193, RZ, RZ, R173 ;  /* 0x000000ffffc17224 */ /* 0x000fe400078e00ad */
[----:B------:R-:W-:Y:S02]  /*18100*/  IMAD.MOV.U32 R194, RZ, RZ, R174 ;  /* 0x000000ffffc27224 */ /* 0x000fe400078e00ae */
[----:B------:R-:W-:Y:S02]  /*18110*/  IMAD.MOV.U32 R195, RZ, RZ, R175 ;  /* 0x000000ffffc37224 */ /* 0x000fe400078e00af */
[----:B-1----:R-:W-:Y:S02]  /*18120*/  IMAD.MOV.U32 R32, RZ, RZ, R168 ;  /* 0x000000ffff207224 */ /* 0x002fe400078e00a8 */
[----:B------:R-:W-:Y:S02]  /*18130*/  IMAD.MOV.U32 R33, RZ, RZ, R169 ;  /* 0x000000ffff217224 */ /* 0x000fe400078e00a9 */
[----:B----4-:R-:W-:-:S02]  /*18140*/  IMAD.MOV.U32 R34, RZ, RZ, R170 ;  /* 0x000000ffff227224 */ /* 0x010fc400078e00aa */
[----:B------:R-:W-:Y:S01]  /*18150*/  IMAD.MOV.U32 R35, RZ, RZ, R171 ;  /* 0x000000ffff237224 */ /* 0x000fe200078e00ab */
[----:B---3--:R-:W-:Y:S01]  /*18160*/  HMMA.1688.F32.TF32 R148, R236, R4, R164 ;  /* 0x00000004ec94723c */ /* 0x008fe200000810a4 */
[----:B--2---:R-:W-:Y:S02]  /*18170*/  IMAD.MOV.U32 R135, RZ, RZ, R183 ;  /* 0x000000ffff877224 */ /* 0x004fe400078e00b7 */
[----:B------:R-:W-:Y:S02]  /*18180*/  IMAD.MOV.U32 R134, RZ, RZ, R182 ;  /* 0x000000ffff867224 */ /* 0x000fe400078e00b6 */
[----:B------:R-:W-:Y:S02]  /*18190*/  IMAD.MOV.U32 R132, RZ, RZ, R180 ;  /* 0x000000ffff847224 */ /* 0x000fe400078e00b4 */
[----:B------:R-:W2:Y:S01]  /*181a0*/  LDL.LU R180, [R1+0xc3c] ;  /* 0x000c3c0001b47983 */ /* 0x000ea20000300800 */
[----:B------:R-:W-:-:S03]  /*181b0*/  IMAD.MOV.U32 R133, RZ, RZ, R181 ;  /* 0x000000ffff857224 */ /* 0x000fc600078e00b5 */
[----:B------:R-:W2:Y:S04]  /*181c0*/  LDL.LU R181, [R1+0xc38] ;  /* 0x000c380001b57983 */ /* 0x000ea80000300800 */
[----:B------:R-:W2:Y:S04]  /*181d0*/  LDL.LU R182, [R1+0xc34] ;  /* 0x000c340001b67983 */ /* 0x000ea80000300800 */
[----:B------:R-:W2:Y:S04]  /*181e0*/  LDL.LU R183, [R1+0xc30] ;  /* 0x000c300001b77983 */ /* 0x000ea80000300800 */
[----:B------:R-:W3:Y:S04]  /*181f0*/  LDL.LU R164, [R1+0x160] ;  /* 0x0001600001a47983 */ /* 0x000ee80000300800 */
[----:B------:R-:W3:Y:S04]  /*18200*/  LDL.LU R165, [R1+0x164] ;  /* 0x0001640001a57983 */ /* 0x000ee80000300800 */
[----:B------:R-:W3:Y:S04]  /*18210*/  LDL.LU R166, [R1+0x168] ;  /* 0x0001680001a67983 */ /* 0x000ee80000300800 */
[----:B------:R-:W3:Y:S04]  /*18220*/  LDL.LU R167, [R1+0x16c] ;  /* 0x00016c0001a77983 */ /* 0x000ee80000300800 */
[----:B------:R-:W4:Y:S04]  /*18230*/  LDL.LU R160, [R1+0x170] ;  /* 0x0001700001a07983 */ /* 0x000f280000300800 */
        /* <DEDUP_REMOVED lines=10> */
[----:B------:R-:W4:Y:S01]  /*182e0*/  LDL.LU R159, [R1+0x18c] ;  /* 0x00018c00019f7983 */ /* 0x000f220000300800 */
[----:B------:R-:W-:-:S03]  /*182f0*/  IMAD.MOV.U32 R40, RZ, RZ, R176 ;  /* 0x000000ffff287224 */ /* 0x000fc600078e00b0 */
[----:B------:R-:W4:Y:S01]  /*18300*/  LDL.LU R136, [R1+0x150] ;  /* 0x0001500001887983 */ /* 0x000f220000300800 */
[----:B------:R-:W-:-:S03]  /*18310*/  IMAD.MOV.U32 R41, RZ, RZ, R177 ;  /* 0x000000ffff297224 */ /* 0x000fc600078e00b1 */
        /* <DEDUP_REMOVED lines=17> */
[----:B------:R-:W-:Y:S01]  /*18430*/  HMMA.1688.F32.TF32 R40, R196, R232, R40 ;  /* 0x000000e8c428723c */ /* 0x000fe20000081028 */
[----:B------:R-:W-:-:S07]  /*18440*/  IMAD.MOV.U32 R92, RZ, RZ, R241 ;  /* 0x000000ffff5c7224 */ /* 0x000fce00078e00f1 */
[----:B------:R-:W-:Y:S01]  /*18450*/  HMMA.1688.F32.TF32 R132, R196, R228, R132 ;  /* 0x000000e4c484723c */ /* 0x000fe20000081084 */
[----:B------:R-:W-:Y:S02]  /*18460*/  IMAD.MOV.U32 R93, RZ, RZ, R240 ;  /* 0x000000ffff5d7224 */ /* 0x000fe400078e00f0 */
[----:B------:R-:W-:Y:S02]  /*18470*/  IMAD.MOV.U32 R94, RZ, RZ, R187 ;  /* 0x000000ffff5e7224 */ /* 0x000fe400078e00bb */
[----:B------:R-:W-:-:S03]  /*18480*/  IMAD.MOV.U32 R95, RZ, RZ, R186 ;  /* 0x000000ffff5f7224 */ /* 0x000fc600078e00ba */
[----:B------:R-:W-:Y:S01]  /*18490*/  HMMA.1688.F32.TF32 R36, R196, R224, R36 ;  /* 0x000000e0c424723c */ /* 0x000fe20000081024 */
[----:B------:R-:W-:Y:S02]  /*184a0*/  IMAD.MOV.U32 R188, RZ, RZ, R185 ;  /* 0x000000ffffbc7224 */ /* 0x000fe400078e00b9 */
[----:B------:R-:W-:Y:S02]  /*184b0*/  IMAD.MOV.U32 R189, RZ, RZ, R184 ;  /* 0x000000ffffbd7224 */ /* 0x000fe400078e00b8 */
[----:B------:R-:W-:-:S03]  /*184c0*/  IMAD.MOV.U32 R190, RZ, RZ, R2 ;  /* 0x000000ffffbe7224 */ /* 0x000fc600078e0002 */
[----:B------:R-:W-:Y:S01]  /*184d0*/  HMMA.1688.F32.TF32 R192, R196, R220, R192 ;  /* 0x000000dcc4c0723c */ /* 0x000fe200000810c0 */
[----:B------:R-:W-:-:S07]  /*184e0*/  IMAD.MOV.U32 R191, RZ, RZ, R0 ;  /* 0x000000ffffbf7224 */ /* 0x000fce00078e0000 */
[C---:B------:R-:W-:Y:S08]  /*184f0*/  HMMA.1688.F32.TF32 R32, R196.reuse, R216, R32 ;  /* 0x000000d8c420723c */ /* 0x040ff00000081020 */
[C---:B------:R-:W-:Y:S01]  /*18500*/  HMMA.1688.F32.TF32 R128, R196.reuse, R208, R128 ;  /* 0x000000d0c480723c */ /* 0x040fe20000081080 */
[----:B------:R-:W-:Y:S01]  /*18510*/  LOP3.LUT R5, R252, 0x20, RZ, 0x3c, !PT ;  /* 0x00000020fc057812 */ /* 0x000fe200078e3cff */
[----:B------:R-:W-:Y:S04]  /*18520*/  LDS R184, [R252+UR7+0x11800] ;  /* 0x01180007fcb87984 */ /* 0x000fe80008000800 */
[----:B------:R-:W-:Y:S02]  /*18530*/  LDS R186, [R252+UR7+0x11c00] ;  /* 0x011c0007fcba7984 */ /* 0x000fe40008000800 */
[C---:B------:R-:W-:Y:S02]  /*18540*/  HMMA.1688.F32.TF32 R92, R196.reuse, R212, R92 ;  /* 0x000000d4c45c723c */ /* 0x040fe4000008105c */
[----:B------:R-:W-:Y:S04]  /*18550*/  LDS R185, [R5+UR7+0x11800] ;  /* 0x0118000705b97984 */ /* 0x000fe80008000800 */
[----:B------:R-:W1:Y:S02]  /*18560*/  LDS R187, [R5+UR7+0x11c00] ;  /* 0x011c000705bb7984 */ /* 0x000e640008000800 */
[----:B------:R-:W-:Y:S03]  /*18570*/  HMMA.1688.F32.TF32 R188, R196, R204, R188 ;  /* 0x000000ccc4bc723c */ /* 0x000fe600000810bc */
[----:B------:R-:W-:-:S02]  /*18580*/  IMAD.MOV.U32 R0, RZ, RZ, R128 ;  /* 0x000000ffff007224 */ /* 0x000fc400078e0080 */
[----:B------:R-:W-:-:S14]  /*18590*/  IMAD.MOV.U32 R2, RZ, RZ, R129 ;  /* 0x000000ffff027224 */ /* 0x000fdc00078e0081 */
[----:B------:R-:W-:Y:S02]  /*185a0*/  IMAD.MOV.U32 R241, RZ, RZ, R188 ;  /* 0x000000fffff17224 */ /* 0x000fe400078e00bc */
[----:B------:R-:W-:Y:S01]  /*185b0*/  IMAD.MOV.U32 R240, RZ, RZ, R189 ;  /* 0x000000fffff07224 */ /* 0x000fe200078e00bd */
[C---:B--2---:R-:W-:Y:S08]  /*185c0*/  HMMA.1688.F32.TF32 R180, R236.reuse, R204, R180 ;  /* 0x000000ccecb4723c */ /* 0x044ff000000810b4 */
[C---:B---3--:R-:W-:Y:S08]  /*185d0*/  HMMA.1688.F32.TF32 R164, R236.reuse, R220, R164 ;  /* 0x000000dceca4723c */ /* 0x048ff000000810a4 */
[----:B----4-:R-:W-:Y:S01]  /*185e0*/  HMMA.1688.F32.TF32 R160, R236, R224, R160 ;  /* 0x000000e0eca0723c */ /* 0x010fe200000810a0 */
[----:B------:R-:W-:-:S07]  /*185f0*/  IMAD.MOV.U32 R225, RZ, RZ, R194 ;  /* 0x000000ffffe17224 */ /* 0x000fce00078e00c2 */
[----:B------:R-:W-:Y:S01]  /*18600*/  HMMA.1688.F32.TF32 R152, R236, R232, R152 ;  /* 0x000000e8ec98723c */ /* 0x000fe20000081098 */
[----:B------:R-:W-:-:S07]  /*18610*/  IMAD.MOV.U32 R232, RZ, RZ, R135 ;  /* 0x000000ffffe87224 */ /* 0x000fce00078e0087 */
[C---:B------:R-:W-:Y:S01]  /*18620*/  HMMA.1688.F32.TF32 R156, R236.reuse, R228, R156 ;  /* 0x000000e4ec9c723c */ /* 0x040fe2000008109c */
[----:B------:R-:W-:Y:S02]  /*18630*/  IMAD.MOV.U32 R229, RZ, RZ, R38 ;  /* 0x000000ffffe57224 */ /* 0x000fe400078e0026 */
[----:B------:R-:W-:Y:S02]  /*18640*/  IMAD.MOV.U32 R228, RZ, RZ, R39 ;  /* 0x000000ffffe47224 */ /* 0x000fe400078e0027 */
[----:B------:R-:W-:Y:S02]  /*18650*/  IMAD.MOV.U32 R224, RZ, RZ, R195 ;  /* 0x000000ffffe07224 */ /* 0x000fe400078e00c3 */
[----:B------:R-:W-:Y:S02]  /*18660*/  IMAD.MOV.U32 R221, RZ, RZ, R34 ;  /* 0x000000ffffdd7224 */ /* 0x000fe400078e0022 */
[----:B------:R-:W-:Y:S01]  /*18670*/  IMAD.MOV.U32 R220, RZ, RZ, R35 ;  /* 0x000000ffffdc7224 */ /* 0x000fe200078e0023 */
[C---:B------:R-:W-:Y:S08]  /*18680*/  HMMA.1688.F32.TF32 R176, R236.reuse, R208, R176 ;  /* 0x000000d0ecb0723c */ /* 0x040ff000000810b0 */
[C---:B------:R-:W-:Y:S08]  /*18690*/  HMMA.1688.F32.TF32 R172, R236.reuse, R212, R172 ;  /* 0x000000d4ecac723c */ /* 0x040ff000000810ac */
[C---:B------:R-:W-:Y:S08]  /*186a0*/  HMMA.1688.F32.TF32 R168, R236.reuse, R216, R168 ;  /* 0x000000d8eca8723c */ /* 0x040ff000000810a8 */
[----:B------:R-:W-:Y:S01]  /*186b0*/  HMMA.1688.F32.TF32 R236, R236, R200, R136 ;  /* 0x000000c8ecec723c */ /* 0x000fe20000081088 */
[----:B------:R-:W2:Y:S04]  /*186c0*/  LDL.LU.64 R138, [R1+0xbf8] ;  /* 0x000bf800018a7983 */ /* 0x000ea80000300a00 */
[----:B------:R-:W2:Y:S04]  /*186d0*/  LDL.LU.64 R136, [R1+0xbf0] ;  /* 0x000bf00001887983 */ /* 0x000ea80000300a00 */
[----:B------:R-:W-:Y:S04]  /*186e0*/  STL.64 [R1+0x170], R40 ;  /* 0x0001702801007387 */ /* 0x000fe80000100a00 */
[----:B------:R3:W-:Y:S04]  /*186f0*/  STL.64 [R1+0x178], R42 ;  /* 0x0001782a01007387 */ /* 0x0007e80000100a00 */
[----:B---3--:R-:W3:Y:S04]  /*18700*/  LDL.LU.64 R42, [R1+0xbe8] ;  /* 0x000be800012a7983 */ /* 0x008ee80000300a00 */
[----:B------:R-:W3:Y:S04]  /*18710*/  LDL.LU.64 R40, [R1+0xbe0] ;  /* 0x000be00001287983 */ /* 0x000ee80000300a00 */
[----:B------:R-:W-:Y:S04]  /*18720*/  STL.64 [R1+0x160], R132 ;  /* 0x0001608401007387 */ /* 0x000fe80000100a00 */
[----:B------:R4:W-:Y:S04]  /*18730*/  STL [R1+0x168], R134 ;  /* 0x0001688601007387 */ /* 0x0009e80000100800 */
[----:B----4-:R-:W4:Y:S04]  /*18740*/  LDL.LU.64 R134, [R1+0xbd8] ;  /* 0x000bd80001867983 */ /* 0x010f280000300a00 */
[----:B------:R-:W4:Y:S04]  /*18750*/  LDL.LU.64 R132, [R1+0xbd0] ;  /* 0x000bd00001847983 */ /* 0x000f280000300a00 */
[----:B------:R1:W-:Y:S04]  /*18760*/  STL.64 [R1+0x140], R36 ;  /* 0x0001402401007387 */ /* 0x0003e80000100a00 */
[----:B------:R-:W2:Y:S01]  /*18770*/  LDL.LU.64 R38, [R1+0xbc8] ;  /* 0x000bc80001267983 */ /* 0x000ea20000300a00 */
[----:B------:R-:W-:-:S03]  /*18780*/  IMAD.MOV.U32 R217, RZ, RZ, R94 ;  /* 0x000000ffffd97224 */ /* 0x000fc600078e005e */
[----:B-1----:R-:W2:Y:S04]  /*18790*/  LDL.LU.64 R36, [R1+0xbc0] ;  /* 0x000bc00001247983 */ /* 0x002ea80000300a00 */
[----:B------:R1:W-:Y:S04]  /*187a0*/  STL.64 [R1+0x130], R192 ;  /* 0x000130c001007387 */ /* 0x0003e80000100a00 */
[----:B------:R-:W2:Y:S01]  /*187b0*/  LDL.LU.64 R194, [R1+0xbb8] ;  /* 0x000bb80001c27983 */ /* 0x000ea20000300a00 */
[----:B------:R-:W-:-:S03]  /*187c0*/  IMAD.MOV.U32 R216, RZ, RZ, R95 ;  /* 0x000000ffffd87224 */ /* 0x000fc600078e005f */
[----:B-1----:R-:W2:Y:S04]  /*187d0*/  LDL.LU.64 R192, [R1+0xbb0] ;  /* 0x000bb00001c07983 */ /* 0x002ea80000300a00 */
[----:B------:R1:W-:Y:S04]  /*187e0*/  STL.64 [R1+0x120], R32 ;  /* 0x0001202001007387 */ /* 0x0003e80000100a00 */
[----:B------:R-:W2:Y:S01]  /*187f0*/  LDL.LU.64 R34, [R1+0xba8] ;  /* 0x000ba80001227983 */ /* 0x000ea20000300a00 */
[----:B------:R-:W-:Y:S02]  /*18800*/  IMAD.MOV.U32 R213, RZ, RZ, R130 ;  /* 0x000000ffffd57224 */ /* 0x000fe400078e0082 */
[----:B------:R-:W-:Y:S01]  /*18810*/  IMAD.MOV.U32 R212, RZ, RZ, R131 ;  /* 0x000000ffffd47224 */ /* 0x000fe200078e0083 */
[----:B-1----:R-:W2:Y:S04]  /*18820*/  LDL.LU.64 R32, [R1+0xba0] ;  /* 0x000ba00001207983 */ /* 0x002ea80000300a00 */
[----:B------:R1:W-:Y:S01]  /*18830*/  STL.64 [R1+0x110], R92 ;  /* 0x0001105c01007387 */ /* 0x0003e20000100a00 */
[----:B------:R-:W-:-:S03]  /*18840*/  IMAD.MOV.U32 R209, RZ, RZ, R190 ;  /* 0x000000ffffd17224 */ /* 0x000fc600078e00be */
[----:B------:R-:W3:Y:S01]  /*18850*/  LDL.LU.64 R94, [R1+0xb98] ;  /* 0x000b9800015e7983 */ /* 0x000ee20000300a00 */
[----:B------:R-:W-:-:S03]  /*18860*/  IMAD.MOV.U32 R208, RZ, RZ, R191 ;  /* 0x000000ffffd07224 */ /* 0x000fc600078e00bf */
[----:B-1----:R-:W3:Y:S04]  /*18870*/  LDL.LU.64 R92, [R1+0xb90] ;  /* 0x000b9000015c7983 */ /* 0x002ee80000300a00 */
[----:B------:R-:W3:Y:S04]  /*18880*/  LDL.LU.64 R130, [R1+0xb88] ;  /* 0x000b880001827983 */ /* 0x000ee80000300a00 */
[----:B------:R-:W3:Y:S04]  /*18890*/  LDL.LU.64 R128, [R1+0xb80] ;  /* 0x000b800001807983 */ /* 0x000ee80000300a00 */
[----:B------:R-:W3:Y:S04]  /*188a0*/  LDL.LU.64 R190, [R1+0xb78] ;  /* 0x000b780001be7983 */ /* 0x000ee80000300a00 */
[----:B------:R-:W3:Y:S04]  /*188b0*/  LDL.LU.64 R188, [R1+0xb70] ;  /* 0x000b700001bc7983 */ /* 0x000ee80000300a00 */
[----:B------:R-:W4:Y:S04]  /*188c0*/  LDL R4, [R1+0x840] ;  /* 0x0008400001047983 */ /* 0x000f280000100800 */
[----:B------:R-:W-:Y:S01]  /*188d0*/  STL [R1+0x874], R252 ;  /* 0x000874fc01007387 */ /* 0x000fe20000100800 */
[----:B--2---:R-:W-:Y:S08]  /*188e0*/  HMMA.1688.F32.TF32 R32, R184, R26, R32 ;  /* 0x0000001ab820723c */ /* 0x004ff00000081020 */
[----:B---3--:R-:W-:Y:S08]  /*188f0*/  HMMA.1688.F32.TF32 R188, R196, R200, R188 ;  /* 0x000000c8c4bc723c */ /* 0x008ff000000810bc */
[C---:B------:R-:W-:Y:S08]  /*18900*/  HMMA.1688.F32.TF32 R196, R184.reuse, R30, R128 ;  /* 0x0000001eb8c4723c */ /* 0x040ff00000081080 */
[----:B------:R-:W-:Y:S03]  /*18910*/  HMMA.1688.F32.TF32 R128, R184, R22, R36 ;  /* 0x00000016b880723c */ /* 0x000fe60000081024 */
[----:B------:R-:W-:-:S02]  /*18920*/  IMAD.MOV.U32 R204, RZ, RZ, R189 ;  /* 0x000000ffffcc7224 */ /* 0x000fc400078e00bd */
[----:B------:R-:W-:Y:S01]  /*18930*/  IMAD.MOV.U32 R200, RZ, RZ, R191 ;  /* 0x000000ffffc87224 */ /* 0x000fe200078e00bf */
[----:B------:R-:W-:Y:S04]  /*18940*/  LDS R189, [R5+UR7+0x11880] ;  /* 0x0118800705bd7984 */ /* 0x000fe80008000800 */
[----:B------:R1:W-:Y:S01]  /*18950*/  LDS R191, [R5+UR7+0x11c80] ;  /* 0x011c800705bf7984 */ /* 0x0003e20008000800 */
[C---:B------:R-:W-:Y:S03]  /*18960*/  HMMA.1688.F32.TF32 R36, R184.reuse, R18, R40 ;  /* 0x00000012b824723c */ /* 0x040fe60000081028 */
[----:B-1----:R-:W2:Y:S04]  /*18970*/  LDL R5, [R1+0x834] ;  /* 0x0008340001057983 */ /* 0x002ea80000100800 */
[----:B------:R-:W-:Y:S04]  /*18980*/  STL.64 [R1+0x1e0], R196 ;  /* 0x0001e0c401007387 */ /* 0x000fe80000100a00 */
[----:B------:R-:W-:Y:S04]  /*18990*/  STL.64 [R1+0x1e8], R198 ;  /* 0x0001e8c601007387 */ /* 0x000fe80000100a00 */
[----:B------:R-:W-:Y:S04]  /*189a0*/  STL.64 [R1+0x1d0], R32 ;  /* 0x0001d02001007387 */ /* 0x000fe80000100a00 */
[----:B------:R1:W-:Y:S02]  /*189b0*/  STL.64 [R1+0x1d8], R34 ;  /* 0x0001d82201007387 */ /* 0x0003e40000100a00 */
[C---:B-1----:R-:W-:Y:S02]  /*189c0*/  HMMA.1688.F32.TF32 R32, R184.reuse, R14, R44 ;  /* 0x0000000eb820723c */ /* 0x042fe4000008102c */
[----:B------:R-:W-:Y:S04]  /*189d0*/  STL.64 [R1+0x1c0], R128 ;  /* 0x0001c08001007387 */ /* 0x000fe80000100a00 */
[----:B------:R-:W-:Y:S02]  /*189e0*/  STL.64 [R1+0x1c8], R130 ;  /* 0x0001c88201007387 */ /* 0x000fe40000100a00 */
[C---:B------:R-:W-:Y:S02]  /*189f0*/  HMMA.1688.F32.TF32 R40, R184.reuse, R10, R48 ;  /* 0x0000000ab828723c */ /* 0x040fe40000081030 */
[----:B------:R-:W-:Y:S04]  /*18a00*/  STL.64 [R1+0x190], R36 ;  /* 0x0001902401007387 */ /* 0x000fe80000100a00 */
[----:B------:R1:W-:Y:S05]  /*18a10*/  STL.64 [R1+0x198], R38 ;  /* 0x0001982601007387 */ /* 0x0003ea0000100a00 */
[----:B------:R-:W-:Y:S04]  /*18a20*/  STL.64 [R1+0x180], R32 ;  /* 0x0001802001007387 */ /* 0x000fe80000100a00 */
[----:B------:R3:W-:Y:S01]  /*18a30*/  STL.64 [R1+0x188], R34 ;  /* 0x0001882201007387 */ /* 0x0007e20000100a00 */
[C---:B-1----:R-:W-:Y:S08]  /*18a40*/  HMMA.1688.F32.TF32 R36, R184.reuse, R6, R52 ;  /* 0x00000006b824723c */ /* 0x042ff00000081034 */
[C---:B---3--:R-:W-:Y:S01]  /*18a50*/  HMMA.1688.F32.TF32 R32, R184.reuse, R234, R56 ;  /* 0x000000eab820723c */ /* 0x048fe20000081038 */
[----:B------:R-:W-:Y:S04]  /*18a60*/  STL.64 [R1+0x150], R40 ;  /* 0x0001502801007387 */ /* 0x000fe80000100a00 */
[----:B------:R1:W-:Y:S06]  /*18a70*/  STL.64 [R1+0x158], R42 ;  /* 0x0001582a01007387 */ /* 0x0003ec0000100a00 */
[----:B------:R-:W-:Y:S04]  /*18a80*/  STL.64 [R1+0xe0], R36 ;  /* 0x0000e02401007387 */ /* 0x000fe80000100a00 */
[----:B------:R3:W-:Y:S01]  /*18a90*/  STL.64 [R1+0xe8], R38 ;  /* 0x0000e82601007387 */ /* 0x0007e20000100a00 */
[C---:B-1----:R-:W-:Y:S03]  /*18aa0*/  HMMA.1688.F32.TF32 R40, R184.reuse, R230, R60 ;  /* 0x000000e6b828723c */ /* 0x042fe6000008103c */
[----:B------:R-:W-:Y:S04]  /*18ab0*/  STL.64 [R1+0xc0], R32 ;  /* 0x0000c02001007387 */ /* 0x000fe80000100a00 */
[----:B------:R1:W-:Y:S01]  /*18ac0*/  STL.64 [R1+0xc8], R34 ;  /* 0x0000c82201007387 */ /* 0x0003e20000100a00 */
[C---:B---3--:R-:W-:Y:S08]  /*18ad0*/  HMMA.1688.F32.TF32 R36, R184.reuse, R226, R64 ;  /* 0x000000e2b824723c */ /* 0x048ff00000081040 */
[C---:B-1----:R-:W-:Y:S03]  /*18ae0*/  HMMA.1688.F32.TF32 R32, R184.reuse, R222, R68 ;  /* 0x000000deb820723c */ /* 0x042fe60000081044 */
[----:B------:R-:W-:Y:S04]  /*18af0*/  STL.64 [R1+0xb0], R40 ;  /* 0x0000b02801007387 */ /* 0x000fe80000100a00 */
[----:B------:R1:W-:Y:S04]  /*18b00*/  STL.64 [R1+0xb8], R42 ;  /* 0x0000b82a01007387 */ /* 0x0003e80000100a00 */
[----:B------:R-:W-:Y:S04]  /*18b10*/  STL.64 [R1+0xa0], R36 ;  /* 0x0000a02401007387 */ /* 0x000fe80000100a00 */
[----:B------:R3:W-:Y:S01]  /*18b20*/  STL.64 [R1+0xa8], R38 ;  /* 0x0000a82601007387 */ /* 0x0007e20000100a00 */
[C---:B-1----:R-:W-:Y:S03]  /*18b30*/  HMMA.1688.F32.TF32 R40, R184.reuse, R218, R72 ;  /* 0x000000dab828723c */ /* 0x042fe60000081048 */
[----:B------:R-:W-:Y:S04]  /*18b40*/  STL.64 [R1+0x90], R32 ;  /* 0x0000902001007387 */ /* 0x000fe80000100a00 */
[----:B------:R1:W-:Y:S01]  /*18b50*/  STL.64 [R1+0x98], R34 ;  /* 0x0000982201007387 */ /* 0x0003e20000100a00 */
[C---:B---3--:R-:W-:Y:S08]  /*18b60*/  HMMA.1688.F32.TF32 R36, R184.reuse, R214, R76 ;  /* 0x000000d6b824723c */ /* 0x048ff0000008104c */
[----:B-1----:R-:W-:Y:S03]  /*18b70*/  HMMA.1688.F32.TF32 R32, R184, R210, R80 ;  /* 0x000000d2b820723c */ /* 0x002fe60000081050 */
[----:B------:R-:W-:Y:S04]  /*18b80*/  STL.64 [R1+0x80], R40 ;  /* 0x0000802801007387 */ /* 0x000fe80000100a00 */
[----:B------:R-:W-:Y:S04]  /*18b90*/  STL.64 [R1+0x88], R42 ;  /* 0x0000882a01007387 */ /* 0x000fe80000100a00 */
[----:B------:R-:W3:Y:S04]  /*18ba0*/  LDL.LU R128, [R1+0x10] ;  /* 0x0000100001807983 */ /* 0x000ee80000300800 */
[----:B------:R-:W-:Y:S04]  /*18bb0*/  STL.64 [R1+0x70], R36 ;  /* 0x0000702401007387 */ /* 0x000fe80000100a00 */
[----:B------:R-:W-:Y:S04]  /*18bc0*/  STL.64 [R1+0x78], R38 ;  /* 0x0000782601007387 */ /* 0x000fe80000100a00 */
[----:B------:R-:W-:Y:S04]  /*18bd0*/  STL.64 [R1+0x60], R32 ;  /* 0x0000602001007387 */ /* 0x000fe80000100a00 */
[----:B------:R-:W-:Y:S04]  /*18be0*/  STL.64 [R1+0x68], R34 ;  /* 0x0000682201007387 */ /* 0x000fe80000100a00 */
[----:B------:R-:W3:Y:S04]  /*18bf0*/  LDL.LU R129, [R1+0x14] ;  /* 0x0000140001817983 */ /* 0x000ee80000300800 */
[----:B------:R-:W3:Y:S04]  /*18c00*/  LDL.LU R130, [R1+0x18] ;  /* 0x0000180001827983 */ /* 0x000ee80000300800 */
[----:B------:R-:W3:Y:S01]  /*18c10*/  LDL.LU R131, [R1+0x1c] ;  /* 0x00001c0001837983 */ /* 0x000ee20000300800 */
[----:B------:R-:W-:-:S02]  /*18c20*/  IMAD.MOV.U32 R205, RZ, RZ, R188 ;  /* 0x000000ffffcd7224 */ /* 0x000fc400078e00bc */
[----:B------:R-:W-:Y:S01]  /*18c30*/  IMAD.MOV.U32 R201, RZ, RZ, R190 ;  /* 0x000000ffffc97224 */ /* 0x000fe200078e00be */
[----:B------:R-:W-:Y:S04]  /*18c40*/  LDS R188, [R252+UR7+0x11880] ;  /* 0x01188007fcbc7984 */ /* 0x000fe80008000800 */
[----:B------:R-:W1:Y:S01]  /*18c50*/  LDS R190, [R252+UR7+0x11c80] ;  /* 0x011c8007fcbe7984 */ /* 0x000e620008000800 */
[C---:B------:R-:W-:Y:S03]  /*18c60*/  HMMA.1688.F32.TF32 R196, R184.reuse, R206, R84 ;  /* 0x000000ceb8c4723c */ /* 0x040fe60000081054 */
[----:B----4-:R-:W-:Y:S04]  /*18c70*/  LDS R32, [R4+UR7+0x11800] ;  /* 0x0118000704207984 */ /* 0x010fe80008000800 */
[----:B------:R-:W-:Y:S01]  /*18c80*/  LDS R34, [R4+UR7+0x11c00] ;  /* 0x011c000704227984 */ /* 0x000fe20008000800 */
[----:B------:R-:W-:Y:S01]  /*18c90*/  HMMA.1688.F32.TF32 R184, R184, R202, R88 ;  /* 0x000000cab8b8723c */ /* 0x000fe20000081058 */
[----:B------:R-:W-:-:S02]  /*18ca0*/  IMAD.MOV.U32 R56, RZ, RZ, R100 ;  /* 0x000000ffff387224 */ /* 0x000fc400078e0064 */
[----:B------:R-:W-:Y:S01]  /*18cb0*/  IMAD.MOV.U32 R57, RZ, RZ, R96 ;  /* 0x000000ffff397224 */ /* 0x000fe200078e0060 */
[----:B------:R-:W-:Y:S01]  /*18cc0*/  LDS R36, [R4+UR7+0x11880] ;  /* 0x0118800704247984 */ /* 0x000fe20008000800 */
[----:B------:R-:W-:Y:S02]  /*18cd0*/  IMAD.MOV.U32 R58, RZ, RZ, R97 ;  /* 0x000000ffff3a7224 */ /* 0x000fe400078e0061 */
[----:B------:R-:W-:Y:S01]  /*18ce0*/  IMAD.MOV.U32 R59, RZ, RZ, R98 ;  /* 0x000000ffff3b7224 */ /* 0x000fe200078e0062 */
[----:B------:R-:W-:Y:S04]  /*18cf0*/  LDS R38, [R4+UR7+0x11c80] ;  /* 0x011c800704267984 */ /* 0x000fe80008000800 */
[----:B------:R-:W-:Y:S04]  /*18d00*/  STL [R1+0x884], R196 ;  /* 0x000884c401007387 */ /* 0x000fe80000100800 */
[----:B------:R-:W-:Y:S01]  /*18d10*/  STL [R1+0x880], R197 ;  /* 0x000880c501007387 */ /* 0x000fe20000100800 */
[C---:B-1----:R-:W-:Y:S03]  /*18d20*/  HMMA.1688.F32.TF32 R40, R188.reuse, R30, R92 ;  /* 0x0000001ebc28723c */ /* 0x042fe6000008105c */
[----:B------:R-:W-:Y:S04]  /*18d30*/  STL [R1+0x87c], R198 ;  /* 0x00087cc601007387 */ /* 0x000fe80000100800 */
[----:B------:R-:W-:Y:S04]  /*18d40*/  STL [R1+0x878], R199 ;  /* 0x000878c701007387 */ /* 0x000fe80000100800 */
[----:B------:R-:W-:Y:S01]  /*18d50*/  STL [R1+0x894], R184 ;  /* 0x000894b801007387 */ /* 0x000fe20000100800 */
[C---:B------:R-:W-:Y:S03]  /*18d60*/  HMMA.1688.F32.TF32 R44, R188.reuse, R26, R192 ;  /* 0x0000001abc2c723c */ /* 0x040fe600000810c0 */
[----:B------:R-:W-:Y:S04]  /*18d70*/  STL [R1+0x890], R185 ;  /* 0x000890b901007387 */ /* 0x000fe80000100800 */
[----:B------:R-:W-:Y:S04]  /*18d80*/  STL [R1+0x88c], R186 ;  /* 0x00088cba01007387 */ /* 0x000fe80000100800 */
[----:B------:R-:W-:Y:S04]  /*18d90*/  STL [R1+0x888], R187 ;  /* 0x000888bb01007387 */ /* 0x000fe80000100800 */
[----:B------:R-:W-:Y:S04]  /*18da0*/  STL.64 [R1+0x310], R40 ;  /* 0x0003102801007387 */ /* 0x000fe80000100a00 */
[----:B------:R1:W-:Y:S02]  /*18db0*/  STL.64 [R1+0x318], R42 ;  /* 0x0003182a01007387 */ /* 0x0003e40000100a00 */
[C---:B-1----:R-:W-:Y:S02]  /*18dc0*/  HMMA.1688.F32.TF32 R40, R188.reuse, R22, R132 ;  /* 0x00000016bc28723c */ /* 0x042fe40000081084 */
[----:B------:R-:W-:Y:S04]  /*18dd0*/  STL.64 [R1+0x2f0], R44 ;  /* 0x0002f02c01007387 */ /* 0x000fe80000100a00 */
[----:B------:R1:W-:Y:S02]  /*18de0*/  STL.64 [R1+0x2f8], R46 ;  /* 0x0002f82e01007387 */ /* 0x0003e40000100a00 */
[C---:B------:R-:W-:Y:S08]  /*18df0*/  HMMA.1688.F32.TF32 R48, R188.reuse, R18, R136 ;  /* 0x00000012bc30723c */ /* 0x040ff00000081088 */
[C---:B-1----:R-:W-:Y:S03]  /*18e00*/  HMMA.1688.F32.TF32 R44, R188.reuse, R14, R140 ;  /* 0x0000000ebc2c723c */ /* 0x042fe6000008108c */
[----:B------:R-:W-:Y:S04]  /*18e10*/  STL.64 [R1+0x2e0], R40 ;  /* 0x0002e02801007387 */ /* 0x000fe80000100a00 */
[----:B------:R1:W-:Y:S01]  /*18e20*/  STL.64 [R1+0x2e8], R42 ;  /* 0x0002e82a01007387 */ /* 0x0003e20000100a00 */
[C---:B------:R-:W-:Y:S08]  /*18e30*/  HMMA.1688.F32.TF32 R192, R188.reuse, R6, R148 ;  /* 0x00000006bcc0723c */ /* 0x040ff00000081094 */
[C---:B-1----:R-:W-:Y:S01]  /*18e40*/  HMMA.1688.F32.TF32 R40, R188.reuse, R10, R144 ;  /* 0x0000000abc28723c */ /* 0x042fe20000081090 */
[----:B------:R-:W-:Y:S04]  /*18e50*/  STL.64 [R1+0x2d0], R48 ;  /* 0x0002d03001007387 */ /* 0x000fe80000100a00 */
[----:B------:R1:W-:Y:S04]  /*18e60*/  STL.64 [R1+0x2d8], R50 ;  /* 0x0002d83201007387 */ /* 0x0003e80000100a00 */
[----:B------:R-:W-:Y:S04]  /*18e70*/  STL.64 [R1+0x2c0], R44 ;  /* 0x0002c02c01007387 */ /* 0x000fe80000100a00 */
[----:B------:R-:W-:Y:S04]  /*18e80*/  STL.64 [R1+0x2c8], R46 ;  /* 0x0002c82e01007387 */ /* 0x000fe80000100a00 */
[----:B------:R-:W-:Y:S04]  /*18e90*/  STL [R1+0x8a4], R192 ;  /* 0x0008a4c001007387 */ /* 0x000fe80000100800 */
[----:B------:R-:W-:Y:S04]  /*18ea0*/  STL.64 [R1+0x2b0], R40 ;  /* 0x0002b02801007387 */ /* 0x000fe80000100a00 */
[----:B------:R4:W-:Y:S01]  /*18eb0*/  STL.64 [R1+0x2b8], R42 ;  /* 0x0002b82a01007387 */ /* 0x0009e20000100a00 */
[C---:B-1----:R-:W-:Y:S03]  /*18ec0*/  HMMA.1688.F32.TF32 R48, R188.reuse, R230, R156 ;  /* 0x000000e6bc30723c */ /* 0x042fe6000008109c */
[----:B--2---:R-:W-:Y:S04]  /*18ed0*/  LDS R33, [R5+UR7+0x11800] ;  /* 0x0118000705217984 */ /* 0x004fe80008000800 */
[----:B------:R-:W3:Y:S01]  /*18ee0*/  LDS R35, [R5+UR7+0x11c00] ;  /* 0x011c000705237984 */ /* 0x000ee20008000800 */
[----:B----4-:R-:W-:Y:S01]  /*18ef0*/  HMMA.1688.F32.TF32 R40, R188, R234, R152 ;  /* 0x000000eabc28723c */ /* 0x010fe20000081098 */
[----:B------:R-:W-:-:S02]  /*18f00*/  IMAD.MOV.U32 R52, RZ, RZ, R99 ;  /* 0x000000ffff347224 */ /* 0x000fc400078e0063 */
[----:B------:R-:W-:Y:S01]  /*18f10*/  LDS R37, [R5+UR7+0x11880] ;  /* 0x0118800705257984 */ /* 0x000fe20008000800 */
[----:B------:R-:W-:Y:S02]  /*18f20*/  IMAD.MOV.U32 R53, RZ, RZ, R101 ;  /* 0x000000ffff357224 */ /* 0x000fe400078e0065 */
[----:B------:R-:W-:Y:S01]  /*18f30*/  IMAD.MOV.U32 R54, RZ, RZ, R102 ;  /* 0x000000ffff367224 */ /* 0x000fe200078e0066 */
[----:B------:R-:W1:Y:S01]  /*18f40*/  LDS R39, [R5+UR7+0x11c80] ;  /* 0x011c800705277984 */ /* 0x000e620008000800 */
[C---:B------:R-:W-:Y:S03]  /*18f50*/  HMMA.1688.F32.TF32 R44, R188.reuse, R226, R160 ;  /* 0x000000e2bc2c723c */ /* 0x040fe600000810a0 */
[----:B------:R-:W-:Y:S04]  /*18f60*/  STL [R1+0x8a0], R193 ;  /* 0x0008a0c101007387 */ /* 0x000fe80000100800 */
[----:B------:R-:W-:Y:S01]  /*18f70*/  STL [R1+0x89c], R194 ;  /* 0x00089cc201007387 */ /* 0x000fe20000100800 */
[C---:B------:R-:W-:Y:S03]  /*18f80*/  HMMA.1688.F32.TF32 R168, R188.reuse, R218, R168 ;  /* 0x000000dabca8723c */ /* 0x040fe600000810a8 */
[----:B------:R-:W-:Y:S04]  /*18f90*/  STL [R1+0x898], R195 ;  /* 0x000898c301007387 */ /* 0x000fe80000100800 */
[----:B------:R-:W-:Y:S04]  /*18fa0*/  STL.64 [R1+0x2a0], R40 ;  /* 0x0002a02801007387 */ /* 0x000fe80000100a00 */
[----:B------:R2:W-:Y:S04]  /*18fb0*/  STL.64 [R1+0x2a8], R42 ;  /* 0x0002a82a01007387 */ /* 0x0005e80000100a00 */
[----:B------:R-:W-:Y:S04]  /*18fc0*/  STL.64 [R1+0x290], R48 ;  /* 0x0002903001007387 */ /* 0x000fe80000100a00 */
[----:B------:R-:W-:Y:S01]  /*18fd0*/  STL.64 [R1+0x298], R50 ;  /* 0x0002983201007387 */ /* 0x000fe20000100a00 */
[C---:B--2---:R-:W-:Y:S03]  /*18fe0*/  HMMA.1688.F32.TF32 R40, R188.reuse, R222, R164 ;  /* 0x000000debc28723c */ /* 0x044fe600000810a4 */
[----:B------:R-:W-:Y:S04]  /*18ff0*/  STL.64 [R1+0x280], R44 ;  /* 0x0002802c01007387 */ /* 0x000fe80000100a00 */
[----:B------:R2:W-:Y:S02]  /*19000*/  STL.64 [R1+0x288], R46 ;  /* 0x0002882e01007387 */ /* 0x0005e40000100a00 */
[C---:B--2---:R-:W-:Y:S02]  /*19010*/  HMMA.1688.F32.TF32 R44, R188.reuse, R214, R172 ;  /* 0x000000d6bc2c723c */ /* 0x044fe400000810ac */
[----:B------:R-:W-:Y:S08]  /*19020*/  STL [R1+0x8b4], R168 ;  /* 0x0008b4a801007387 */ /* 0x000ff00000100800 */
[----:B------:R-:W-:Y:S04]  /*19030*/  STL.64 [R1+0x270], R40 ;  /* 0x0002702801007387 */ /* 0x000fe80000100a00 */
[----:B------:R2:W-:Y:S01]  /*19040*/  STL.64 [R1+0x278], R42 ;  /* 0x0002782a01007387 */ /* 0x0005e20000100a00 */
[C---:B------:R-:W-:Y:S03]  /*19050*/  HMMA.1688.F32.TF32 R48, R188.reuse, R206, R180 ;  /* 0x000000cebc30723c */ /* 0x040fe600000810b4 */
[----:B------:R-:W-:Y:S04]  /*19060*/  STL [R1+0x8b0], R169 ;  /* 0x0008b0a901007387 */ /* 0x000fe80000100800 */
[----:B------:R-:W-:Y:S01]  /*19070*/  STL [R1+0x8ac], R170 ;  /* 0x0008acaa01007387 */ /* 0x000fe20000100800 */
[C---:B--2---:R-:W-:Y:S03]  /*19080*/  HMMA.1688.F32.TF32 R40, R188.reuse, R210, R176 ;  /* 0x000000d2bc28723c */ /* 0x044fe600000810b0 */
[----:B------:R-:W-:Y:S04]  /*19090*/  STL [R1+0x8a8], R171 ;  /* 0x0008a8ab01007387 */ /* 0x000fe80000100800 */
[----:B------:R-:W-:Y:S04]  /*190a0*/  STL.64 [R1+0x250], R44 ;  /* 0x0002502c01007387 */ /* 0x000fe80000100a00 */
[----:B------:R2:W-:Y:S02]  /*190b0*/  STL.64 [R1+0x258], R46 ;  /* 0x0002582e01007387 */ /* 0x0005e40000100a00 */
[----:B--2---:R-:W-:Y:S06]  /*190c0*/  HMMA.1688.F32.TF32 R44, R188, R202, R236 ;  /* 0x000000cabc2c723c */ /* 0x004fec00000810ec */
[----:B------:R-:W-:Y:S04]  /*190d0*/  STL.64 [R1+0x230], R40 ;  /* 0x0002302801007387 */ /* 0x000fe80000100a00 */
[----:B------:R3:W-:Y:S04]  /*190e0*/  STL.64 [R1+0x238], R42 ;  /* 0x0002382a01007387 */ /* 0x0007e80000100a00 */
[----:B------:R-:W-:Y:S04]  /*190f0*/  STL.64 [R1+0x220], R48 ;  /* 0x0002203001007387 */ /* 0x000fe80000100a00 */
[----:B------:R-:W-:Y:S04]  /*19100*/  STL.64 [R1+0x228], R50 ;  /* 0x0002283201007387 */ /* 0x000fe80000100a00 */
[----:B------:R-:W-:Y:S04]  /*19110*/  STL.64 [R1+0x210], R44 ;  /* 0x0002102c01007387 */ /* 0x000fe80000100a00 */
[----:B------:R2:W-:Y:S01]  /*19120*/  STL.64 [R1+0x218], R46 ;  /* 0x0002182e01007387 */ /* 0x0005e20000100a00 */
[----:B------:R-:W-:Y:S01]  /*19130*/  IMAD.MOV.U32 R55, RZ, RZ, R103 ;  /* 0x000000ffff377224 */ /* 0x000fe200078e0067 */
[----:B---3--:R-:W-:Y:S01]  /*19140*/  HMMA.1688.F32.TF32 R40, R32, R30, R128 ;  /* 0x0000001e2028723c */ /* 0x008fe20000081080 */
        /* <DEDUP_REMOVED lines=16> */
[C---:B------:R-:W-:Y:S03]  /*19250*/  HMMA.1688.F32.TF32 R108, R32.reuse, R14, R108 ;  /* 0x0000000e206c723c */ /* 0x040fe6000008106c */
[----:B------:R-:W-:Y:S04]  /*19260*/  STL [R1+0x8c4], R40 ;  /* 0x0008c42801007387 */ /* 0x000fe80000100800 */
[----:B------:R-:W-:Y:S01]  /*19270*/  STL [R1+0x8c0], R41 ;  /* 0x0008c02901007387 */ /* 0x000fe20000100800 */
[C---:B------:R-:W-:Y:S03]  /*19280*/  HMMA.1688.F32.TF32 R112, R32.reuse, R10, R112 ;  /* 0x0000000a2070723c */ /* 0x040fe60000081070 */
[----:B------:R-:W-:Y:S04]  /*19290*/  STL [R1+0x8bc], R42 ;  /* 0x0008bc2a01007387 */ /* 0x000fe80000100800 */
[----:B------:R-:W-:Y:S01]  /*192a0*/  STL [R1+0x8b8], R43 ;  /* 0x0008b82b01007387 */ /* 0x000fe20000100800 */
[C---:B------:R-:W-:Y:S03]  /*192b0*/  HMMA.1688.F32.TF32 R116, R32.reuse, R6, R116 ;  /* 0x000000062074723c */ /* 0x040fe60000081074 */
[----:B------:R-:W4:Y:S05]  /*192c0*/  LDL.LU R75, [R1+0x32c] ;  /* 0x00032c00014b7983 */ /* 0x000f2a0000300800 */
[C---:B------:R-:W-:Y:S08]  /*192d0*/  HMMA.1688.F32.TF32 R120, R32.reuse, R234, R120 ;  /* 0x000000ea2078723c */ /* 0x040ff00000081078 */
[C---:B------:R-:W-:Y:S08]  /*192e0*/  HMMA.1688.F32.TF32 R124, R32.reuse, R230, R124 ;  /* 0x000000e6207c723c */ /* 0x040ff0000008107c */
[C---:B--2---:R-:W-:Y:S08]  /*192f0*/  HMMA.1688.F32.TF32 R44, R32.reuse, R226, R244 ;  /* 0x000000e2202c723c */ /* 0x044ff000000810f4 */
[C---:B------:R-:W-:Y:S08]  /*19300*/  HMMA.1688.F32.TF32 R48, R32.reuse, R222, R248 ;  /* 0x000000de2030723c */ /* 0x040ff000000810f8 */
[----:B------:R-:W-:Y:S01]  /*19310*/  HMMA.1688.F32.TF32 R52, R32, R218, R52 ;  /* 0x000000da2034723c */ /* 0x000fe20000081034 */
[----:B------:R-:W-:-:S02]  /*19320*/  IMAD.MOV.U32 R64, RZ, RZ, R3 ;  /* 0x000000ffff407224 */ /* 0x000fc400078e0003 */
[----:B------:R-:W-:Y:S02]  /*19330*/  IMAD.MOV.U32 R65, RZ, RZ, R16 ;  /* 0x000000ffff417224 */ /* 0x000fe400078e0010 */
[----:B------:R-:W-:Y:S02]  /*19340*/  IMAD.MOV.U32 R66, RZ, RZ, R17 ;  /* 0x000000ffff427224 */ /* 0x000fe400078e0011 */
[----:B------:R-:W-:Y:S01]  /*19350*/  IMAD.MOV.U32 R67, RZ, RZ, R24 ;  /* 0x000000ffff437224 */ /* 0x000fe200078e0018 */
[----:B------:R-:W-:Y:S01]  /*19360*/  HMMA.1688.F32.TF32 R56, R32, R214, R56 ;  /* 0x000000d62038723c */ /* 0x000fe20000081038 */
[----:B------:R-:W-:Y:S02]  /*19370*/  IMAD.MOV.U32 R84, RZ, RZ, R25 ;  /* 0x000000ffff547224 */ /* 0x000fe400078e0019 */
[----:B------:R-:W-:Y:S02]  /*19380*/  IMAD.MOV.U32 R85, RZ, RZ, R28 ;  /* 0x000000ffff557224 */ /* 0x000fe400078e001c */
[----:B------:R-:W-:-:S02]  /*19390*/  IMAD.MOV.U32 R86, RZ, RZ, R29 ;  /* 0x000000ffff567224 */ /* 0x000fc400078e001d */
[----:B------:R-:W-:Y:S01]  /*193a0*/  IMAD.MOV.U32 R87, RZ, RZ, R242 ;  /* 0x000000ffff577224 */ /* 0x000fe200078e00f2 */
[C---:B---3--:R-:W-:Y:S08]  /*193b0*/  HMMA.1688.F32.TF32 R104, R32.reuse, R18, R104 ;  /* 0x000000122068723c */ /* 0x048ff00000081068 */
[C---:B----4-:R-:W-:Y:S08]  /*193c0*/  HMMA.1688.F32.TF32 R96, R32.reuse, R26, R96 ;  /* 0x0000001a2060723c */ /* 0x050ff00000081060 */
[C---:B------:R-:W-:Y:S11]  /*193d0*/  HMMA.1688.F32.TF32 R100, R32.reuse, R22, R100 ;  /* 0x000000162064723c */ /* 0x040ff60000081064 */
        /* <DEDUP_REMOVED lines=40> */
[----:B------:R-:W2:Y:S04]  /*19660*/  LDL.LU R3, [R1+0xb38] ;  /* 0x000b380001037983 */ /* 0x000ea80000300800 */
[----:B------:R-:W3:Y:S04]  /*19670*/  LDL.LU R16, [R1+0xb34] ;  /* 0x000b340001107983 */ /* 0x000ee80000300800 */
[----:B------:R-:W4:Y:S04]  /*19680*/  LDL.LU R17, [R1+0xb30] ;  /* 0x000b300001117983 */ /* 0x000f280000300800 */
[----:B------:R-:W2:Y:S04]  /*19690*/  LDL.LU R24, [R1+0xb2c] ;  /* 0x000b2c0001187983 */ /* 0x000ea80000300800 */
[----:B------:R-:W-:Y:S04]  /*196a0*/  STL [R1+0x974], R52 ;  /* 0x0009743401007387 */ /* 0x000fe80000100800 */
[----:B------:R-:W-:Y:S04]  /*196b0*/  STL [R1+0x970], R53 ;  /* 0x0009703501007387 */ /* 0x000fe80000100800 */
[----:B------:R-:W-:Y:S04]  /*196c0*/  STL [R1+0x96c], R54 ;  /* 0x00096c3601007387 */ /* 0x000fe80000100800 */
[----:B------:R-:W-:Y:S04]  /*196d0*/  STL [R1+0x968], R55 ;  /* 0x0009683701007387 */ /* 0x000fe80000100800 */
[----:B------:R-:W3:Y:S04]  /*196e0*/  LDL.LU R25, [R1+0xb28] ;  /* 0x000b280001197983 */ /* 0x000ee80000300800 */
[----:B------:R-:W3:Y:S04]  /*196f0*/  LDL.LU R28, [R1+0xb24] ;  /* 0x000b2400011c7983 */ /* 0x000ee80000300800 */
[----:B------:R-:W4:Y:S04]  /*19700*/  LDL.LU R29, [R1+0xb20] ;  /* 0x000b2000011d7983 */ /* 0x000f280000300800 */
[----:B------:R-:W4:Y:S04]  /*19710*/  LDL.LU R242, [R1+0xb1c] ;  /* 0x000b1c0001f27983 */ /* 0x000f280000300800 */
[----:B------:R-:W1:Y:S04]  /*19720*/  LDL.LU R80, [R1+0x300] ;  /* 0x0003000001507983 */ /* 0x000e680000300800 */
[----:B------:R-:W1:Y:S04]  /*19730*/  LDL.LU R81, [R1+0x304] ;  /* 0x0003040001517983 */ /* 0x000e680000300800 */
[----:B------:R-:W1:Y:S04]  /*19740*/  LDL.LU R82, [R1+0x308] ;  /* 0x0003080001527983 */ /* 0x000e680000300800 */
[----:B------:R-:W1:Y:S04]  /*19750*/  LDL.LU R83, [R1+0x30c] ;  /* 0x00030c0001537983 */ /* 0x000e680000300800 */
[----:B------:R-:W4:Y:S04]  /*19760*/  LDL.LU R76, [R1+0x260] ;  /* 0x00026000014c7983 */ /* 0x000f280000300800 */
[----:B------:R-:W4:Y:S04]  /*19770*/  LDL.LU R77, [R1+0x264] ;  /* 0x00026400014d7983 */ /* 0x000f280000300800 */
[----:B------:R-:W4:Y:S04]  /*19780*/  LDL.LU R78, [R1+0x268] ;  /* 0x00026800014e7983 */ /* 0x000f280000300800 */
[----:B------:R-:W4:Y:S04]  /*19790*/  LDL.LU R79, [R1+0x26c] ;  /* 0x00026c00014f7983 */ /* 0x000f280000300800 */
[----:B------:R-:W-:Y:S04]  /*197a0*/  STL [R1+0x984], R56 ;  /* 0x0009843801007387 */ /* 0x000fe80000100800 */
[----:B------:R-:W-:Y:S04]  /*197b0*/  STL [R1+0x980], R57 ;  /* 0x0009803901007387 */ /* 0x000fe80000100800 */
[----:B------:R-:W-:Y:S04]  /*197c0*/  STL [R1+0x97c], R58 ;  /* 0x00097c3a01007387 */ /* 0x000fe80000100800 */
[----:B------:R-:W-:Y:S04]  /*197d0*/  STL [R1+0x978], R59 ;  /* 0x0009783b01007387 */ /* 0x000fe80000100800 */
[----:B------:R-:W4:Y:S01]  /*197e0*/  LDL.LU R68, [R1+0x240] ;  /* 0x0002400001447983 */ /* 0x000f220000300800 */
[C---:B------:R-:W-:Y:S08]  /*197f0*/  HMMA.1688.F32.TF32 R60, R32.reuse, R210, R128 ;  /* 0x000000d2203c723c */ /* 0x040ff00000081080 */
[C---:B------:R-:W-:Y:S08]  /*19800*/  HMMA.1688.F32.TF32 R64, R32.reuse, R206, R64 ;  /* 0x000000ce2040723c */ /* 0x040ff00000081040 */
[----:B------:R-:W-:Y:S01]  /*19810*/  HMMA.1688.F32.TF32 R32, R32, R202, R84 ;  /* 0x000000ca2020723c */ /* 0x000fe20000081054 */
[----:B--2---:R-:W-:-:S02]  /*19820*/  IMAD.MOV.U32 R129, RZ, RZ, R24 ;  /* 0x000000ffff817224 */ /* 0x004fc400078e0018 */
[----:B---3--:R-:W-:Y:S02]  /*19830*/  IMAD.MOV.U32 R71, RZ, RZ, R28 ;  /* 0x000000ffff477224 */ /* 0x008fe400078e001c */
[----:B----4-:R-:W-:Y:S02]  /*19840*/  IMAD.MOV.U32 R70, RZ, RZ, R29 ;  /* 0x000000ffff467224 */ /* 0x010fe400078e001d */
[----:B------:R-:W-:Y:S02]  /*19850*/  IMAD.MOV.U32 R128, RZ, RZ, R25 ;  /* 0x000000ffff807224 */ /* 0x000fe400078e0019 */
[----:B------:R-:W-:Y:S02]  /*19860*/  IMAD.MOV.U32 R69, RZ, RZ, R242 ;  /* 0x000000ffff457224 */ /* 0x000fe400078e00f2 */
[----:B------:R-:W2:Y:S04]  /*19870*/  LDL.LU R242, [R1+0xb18] ;  /* 0x000b180001f27983 */ /* 0x000ea80000300800 */
        /* <DEDUP_REMOVED lines=9> */
[----:B------:R-:W-:Y:S04]  /*19910*/  STL [R1+0x998], R67 ;  /* 0x0009984301007387 */ /* 0x000fe80000100800 */
[----:B------:R-:W3:Y:S01]  /*19920*/  LDL R4, [R1+0x860] ;  /* 0x0008600001047983 */ /* 0x000ee20000100800 */
[----:B------:R-:W-:Y:S03]  /*19930*/  HMMA.1688.F32.TF32 R156, R36, R22, R68 ;  /* 0x00000016249c723c */ /* 0x000fe60000081044 */
[----:B------:R-:W-:Y:S04]  /*19940*/  STL [R1+0x9b4], R32 ;  /* 0x0009b42001007387 */ /* 0x000fe80000100800 */
[----:B------:R-:W-:Y:S04]  /*19950*/  STL [R1+0x9b0], R33 ;  /* 0x0009b02101007387 */ /* 0x000fe80000100800 */
[----:B------:R-:W-:Y:S04]  /*19960*/  STL [R1+0x9ac], R34 ;  /* 0x0009ac2201007387 */ /* 0x000fe80000100800 */
[----:B------:R-:W-:Y:S04]  /*19970*/  STL [R1+0x9a8], R35 ;  /* 0x0009a82301007387 */ /* 0x000fe80000100800 */
[----:B------:R1:W-:Y:S04]  /*19980*/  STL [R1+0x9c4], R28 ;  /* 0x0009c41c01007387 */ /* 0x0003e80000100800 */
[----:B------:R-:W-:Y:S04]  /*19990*/  STL [R1+0x9c0], R29 ;  /* 0x0009c01d01007387 */ /* 0x000fe80000100800 */
[----:B------:R-:W-:Y:S04]  /*199a0*/  STL [R1+0x9bc], R30 ;  /* 0x0009bc1e01007387 */ /* 0x000fe80000100800 */
[----:B------:R-:W-:Y:S04]  /*199b0*/  STL [R1+0x9b8], R31 ;  /* 0x0009b81f01007387 */ /* 0x000fe80000100800 */
[----:B-1----:R-:W4:Y:S04]  /*199c0*/  LDL R28, [R1+0x738] ;  /* 0x00073800011c7983 */ /* 0x002f280000100800 */
[----:B------:R-:W-:Y:S04]  /*199d0*/  STL [R1+0x9d4], R24 ;  /* 0x0009d41801007387 */ /* 0x000fe80000100800 */
[----:B------:R-:W-:Y:S04]  /*199e0*/  STL [R1+0x9d0], R25 ;  /* 0x0009d01901007387 */ /* 0x000fe80000100800 */
[----:B------:R-:W-:Y:S04]  /*199f0*/  STL [R1+0x9cc], R26 ;  /* 0x0009cc1a01007387 */ /* 0x000fe80000100800 */
[----:B------:R-:W-:Y:S01]  /*19a00*/  STL [R1+0x9c8], R27 ;  /* 0x0009c81b01007387 */ /* 0x000fe20000100800 */
[----:B------:R-:W-:-:S03]  /*19a10*/  IMAD.MOV.U32 R68, RZ, RZ, R3 ;  /* 0x000000ffff447224 */ /* 0x000fc600078e0003 */
[----:B------:R-:W-:Y:S01]  /*19a20*/  STL [R1+0x9e4], R156 ;  /* 0x0009e49c01007387 */ /* 0x000fe20000100800 */
[----:B------:R-:W-:-:S03]  /*19a30*/  IMAD.MOV.U32 R69, RZ, RZ, R243 ;  /* 0x000000ffff457224 */ /* 0x000fc600078e00f3 */
[----:B------:R-:W-:Y:S04]  /*19a40*/  STL [R1+0x9e0], R157 ;  /* 0x0009e09d01007387 */ /* 0x000fe80000100800 */
[----:B------:R-:W-:Y:S04]  /*19a50*/  STL [R1+0x9dc], R158 ;  /* 0x0009dc9e01007387 */ /* 0x000fe80000100800 */
[----:B------:R-:W-:Y:S04]  /*19a60*/  STL [R1+0x9d8], R159 ;  /* 0x0009d89f01007387 */ /* 0x000fe80000100800 */
[----:B------:R-:W4:Y:S04]  /*19a70*/  LDL.LU R3, [R1+0xb14] ;  /* 0x000b140001037983 */ /* 0x000f280000300800 */
[----:B------:R-:W4:Y:S04]  /*19a80*/  LDL.LU R243, [R1+0xb10] ;  /* 0x000b100001f37983 */ /* 0x000f280000300800 */
[----:B------:R-:W4:Y:S01]  /*19a90*/  LDL R5, [R1+0x7b0] ;  /* 0x0007b00001057983 */ /* 0x000f220000100800 */
[----:B------:R-:W-:-:S02]  /*19aa0*/  IMAD.MOV.U32 R130, RZ, RZ, R17 ;  /* 0x000000ffff827224 */ /* 0x000fc400078e0011 */
[----:B------:R-:W-:-:S07]  /*19ab0*/  IMAD.MOV.U32 R131, RZ, RZ, R16 ;  /* 0x000000ffff837224 */ /* 0x000fce00078e0010 */
[----:B------:R-:W-:Y:S01]  /*19ac0*/  HMMA.1688.F32.TF32 R16, R36, R18, R128 ;  /* 0x000000122410723c */ /* 0x000fe20000081080 */
[----:B------:R-:W-:Y:S02]  /*19ad0*/  IMAD.MOV.U32 R70, RZ, RZ, R21 ;  /* 0x000000ffff467224 */ /* 0x000fe400078e0015 */
[----:B------:R-:W-:Y:S02]  /*19ae0*/  IMAD.MOV.U32 R71, RZ, RZ, R20 ;  /* 0x000000ffff477224 */ /* 0x000fe400078e0014 */
[----:B------:R-:W-:Y:S02]  /*19af0*/  IMAD.MOV.U32 R128, RZ, RZ, R13 ;  /* 0x000000ffff807224 */ /* 0x000fe400078e000d */
[----:B------:R-:W-:-:S03]  /*19b00*/  IMAD.MOV.U32 R129, RZ, RZ, R12 ;  /* 0x000000ffff817224 */ /* 0x000fc600078e000c */
[----:B------:R-:W-:Y:S09]  /*19b10*/  HMMA.1688.F32.TF32 R12, R36, R14, R68 ;  /* 0x0000000e240c723c */ /* 0x000ff20000081044 */
[----:B------:R-:W-:Y:S04]  /*19b20*/  STL [R1+0x9f4], R16 ;  /* 0x0009f41001007387 */ /* 0x000fe80000100800 */
[----:B------:R-:W-:Y:S04]  /*19b30*/  STL [R1+0x9f0], R17 ;  /* 0x0009f01101007387 */ /* 0x000fe80000100800 */
[----:B------:R-:W-:Y:S04]  /*19b40*/  STL [R1+0x9ec], R18 ;  /* 0x0009ec1201007387 */ /* 0x000fe80000100800 */
[----:B------:R1:W-:Y:S04]  /*19b50*/  STL [R1+0x9e8], R19 ;  /* 0x0009e81301007387 */ /* 0x0003e80000100800 */
[----:B------:R-:W4:Y:S04]  /*19b60*/  LDL R20, [R1+0x81c] ;  /* 0x00081c0001147983 */ /* 0x000f280000100800 */
[----:B------:R-:W4:Y:S04]  /*19b70*/  LDL R22, [R1+0x7a0] ;  /* 0x0007a00001167983 */ /* 0x000f280000100800 */
[----:B-1----:R-:W4:Y:S04]  /*19b80*/  LDL R19, [R1+0x7d4] ;  /* 0x0007d40001137983 */ /* 0x002f280000100800 */
[----:B------:R-:W4:Y:S04]  /*19b90*/  LDL R18, [R1+0x790] ;  /* 0x0007900001127983 */ /* 0x000f280000100800 */
[----:B------:R-:W4:Y:S04]  /*19ba0*/  LDL R17, [R1+0x800] ;  /* 0x0008000001117983 */ /* 0x000f280000100800 */
[----:B------:R-:W4:Y:S04]  /*19bb0*/  LDL R16, [R1+0x780] ;  /* 0x0007800001107983 */ /* 0x000f280000100800 */
[----:B------:R1:W-:Y:S04]  /*19bc0*/  STL [R1+0xa04], R12 ;  /* 0x000a040c01007387 */ /* 0x0003e80000100800 */
[----:B------:R-:W-:Y:S04]  /*19bd0*/  STL [R1+0xa00], R13 ;  /* 0x000a000d01007387 */ /* 0x000fe80000100800 */
[----:B------:R-:W-:Y:S04]  /*19be0*/  STL [R1+0x9fc], R14 ;  /* 0x0009fc0e01007387 */ /* 0x000fe80000100800 */
[----:B------:R1:W-:Y:S04]  /*19bf0*/  STL [R1+0x9f8], R15 ;  /* 0x0009f80f01007387 */ /* 0x0003e80000100800 */
[----:B-1----:R-:W4:Y:S01]  /*19c00*/  LDL R12, [R1+0x7d0] ;  /* 0x0007d000010c7983 */ /* 0x002f220000100800 */
[----:B------:R-:W1:Y:S01]  /*19c10*/  S2R R252, SR_TID.X ;  /* 0x0000000000fc7919 */ /* 0x000e620000002100 */
[----:B------:R-:W-:Y:S01]  /*19c20*/  UIADD3 UR5, UPT, UPT, UR5, 0x1, URZ ;  /* 0x0000000105057890 */ /* 0x000fe2000fffe0ff */
[----:B------:R-:W-:-:S02]  /*19c30*/  IMAD.MOV.U32 R130, RZ, RZ, R9 ;  /* 0x000000ffff827224 */ /* 0x000fc400078e0009 */
[----:B------:R-:W-:Y:S01]  /*19c40*/  IMAD.MOV.U32 R131, RZ, RZ, R8 ;  /* 0x000000ffff837224 */ /* 0x000fe200078e0008 */
[----:B------:R-:W-:Y:S01]  /*19c50*/  UISETP.GT.AND UP0, UPT, UR5, 0x1, UPT ;  /* 0x000000010500788c */ /* 0x000fe2000bf04270 */
[----:B------:R-:W4:Y:S03]  /*19c60*/  LDL R15, [R1+0x770] ;  /* 0x00077000010f7983 */ /* 0x000f260000100800 */
[----:B------:R-:W-:-:S04]  /*19c70*/  USEL UR5, UR5, URZ, !UP0 ;  /* 0x000000ff05057287 */ /* 0x000fc8000c000000 */
[----:B------:R-:W-:Y:S01]  /*19c80*/  ULEA UR7, UR5, UR4, 0xd ;  /* 0x0000000405077291 */ /* 0x000fe2000f8e68ff */
[----:B-1----:R-:W-:-:S05]  /*19c90*/  LOP3.LUT R233, R252, 0x3f, RZ, 0xc0, !PT ;  /* 0x0000003ffce97812 */ /* 0x002fca00078ec0ff */
[----:B------:R-:W-:Y:S01]  /*19ca0*/  IMAD.SHL.U32 R32, R233, 0x4, RZ ;  /* 0x00000004e9207824 */ /* 0x000fe200078e00ff */
[C---:B--2---:R-:W-:Y:S02]  /*19cb0*/  ISETP.GT.AND P1, PT, R242.reuse, RZ, PT ;  /* 0x000000fff200720c */ /* 0x044fe40003f24270 */
[----:B---3--:R-:W-:Y:S02]  /*19cc0*/  ISETP.GE.AND P0, PT, R75, R4, PT ;  /* 0x000000044b00720c */ /* 0x008fe40003f06270 */
[----:B------:R-:W-:Y:S02]  /*19cd0*/  SEL R4, RZ, 0x4, !P1 ;  /* 0x00000004ff047807 */ /* 0x000fe40004800000 */
[----:B------:R-:W-:Y:S02]  /*19ce0*/  ISETP.GT.AND P1, PT, R242, 0x4, PT ;  /* 0x00000004f200780c */ /* 0x000fe40003f24270 */
[----:B------:R-:W-:-:S04]  /*19cf0*/  SEL R4, R4, RZ, !P0 ;  /* 0x000000ff04047207 */ /* 0x000fc80004000000 */
[----:B------:R-:W-:Y:S02]  /*19d00*/  ISETP.NE.U32.AND P2, PT, R4, RZ, PT ;  /* 0x000000ff0400720c */ /* 0x000fe40003f45070 */
[----:B------:R-:W-:-:S04]  /*19d10*/  SEL R4, RZ, 0x4, !P1 ;  /* 0x00000004ff047807 */ /* 0x000fc80004800000 */
[----:B------:R-:W-:-:S04]  /*19d20*/  SEL R4, R4, RZ, !P0 ;  /* 0x000000ff04047207 */ /* 0x000fc80004000000 */
[----:B------:R-:W-:Y:S01]  /*19d30*/  ISETP.NE.U32.AND P1, PT, R4, RZ, PT ;  /* 0x000000ff0400720c */ /* 0x000fe20003f25070 */
[----:B------:R-:W-:Y:S02]  /*19d40*/  VIADD R4, R32, UR7 ;  /* 0x0000000720047c36 */ /* 0x000fe40008000000 */
[----:B----4-:R-:W-:Y:S02]  /*19d50*/  IMAD.MOV.U32 R8, RZ, RZ, R3 ;  /* 0x000000ffff087224 */ /* 0x010fe400078e0003 */
[----:B------:R-:W-:Y:S01]  /*19d60*/  IMAD.MOV.U32 R9, RZ, RZ, R243 ;  /* 0x000000ffff097224 */ /* 0x000fe200078e00f3 */
[----:B------:R-:W-:Y:S06]  /*19d70*/  BAR.SYNC.DEFER_BLOCKING 0x0 ;  /* 0x0000000000007b1d */ /* 0x000fec0000010000 */
[----:B------:R-:W-:Y:S01]  /*19d80*/  @!PT LDS RZ, [RZ] ;  /* 0x00000000fffff984 */ /* 0x000fe20000000800 */
[----:B------:R-:W-:Y:S01]  /*19d90*/  @!PT LDS RZ, [RZ] ;  /* 0x00000000fffff984 */ /* 0x000fe20000000800 */
[----:B------:R-:W-:Y:S01]  /*19da0*/  @!PT LDS RZ, [RZ] ;  /* 0x00000000fffff984 */ /* 0x000fe20000000800 */
[----:B------:R1:W-:Y:S02]  /*19db0*/  LDGSTS.E [R4+0x10000], desc[UR24][R8.64], P2 ;  /* 0x1000000008047fae */ /* 0x0003e400091a1018 */
[----:B-1----:R-:W-:-:S05]  /*19dc0*/  LEA R8, P2, R28, R3, 0x2 ;  /* 0x000000031c087211 */ /* 0x002fca00078410ff */
[----:B------:R-:W-:-:S05]  /*19dd0*/  IMAD.X R9, R243, 0x1, R5, P2 ;  /* 0x00000001f3097824 */ /* 0x000fca00010e0605 */
[----:B------:R1:W-:Y:S02]  /*19de0*/  LDGSTS.E [R4+0x10400], desc[UR24][R8.64], P1 ;  /* 0x1040000008047fae */ /* 0x0003e400089a1018 */
[----:B-1----:R-:W-:Y:S01]  /*19df0*/  HMMA.1688.F32.TF32 R8, R36, R10, R128 ;  /* 0x0000000a2408723c */ /* 0x002fe20000081080 */
[----:B------:R-:W-:-:S04]  /*19e00*/  ISETP.GT.AND P1, PT, R242, 0x8, PT ;  /* 0x00000008f200780c */ /* 0x000fc80003f24270 */
[----:B------:R-:W-:Y:S02]  /*19e10*/  SEL R5, RZ, 0x4, !P1 ;  /* 0x00000004ff057807 */ /* 0x000fe40004800000 */
[----:B------:R-:W-:Y:S02]  /*19e20*/  ISETP.GT.AND P1, PT, R242, 0xc, PT ;  /* 0x0000000cf200780c */ /* 0x000fe40003f24270 */
[----:B------:R-:W-:-:S10]  /*19e30*/  SEL R5, R5, RZ, !P0 ;  /* 0x000000ff05057207 */ /* 0x000fd40004000000 */
[----:B------:R1:W-:Y:S04]  /*19e40*/  STL [R1+0xa14], R8 ;  /* 0x000a140801007387 */ /* 0x0003e80000100800 */
[----:B------:R-:W-:Y:S04]  /*19e50*/  STL [R1+0xa10], R9 ;  /* 0x000a100901007387 */ /* 0x000fe80000100800 */
[----:B------:R-:W-:Y:S04]  /*19e60*/  STL [R1+0xa0c], R10 ;  /* 0x000a0c0a01007387 */ /* 0x000fe80000100800 */
[----:B------:R2:W-:Y:S04]  /*19e70*/  STL [R1+0xa08], R11 ;  /* 0x000a080b01007387 */ /* 0x0005e80000100800 */
[----:B------:R-:W3:Y:S01]  /*19e80*/  LDL R14, [R1+0x7cc] ;  /* 0x0007cc00010e7983 */ /* 0x000ee20000100800 */
[----:B------:R-:W-:-:S02]  /*19e90*/  ISETP.NE.U32.AND P3, PT, R5, RZ, PT ;  /* 0x000000ff0500720c */ /* 0x000fc40003f65070 */
[----:B------:R-:W-:Y:S01]  /*19ea0*/  SEL R5, RZ, 0x4, !P1 ;  /* 0x00000004ff057807 */ /* 0x000fe20004800000 */
[----:B-1----:R-:W4:Y:S01]  /*19eb0*/  LDL R8, [R1+0x760] ;  /* 0x0007600001087983 */ /* 0x002f220000100800 */
[----:B------:R-:W-:Y:S02]  /*19ec0*/  LEA R20, P1, R20, R3, 0x2 ;  /* 0x0000000314147211 */ /* 0x000fe400078210ff */
[----:B------:R-:W-:Y:S01]  /*19ed0*/  SEL R5, R5, RZ, !P0 ;  /* 0x000000ff05057207 */ /* 0x000fe20004000000 */
[----:B------:R-:W4:Y:S01]  /*19ee0*/  LDL R13, [R1+0x7c8] ;  /* 0x0007c800010d7983 */ /* 0x000f220000100800 */
[----:B------:R-:W-:Y:S01]  /*19ef0*/  ISETP.GT.AND P2, PT, R242, 0x10, PT ;  /* 0x00000010f200780c */ /* 0x000fe20003f44270 */
[----:B------:R-:W-:Y:S01]  /*19f00*/  IMAD.X R21, R243, 0x1, R22, P1 ;  /* 0x00000001f3157824 */ /* 0x000fe200008e0616 */
[----:B------:R-:W-:Y:S01]  /*19f10*/  ISETP.NE.U32.AND P1, PT, R5, RZ, PT ;  /* 0x000000ff0500720c */ /* 0x000fe20003f25070 */
[----:B--2---:R-:W2:Y:S01]  /*19f20*/  LDL R11, [R1+0x750] ;  /* 0x00075000010b7983 */ /* 0x004ea20000100800 */
[----:B------:R-:W-:-:S03]  /*19f30*/  SEL R5, RZ, 0x4, !P2 ;  /* 0x00000004ff057807 */ /* 0x000fc60005000000 */
[----:B------:R1:W-:Y:S01]  /*19f40*/  LDGSTS.E [R4+0x10800], desc[UR24][R20.64], P3 ;  /* 0x1080000014047fae */ /* 0x0003e200099a1018 */
[----:B------:R-:W-:Y:S02]  /*19f50*/  SEL R5, R5, RZ, !P0 ;  /* 0x000000ff05057207 */ /* 0x000fe40004000000 */
[----:B------:R-:W-:Y:S01]  /*19f60*/  ISETP.GT.AND P2, PT, R242, 0x14, PT ;  /* 0x00000014f200780c */ /* 0x000fe20003f44270 */
[----:B------:R-:W2:Y:S04]  /*19f70*/  LDL R10, [R1+0x828] ;  /* 0x00082800010a7983 */ /* 0x000ea80000100800 */
[----:B------:R-:W2:Y:S01]  /*19f80*/  LDL R9, [R1+0x7ac] ;  /* 0x0007ac0001097983 */ /* 0x000ea20000100800 */
[----:B-1----:R-:W-:-:S05]  /*19f90*/  LEA R20, P3, R19, R3, 0x2 ;  /* 0x0000000313147211 */ /* 0x002fca00078610ff */
[----:B------:R-:W-:Y:S01]  /*19fa0*/  IMAD.X R21, R243, 0x1, R18, P3 ;  /* 0x00000001f3157824 */ /* 0x000fe200018e0612 */
[----:B------:R-:W-:Y:S02]  /*19fb0*/  ISETP.NE.U32.AND P3, PT, R5, RZ, PT ;  /* 0x000000ff0500720c */ /* 0x000fe40003f65070 */
[----:B------:R-:W-:Y:S02]  /*19fc0*/  SEL R5, RZ, 0x4, !P2 ;  /* 0x00000004ff057807 */ /* 0x000fe40005000000 */
[----:B------:R-:W-:Y:S01]  /*19fd0*/  LEA R22, P4, R17, R3, 0x2 ;  /* 0x0000000311167211 */ /* 0x000fe200078810ff */
[----:B------:R1:W-:Y:S01]  /*19fe0*/  LDGSTS.E [R4+0x10c00], desc[UR24][R20.64], P1 ;  /* 0x10c0000014047fae */ /* 0x0003e200089a1018 */
[----:B------:R-:W-:Y:S02]  /*19ff0*/  SEL R5, R5, RZ, !P0 ;  /* 0x000000ff05057207 */ /* 0x000fe40004000000 */
[----:B------:R-:W-:Y:S01]  /*1a000*/  ISETP.GT.AND P1, PT, R242, 0x18, PT ;  /* 0x00000018f200780c */ /* 0x000fe20003f24270 */
[----:B------:R-:W-:Y:S01]  /*1a010*/  IMAD.X R23, R243, 0x1, R16, P4 ;  /* 0x00000001f3177824 */ /* 0x000fe200020e0610 */
[----:B------:R-:W-:Y:S01]  /*1a020*/  ISETP.NE.U32.AND P4, PT, R5, RZ, PT ;  /* 0x000000ff0500720c */ /* 0x000fe20003f85070 */
[----:B------:R-:W2:Y:S01]  /*1a030*/  LDL R16, [R1+0x79c] ;  /* 0x00079c0001107983 */ /* 0x000ea20000100800 */
[----:B------:R-:W-:-:S02]  /*1a040*/  SEL R5, RZ, 0x4, !P1 ;  /* 0x00000004ff057807 */ /* 0x000fc40004800000 */
[----:B------:R-:W-:Y:S01]  /*1a050*/  ISETP.GT.AND P2, PT, R242, 0x1c, PT ;  /* 0x0000001cf200780c */ /* 0x000fe20003f44270 */
[----:B------:R1:W-:Y:S02]  /*1a060*/  LDGSTS.E [R4+0x11000], desc[UR24][R22.64], P3 ;  /* 0x1100000016047fae */ /* 0x0003e400099a1018 */
[----:B-1----:R-:W-:Y:S02]  /*1a070*/  LEA R20, P1, R12, R3, 0x2 ;  /* 0x000000030c147211 */ /* 0x002fe400078210ff */
[----:B------:R-:W2:Y:S01]  /*1a080*/  LDL R12, [R1+0x7bc] ;  /* 0x0007bc00010c7983 */ /* 0x000ea20000100800 */
[----:B------:R-:W-:Y:S02]  /*1a090*/  SEL R5, R5, RZ, !P0 ;  /* 0x000000ff05057207 */ /* 0x000fe40004000000 */
[----:B------:R-:W-:Y:S02]  /*1a0a0*/  IMAD.X R21, R243, 0x1, R15, P1 ;  /* 0x00000001f3157824 */ /* 0x000fe400008e060f */
[----:B------:R-:W-:Y:S01]  /*1a0b0*/  ISETP.NE.U32.AND P1, PT, R5, RZ, PT ;  /* 0x000000ff0500720c */ /* 0x000fe20003f25070 */
[----:B------:R-:W2:Y:S01]  /*1a0c0*/  LDL R15, [R1+0x80c] ;  /* 0x00080c00010f7983 */ /* 0x000ea20000100800 */
[----:B------:R-:W-:-:S03]  /*1a0d0*/  SEL R5, RZ, 0x4, !P2 ;  /* 0x00000004ff057807 */ /* 0x000fc60005000000 */
[----:B------:R3:W-:Y:S01]  /*1a0e0*/  LDGSTS.E [R4+0x11400], desc[UR24][R20.64], P4 ;  /* 0x1140000014047fae */ /* 0x0007e2000a1a1018 */
[----:B------:R-:W-:Y:S02]  /*1a0f0*/  SEL R5, R5, RZ, !P0 ;  /* 0x000000ff05057207 */ /* 0x000fe40004000000 */
[----:B------:R-:W-:Y:S02]  /*1a100*/  ISETP.GT.AND P3, PT, R242, 0x1, PT ;  /* 0x00000001f200780c */ /* 0x000fe40003f64270 */
[----:B------:R-:W-:-:S05]  /*1a110*/  LOP3.LUT R252, R252, 0x3f, RZ, 0xc0, !PT ;  /* 0x0000003ffcfc7812 */ /* 0x000fca00078ec0ff */
[----:B------:R-:W-:Y:S01]  /*1a120*/  IMAD.SHL.U32 R252, R252, 0x4, RZ ;  /* 0x00000004fcfc7824 */ /* 0x000fe200078e00ff */
[-C--:B------:R-:W-:Y:S02]  /*1a130*/  IADD3 R22, P4, PT, R28, R3.reuse, RZ ;  /* 0x000000031c167210 */ /* 0x080fe40007f9e0ff */
[----:B---3--:R-:W-:Y:S02]  /*1a140*/  LEA R20, P2, R14, R3, 0x2 ;  /* 0x000000030e147211 */ /* 0x008fe400078410ff */
[----:B------:R-:W3:Y:S03]  /*1a150*/  LDL R14, [R1+0x78c] ;  /* 0x00078c00010e7983 */ /* 0x000ee60000100800 */
[----:B----4-:R-:W-:Y:S02]  /*1a160*/  IMAD.X R21, R243, 0x1, R8, P2 ;  /* 0x00000001f3157824 */ /* 0x010fe400010e0608 */
[----:B------:R-:W4:Y:S01]  /*1a170*/  LDL R8, [R1+0x818] ;  /* 0x0008180001087983 */ /* 0x000f220000100800 */
[----:B------:R-:W-:-:S02]  /*1a180*/  ISETP.NE.U32.AND P2, PT, R5, RZ, PT ;  /* 0x000000ff0500720c */ /* 0x000fc40003f45070 */
[----:B------:R-:W-:Y:S01]  /*1a190*/  SEL R5, RZ, 0x4, !P3 ;  /* 0x00000004ff057807 */ /* 0x000fe20005800000 */
[----:B------:R1:W-:Y:S01]  /*1a1a0*/  LDGSTS.E [R4+0x11800], desc[UR24][R20.64], P1 ;  /* 0x1180000014047fae */ /* 0x0003e200089a1018 */
[----:B------:R-:W-:Y:S02]  /*1a1b0*/  ISETP.GT.AND P3, PT, R242, 0x5, PT ;  /* 0x00000005f200780c */ /* 0x000fe40003f64270 */
[----:B------:R-:W-:Y:S02]  /*1a1c0*/  SEL R5, R5, RZ, !P0 ;  /* 0x000000ff05057207 */ /* 0x000fe40004000000 */
[----:B-1----:R-:W-:Y:S02]  /*1a1d0*/  SEL R21, RZ, 0x4, !P3 ;  /* 0x00000004ff157807 */ /* 0x002fe40005800000 */
[----:B------:R-:W-:Y:S02]  /*1a1e0*/  LEA R20, P1, R13, R3, 0x2 ;  /* 0x000000030d147211 */ /* 0x000fe400078210ff */
[----:B------:R-:W-:Y:S01]  /*1a1f0*/  ISETP.NE.U32.AND P3, PT, R5, RZ, PT ;  /* 0x000000ff0500720c */ /* 0x000fe20003f65070 */
[----:B------:R-:W3:Y:S01]  /*1a200*/  LDL R13, [R1+0x77c] ;  /* 0x00077c00010d7983 */ /* 0x000ee20000100800 */
[----:B------:R-:W-:Y:S01]  /*1a210*/  SEL R5, R21, RZ, !P0 ;  /* 0x000000ff15057207 */ /* 0x000fe20004000000 */
[----:B--2---:R-:W-:Y:S01]  /*1a220*/  IMAD.X R21, R243, 0x1, R11, P1 ;  /* 0x00000001f3157824 */ /* 0x004fe200008e060b */
[----:B------:R-:W-:-:S04]  /*1a230*/  LOP3.LUT R11, R252, 0x20, RZ, 0x3c, !PT ;  /* 0x00000020fc0b7812 */ /* 0x000fc800078e3cff */
[----:B------:R1:W-:Y:S01]  /*1a240*/  LDGSTS.E [R4+0x11c00], desc[UR24][R20.64], P2 ;  /* 0x11c0000014047fae */ /* 0x0003e200091a1018 */
[----:B------:R-:W-:Y:S01]  /*1a250*/  ISETP.NE.U32.AND P1, PT, R5, RZ, PT ;  /* 0x000000ff0500720c */ /* 0x000fe20003f25070 */
[----:B-1----:R-:W-:Y:S02]  /*1a260*/  VIADD R20, R11, UR7 ;  /* 0x000000070b147c36 */ /* 0x002fe40008000000 */
[----:B------:R-:W2:Y:S01]  /*1a270*/  LDL R11, [R1+0x7fc] ;  /* 0x0007fc00010b7983 */ /* 0x000ea20000100800 */
[C---:B------:R-:W-:Y:S01]  /*1a280*/  IMAD.X R23, R243.reuse, 0x1, R12, P4 ;  /* 0x00000001f3177824 */ /* 0x040fe200020e060c */
[----:B------:R-:W-:Y:S02]  /*1a290*/  LEA R4, P4, R10, R3, 0x2 ;  /* 0x000000030a047211 */ /* 0x000fe400078810ff */
[----:B------:R-:W2:Y:S03]  /*1a2a0*/  LDL R12, [R1+0x7f0] ;  /* 0x0007f000010c7983 */ /* 0x000ea60000100800 */
[----:B------:R-:W-:Y:S01]  /*1a2b0*/  IMAD.X R5, R243, 0x1, R9, P4 ;  /* 0x00000001f3057824 */ /* 0x000fe200020e0609 */
[C---:B------:R-:W-:Y:S01]  /*1a2c0*/  ISETP.GT.AND P2, PT, R242.reuse, 0x9, PT ;  /* 0x00000009f200780c */ /* 0x040fe20003f44270 */
[----:B------:R-:W2:Y:S03]  /*1a2d0*/  LDL R9, [R1+0x76c] ;  /* 0x00076c0001097983 */ /* 0x000ea60000100800 */
[----:B------:R-:W-:Y:S01]  /*1a2e0*/  SEL R21, RZ, 0x4, !P2 ;  /* 0x00000004ff157807 */ /* 0x000fe20005000000 */
[----:B------:R-:W-:Y:S03]  /*1a2f0*/  LDGSTS.E [R20+0x10100], desc[UR24][R22.64], P3 ;  /* 0x1010000016147fae */ /* 0x000fe600099a1018 */
[----:B------:R-:W-:Y:S01]  /*1a300*/  SEL R21, R21, RZ, !P0 ;  /* 0x000000ff15157207 */ /* 0x000fe20004000000 */
[----:B------:R4:W-:Y:S01]  /*1a310*/  LDGSTS.E [R20+0x10500], desc[UR24][R4.64], P1 ;  /* 0x1050000004147fae */ /* 0x0009e200089a1018 */
[----:B------:R-:W-:-:S02]  /*1a320*/  ISETP.GT.AND P2, PT, R242, 0xd, PT ;  /* 0x0000000df200780c */ /* 0x000fc40003f44270 */
[----:B------:R-:W-:Y:S01]  /*1a330*/  ISETP.NE.U32.AND P3, PT, R21, RZ, PT ;  /* 0x000000ff1500720c */ /* 0x000fe20003f65070 */
[----:B------:R-:W2:Y:S01]  /*1a340*/  LDL R10, [R1+0x7e4] ;  /* 0x0007e400010a7983 */ /* 0x000ea20000100800 */
[----:B------:R-:W-:Y:S02]  /*1a350*/  SEL R21, RZ, 0x4, !P2 ;  /* 0x00000004ff157807 */ /* 0x000fe40005000000 */
[----:B------:R-:W-:Y:S02]  /*1a360*/  ISETP.GT.AND P2, PT, R242, 0x11, PT ;  /* 0x00000011f200780c */ /* 0x000fe40003f44270 */
[----:B------:R-:W-:Y:S02]  /*1a370*/  SEL R21, R21, RZ, !P0 ;  /* 0x000000ff15157207 */ /* 0x000fe40004000000 */
[----:B----4-:R-:W-:Y:S02]  /*1a380*/  LEA R4, P1, R8, R3, 0x2 ;  /* 0x0000000308047211 */ /* 0x010fe400078210ff */
[----:B------:R-:W4:Y:S03]  /*1a390*/  LDL R8, [R1+0x75c] ;  /* 0x00075c0001087983 */ /* 0x000f260000100800 */
[----:B------:R-:W-:Y:S01]  /*1a3a0*/  IMAD.X R5, R243, 0x1, R16, P1 ;  /* 0x00000001f3057824 */ /* 0x000fe200008e0610 */
[----:B------:R-:W-:-:S02]  /*1a3b0*/  ISETP.NE.U32.AND P1, PT, R21, RZ, PT ;  /* 0x000000ff1500720c */ /* 0x000fc40003f25070 */
[----:B------:R-:W-:Y:S02]  /*1a3c0*/  SEL R21, RZ, 0x4, !P2 ;  /* 0x00000004ff157807 */ /* 0x000fe40005000000 */
[----:B------:R1:W-:Y:S01]  /*1a3d0*/  LDGSTS.E [R20+0x10900], desc[UR24][R4.64], P3 ;  /* 0x1090000004147fae */ /* 0x0003e200099a1018 */
[----:B------:R-:W-:Y:S02]  /*1a3e0*/  ISETP.GT.AND P3, PT, R242, 0x15, PT ;  /* 0x00000015f200780c */ /* 0x000fe40003f64270 */
[----:B------:R-:W-:Y:S02]  /*1a3f0*/  SEL R21, R21, RZ, !P0 ;  /* 0x000000ff15157207 */ /* 0x000fe40004000000 */
[----:B-1----:R-:W-:-:S05]  /*1a400*/  LEA R4, P2, R15, R3, 0x2 ;  /* 0x000000030f047211 */ /* 0x002fca00078410ff */
[----:B---3--:R-:W-:Y:S01]  /*1a410*/  IMAD.X R5, R243, 0x1, R14, P2 ;  /* 0x00000001f3057824 */ /* 0x008fe200010e060e */
[----:B------:R-:W-:Y:S02]  /*1a420*/  ISETP.NE.U32.AND P2, PT, R21, RZ, PT ;  /* 0x000000ff1500720c */ /* 0x000fe40003f45070 */
[----:B------:R-:W-:Y:S02]  /*1a430*/  SEL R21, RZ, 0x4, !P3 ;  /* 0x00000004ff157807 */ /* 0x000fe40005800000 */
[----:B------:R-:W-:Y:S01]  /*1a440*/  ISETP.GT.AND P3, PT, R242, 0x19, PT ;  /* 0x00000019f200780c */ /* 0x000fe20003f64270 */
[----:B------:R1:W-:Y:S01]  /*1a450*/  LDGSTS.E [R20+0x10d00], desc[UR24][R4.64], P1 ;  /* 0x10d0000004147fae */ /* 0x0003e200089a1018 */
[----:B--2---:R-:W-:-:S03]  /*1a460*/  LEA R22, P1, R11, R3, 0x2 ;  /* 0x000000030b167211 */ /* 0x004fc600078210ff */
[----:B------:R-:W2:Y:S01]  /*1a470*/  LDL R11, [R1+0x7d8] ;  /* 0x0007d800010b7983 */ /* 0x000ea20000100800 */
[----:B-1----:R-:W-:Y:S02]  /*1a480*/  SEL R4, R21, RZ, !P0 ;  /* 0x000000ff15047207 */ /* 0x002fe40004000000 */
[----:B------:R-:W-:Y:S02]  /*1a490*/  SEL R5, RZ, 0x4, !P3 ;  /* 0x00000004ff057807 */ /* 0x000fe40005800000 */
[----:B------:R-:W-:Y:S02]  /*1a4a0*/  ISETP.NE.U32.AND P3, PT, R4, RZ, PT ;  /* 0x000000ff0400720c */ /* 0x000fe40003f65070 */
[----:B------:R-:W-:Y:S01]  /*1a4b0*/  SEL R4, R5, RZ, !P0 ;  /* 0x000000ff05047207 */ /* 0x000fe20004000000 */
[----:B------:R-:W-:-:S03]  /*1a4c0*/  IMAD.X R23, R243, 0x1, R13, P1 ;  /* 0x00000001f3177824 */ /* 0x000fc600008e060d */
[----:B------:R-:W-:Y:S02]  /*1a4d0*/  ISETP.NE.U32.AND P1, PT, R4, RZ, PT ;  /* 0x000000ff0400720c */ /* 0x000fe40003f25070 */
[-C--:B------:R-:W-:Y:S01]  /*1a4e0*/  LEA R4, P4, R12, R3.reuse, 0x2 ;  /* 0x000000030c047211 */ /* 0x080fe200078810ff */
[----:B------:R1:W-:Y:S04]  /*1a4f0*/  LDGSTS.E [R20+0x11100], desc[UR24][R22.64], P2 ;  /* 0x1110000016147fae */ /* 0x0003e800091a1018 */
[----:B------:R-:W-:Y:S02]  /*1a500*/  IMAD.X R5, R243, 0x1, R9, P4 ;  /* 0x00000001f3057824 */ /* 0x000fe400020e0609 */
[----:B------:R-:W3:Y:S04]  /*1a510*/  LDL R9, [R1+0x74c] ;  /* 0x00074c0001097983 */ /* 0x000ee80000100800 */
[----:B------:R-:W3:Y:S04]  /*1a520*/  LDL.LU R68, [R1+0x1a0] ;  /* 0x0001a00001447983 */ /* 0x000ee80000300800 */
[----:B------:R-:W3:Y:S04]  /*1a530*/  LDL.LU R69, [R1+0x1a4] ;  /* 0x0001a40001457983 */ /* 0x000ee80000300800 */
[----:B------:R-:W3:Y:S04]  /*1a540*/  LDL.LU R70, [R1+0x1a8] ;  /* 0x0001a80001467983 */ /* 0x000ee80000300800 */
[----:B------:R-:W3:Y:S01]  /*1a550*/  LDL.LU R71, [R1+0x1ac] ;  /* 0x0001ac0001477983 */ /* 0x000ee20000300800 */
[----:B-1----:R-:W-:-:S02]  /*1a560*/  LEA R22, P2, R10, R3, 0x2 ;  /* 0x000000030a167211 */ /* 0x002fc400078410ff */
[----:B------:R-:W-:Y:S01]  /*1a570*/  ISETP.GT.AND P4, PT, R242, 0x1d, PT ;  /* 0x0000001df200780c */ /* 0x000fe20003f84270 */
[----:B------:R1:W-:Y:S04]  /*1a580*/  LDGSTS.E [R20+0x11500], desc[UR24][R4.64], P3 ;  /* 0x1150000004147fae */ /* 0x0003e800099a1018 */
[----:B------:R-:W3:Y:S04]  /*1a590*/  LDL R12, [R1+0x824] ;  /* 0x00082400010c7983 */ /* 0x000ee80000100800 */
[----:B------:R-:W3:Y:S01]  /*1a5a0*/  LDL R10, [R1+0x7b8] ;  /* 0x0007b800010a7983 */ /* 0x000ee20000100800 */
[----:B-1----:R-:W-:-:S04]  /*1a5b0*/  SEL R5, RZ, 0x4, !P4 ;  /* 0x00000004ff057807 */ /* 0x002fc80006000000 */
[----:B------:R-:W-:-:S04]  /*1a5c0*/  SEL R5, R5, RZ, !P0 ;  /* 0x000000ff05057207 */ /* 0x000fc80004000000 */
[----:B------:R-:W-:Y:S01]  /*1a5d0*/  ISETP.NE.U32.AND P3, PT, R5, RZ, PT ;  /* 0x000000ff0500720c */ /* 0x000fe20003f65070 */
[----:B----4-:R-:W-:Y:S02]  /*1a5e0*/  IMAD.X R23, R243, 0x1, R8, P2 ;  /* 0x00000001f3177824 */ /* 0x010fe400010e0608 */
[----:B------:R-:W4:Y:S01]  /*1a5f0*/  LDL R8, [R1+0x830] ;  /* 0x0008300001087983 */ /* 0x000f220000100800 */
[----:B------:R-:W-:-:S03]  /*1a600*/  ISETP.GT.AND P2, PT, R242, 0x2, PT ;  /* 0x00000002f200780c */ /* 0x000fc60003f44270 */
[----:B------:R1:W-:Y:S01]  /*1a610*/  LDGSTS.E [R20+0x11900], desc[UR24][R22.64], P1 ;  /* 0x1190000016147fae */ /* 0x0003e200089a1018 */
[----:B------:R-:W-:Y:S02]  /*1a620*/  SEL R4, RZ, 0x4, !P2 ;  /* 0x00000004ff047807 */ /* 0x000fe40005000000 */
[C---:B------:R-:W-:Y:S01]  /*1a630*/  ISETP.GT.AND P1, PT, R242.reuse, 0x6, PT ;  /* 0x00000006f200780c */ /* 0x040fe20003f24270 */
[----:B------:R-:W4:Y:S01]  /*1a640*/  LDL.LU R128, [R1+0x170] ;  /* 0x0001700001807983 */ /* 0x000f220000300800 */
[----:B------:R-:W-:Y:S02]  /*1a650*/  ISETP.GT.AND P2, PT, R242, 0xa, PT ;  /* 0x0000000af200780c */ /* 0x000fe40003f44270 */
[----:B------:R-:W-:Y:S01]  /*1a660*/  SEL R4, R4, RZ, !P0 ;  /* 0x000000ff04047207 */ /* 0x000fe20004000000 */
[----:B------:R-:W4:Y:S01]  /*1a670*/  LDL.LU R129, [R1+0x174] ;  /* 0x0001740001817983 */ /* 0x000f220000300800 */
[----:B------:R-:W-:Y:S02]  /*1a680*/  SEL R21, RZ, 0x4, !P1 ;  /* 0x00000004ff157807 */ /* 0x000fe40004800000 */
[----:B-1----:R-:W-:Y:S01]  /*1a690*/  SEL R23, RZ, 0x4, !P2 ;  /* 0x00000004ff177807 */ /* 0x002fe20005000000 */
[----:B------:R-:W4:Y:S01]  /*1a6a0*/  LDL.LU R130, [R1+0x178] ;  /* 0x0001780001827983 */ /* 0x000f220000300800 */
[----:B------:R-:W-:-:S02]  /*1a6b0*/  ISETP.NE.U32.AND P1, PT, R4, RZ, PT ;  /* 0x000000ff0400720c */ /* 0x000fc40003f25070 */
[----:B------:R-:W-:Y:S01]  /*1a6c0*/  SEL R5, R21, RZ, !P0 ;  /* 0x000000ff15057207 */ /* 0x000fe20004000000 */
[----:B------:R-:W4:Y:S01]  /*1a6d0*/  LDL.LU R131, [R1+0x17c] ;  /* 0x00017c0001837983 */ /* 0x000f220000300800 */
[----:B------:R-:W-:Y:S02]  /*1a6e0*/  SEL R4, R23, RZ, !P0 ;  /* 0x000000ff17047207 */ /* 0x000fe40004000000 */
[----:B------:R-:W-:Y:S02]  /*1a6f0*/  ISETP.NE.U32.AND P5, PT, R5, RZ, PT ;  /* 0x000000ff0500720c */ /* 0x000fe40003fa5070 */
[----:B--2---:R-:W-:Y:S02]  /*1a700*/  LEA R22, P2, R11, R3, 0x2 ;  /* 0x000000030b167211 */ /* 0x004fe400078410ff */
[----:B------:R-:W2:Y:S03]  /*1a710*/  LDL R11, [R1+0x7a8] ;  /* 0x0007a800010b7983 */ /* 0x000ea60000100800 */
[----:B---3--:R-:W-:Y:S01]  /*1a720*/  IMAD.X R23, R243, 0x1, R9, P2 ;  /* 0x00000001f3177824 */ /* 0x008fe200010e0609 */
[----:B------:R-:W-:-:S04]  /*1a730*/  ISETP.NE.U32.AND P2, PT, R4, RZ, PT ;  /* 0x000000ff0400720c */ /* 0x000fc80003f45070 */
[----:B------:R1:W-:Y:S01]  /*1a740*/  LDGSTS.E [R20+0x11d00], desc[UR24][R22.64], P3 ;  /* 0x11d0000016147fae */ /* 0x0003e200099a1018 */
[----:B------:R-:W-:-:S15]  /*1a750*/  HMMA.1688.F32.TF32 R4, R36, R6, R68 ;  /* 0x000000062404723c */ /* 0x000fde0000081044 */
[----:B------:R-:W-:-:S04]  /*1a760*/  NOP ;  /* 0x0000000000007918 */ /* 0x000fc80000000000 */
[----:B------:R3:W-:Y:S04]  /*1a770*/  STL [R1+0xa24], R4 ;  /* 0x000a240401007387 */ /* 0x0007e80000100800 */
[----:B------:R-:W-:Y:S04]  /*1a780*/  STL [R1+0xa20], R5 ;  /* 0x000a200501007387 */ /* 0x000fe80000100800 */
[----:B------:R-:W-:Y:S04]  /*1a790*/  STL [R1+0xa1c], R6 ;  /* 0x000a1c0601007387 */ /* 0x000fe80000100800 */
[----:B------:R1:W-:Y:S04]  /*1a7a0*/  STL [R1+0xa18], R7 ;  /* 0x000a180701007387 */ /* 0x0003e80000100800 */
[----:B------:R-:W2:Y:S04]  /*1a7b0*/  LDL R9, [R1+0x814] ;  /* 0x0008140001097983 */ /* 0x000ea80000100800 */
[----:B---3--:R-:W3:Y:S01]  /*1a7c0*/  LDL R4, [R1+0x798] ;  /* 0x0007980001047983 */ /* 0x008ee20000100800 */
[C---:B------:R-:W-:Y:S01]  /*1a7d0*/  ISETP.GT.AND P6, PT, R242.reuse, 0xe, PT ;  /* 0x0000000ef200780c */ /* 0x040fe20003fc4270 */
[----:B------:R-:W-:Y:S01]  /*1a7e0*/  IMAD.SHL.U32 R233, R233, 0x4, RZ ;  /* 0x00000004e9e97824 */ /* 0x000fe200078e00ff */
[----:B------:R-:W-:Y:S01]  /*1a7f0*/  ISETP.GT.AND P4, PT, R242, 0x12, PT ;  /* 0x00000012f200780c */ /* 0x000fe20003f84270 */
[----:B------:R-:W-:Y:S01]  /*1a800*/  IMAD.MOV.U32 R79, RZ, RZ, R232 ;  /* 0x000000ffff4f7224 */ /* 0x000fe200078e00e8 */
[----:B------:R-:W-:-:S04]  /*1a810*/  SEL R21, RZ, 0x4, !P6 ;  /* 0x00000004ff157807 */ /* 0x000fc80007000000 */
[----:B-1----:R-:W-:Y:S02]  /*1a820*/  SEL R20, R21, RZ, !P0 ;  /* 0x000000ff15147207 */ /* 0x002fe40004000000 */
[----:B------:R-:W-:Y:S02]  /*1a830*/  SEL R21, RZ, 0x4, !P4 ;  /* 0x00000004ff157807 */ /* 0x000fe40006000000 */
[-C--:B------:R-:W-:Y:S02]  /*1a840*/  LEA R68, P4, R12, R3.reuse, 0x2 ;  /* 0x000000030c447211 */ /* 0x080fe400078810ff */
[----:B------:R-:W-:Y:S02]  /*1a850*/  SEL R21, R21, RZ, !P0 ;  /* 0x000000ff15157207 */ /* 0x000fe40004000000 */
[----:B------:R-:W-:Y:S02]  /*1a860*/  ISETP.GT.AND P6, PT, R242, 0x16, PT ;  /* 0x00000016f200780c */ /* 0x000fe40003fc4270 */
[----:B----4-:R-:W-:-:S02]  /*1a870*/  LEA R22, P3, R8, R3, 0x2 ;  /* 0x0000000308167211 */ /* 0x010fc400078610ff */
[----:B------:R-:W4:Y:S04]  /*1a880*/  LDL R8, [R1+0x808] ;  /* 0x0008080001087983 */ /* 0x000f280000100800 */
[----:B------:R-:W4:Y:S04]  /*1a890*/  LDL.LU R76, [R1+0x160] ;  /* 0x00016000014c7983 */ /* 0x000f280000300800 */
[----:B------:R-:W4:Y:S04]  /*1a8a0*/  LDL.LU R77, [R1+0x164] ;  /* 0x00016400014d7983 */ /* 0x000f280000300800 */
[----:B------:R-:W4:Y:S01]  /*1a8b0*/  LDL.LU R78, [R1+0x168] ;  /* 0x00016800014e7983 */ /* 0x000f220000300800 */
[----:B------:R-:W-:-:S03]  /*1a8c0*/  IMAD.X R23, R243, 0x1, R10, P3 ;  /* 0x00000001f3177824 */ /* 0x000fc600018e060a */
[----:B------:R-:W4:Y:S01]  /*1a8d0*/  LDL R7, [R1+0x788] ;  /* 0x0007880001077983 */ /* 0x000f220000100800 */
[----:B------:R-:W-:Y:S02]  /*1a8e0*/  LOP3.LUT R10, R233, 0x40, RZ, 0x3c, !PT ;  /* 0x00000040e90a7812 */ /* 0x000fe400078e3cff */
[----:B------:R-:W-:Y:S01]  /*1a8f0*/  HMMA.1688.F32.TF32 R232, R36, R234, R128 ;  /* 0x000000ea24e8723c */ /* 0x000fe20000081080 */
[----:B------:R-:W4:Y:S04]  /*1a900*/  LDL R6, [R1+0x7f8] ;  /* 0x0007f80001067983 */ /* 0x000f280000100800 */
[----:B------:R-:W4:Y:S01]  /*1a910*/  LDL R5, [R1+0x7ec] ;  /* 0x0007ec0001057983 */ /* 0x000f220000100800 */
[----:B------:R-:W-:Y:S01]  /*1a920*/  ISETP.NE.U32.AND P3, PT, R20, RZ, PT ;  /* 0x000000ff1400720c */ /* 0x000fe20003f65070 */
[----:B------:R-:W-:-:S05]  /*1a930*/  VIADD R20, R10, UR7 ;  /* 0x000000070a147c36 */ /* 0x000fca0008000000 */
[----:B------:R1:W-:Y:S01]  /*1a940*/  LDGSTS.E [R20+0x10200], desc[UR24][R22.64], P1 ;  /* 0x1020000016147fae */ /* 0x0003e200089a1018 */
[----:B------:R-:W-:Y:S01]  /*1a950*/  ISETP.GT.AND P1, PT, R242, 0x1a, PT ;  /* 0x0000001af200780c */ /* 0x000fe20003f24270 */
[----:B--2---:R-:W-:Y:S01]  /*1a960*/  IMAD.X R69, R243, 0x1, R11, P4 ;  /* 0x00000001f3457824 */ /* 0x004fe200020e060b */
[----:B------:R-:W-:Y:S02]  /*1a970*/  ISETP.NE.U32.AND P4, PT, R21, RZ, PT ;  /* 0x000000ff1500720c */ /* 0x000fe40003f85070 */
[----:B------:R-:W-:Y:S02]  /*1a980*/  SEL R21, RZ, 0x4, !P6 ;  /* 0x00000004ff157807 */ /* 0x000fe40007000000 */
[----:B-1----:R-:W-:Y:S01]  /*1a990*/  SEL R23, RZ, 0x4, !P1 ;  /* 0x00000004ff177807 */ /* 0x002fe20004800000 */
[----:B------:R-:W-:Y:S01]  /*1a9a0*/  STL [R1+0xa34], R232 ;  /* 0x000a34e801007387 */ /* 0x000fe20000100800 */
[----:B------:R-:W-:-:S03]  /*1a9b0*/  SEL R21, R21, RZ, !P0 ;  /* 0x000000ff15157207 */ /* 0x000fc60004000000 */
[----:B------:R1:W-:Y:S01]  /*1a9c0*/  LDGSTS.E [R20+0x10600], desc[UR24][R68.64], P5 ;  /* 0x1060000044147fae */ /* 0x0003e2000a9a1018 */
[----:B------:R-:W-:Y:S02]  /*1a9d0*/  ISETP.NE.U32.AND P5, PT, R21, RZ, PT ;  /* 0x000000ff1500720c */ /* 0x000fe40003fa5070 */
[----:B------:R-:W-:Y:S01]  /*1a9e0*/  SEL R21, R23, RZ, !P0 ;  /* 0x000000ff17157207 */ /* 0x000fe20004000000 */
[----:B------:R-:W-:Y:S04]  /*1a9f0*/  STL [R1+0xa30], R233 ;  /* 0x000a30e901007387 */ /* 0x000fe80000100800 */
[----:B------:R-:W-:Y:S04]  /*1aa00*/  STL [R1+0xa2c], R234 ;  /* 0x000a2cea01007387 */ /* 0x000fe80000100800 */
[----:B------:R-:W-:Y:S01]  /*1aa10*/  STL [R1+0xa28], R235 ;  /* 0x000a28eb01007387 */ /* 0x000fe20000100800 */
[----:B------:R-:W-:-:S03]  /*1aa20*/  LEA R22, P6, R9, R3, 0x2 ;  /* 0x0000000309167211 */ /* 0x000fc600078c10ff */
[----:B------:R-:W2:Y:S02]  /*1aa30*/  LDL R9, [R1+0x778] ;  /* 0x0007780001097983 */ /* 0x000ea40000100800 */
[----:B---3--:R-:W-:Y:S02]  /*1aa40*/  IMAD.X R23, R243, 0x1, R4, P6 ;  /* 0x00000001f3177824 */ /* 0x008fe400030e0604 */
[----:B------:R-:W3:Y:S04]  /*1aa50*/  LDL R4, [R1+0x768] ;  /* 0x0007680001047983 */ /* 0x000ee80000100800 */
[----:B------:R-:W2:Y:S04]  /*1aa60*/  LDL.LU R128, [R1+0x140] ;  /* 0x0001400001807983 */ /* 0x000ea80000300800 */
[----:B------:R-:W2:Y:S01]  /*1aa70*/  LDL.LU R129, [R1+0x144] ;  /* 0x0001440001817983 */ /* 0x000ea20000300800 */
[----:B------:R-:W-:-:S02]  /*1aa80*/  IMAD.MOV.U32 R130, RZ, RZ, R229 ;  /* 0x000000ffff827224 */ /* 0x000fc400078e00e5 */
[----:B------:R-:W-:Y:S01]  /*1aa90*/  IMAD.MOV.U32 R131, RZ, RZ, R228 ;  /* 0x000000ffff837224 */ /* 0x000fe200078e00e4 */
[----:B------:R-:W-:Y:S01]  /*1aaa0*/  ISETP.GT.AND P6, PT, R242, 0x1e, PT ;  /* 0x0000001ef200780c */ /* 0x000fe20003fc4270 */
[----:B------:R1:W-:Y:S01]  /*1aab0*/  LDGSTS.E [R20+0x10a00], desc[UR24][R22.64], P2 ;  /* 0x10a0000016147fae */ /* 0x0003e200091a1018 */
[----:B----4-:R-:W-:Y:S01]  /*1aac0*/  HMMA.1688.F32.TF32 R228, R36, R230, R76 ;  /* 0x000000e624e4723c */ /* 0x010fe2000008104c */
[----:B-1----:R-:W-:-:S05]  /*1aad0*/  LEA R68, P1, R8, R3, 0x2 ;  /* 0x0000000308447211 */ /* 0x002fca00078210ff */
[----:B------:R-:W-:Y:S01]  /*1aae0*/  IMAD.X R69, R243, 0x1, R7, P1 ;  /* 0x00000001f3457824 */ /* 0x000fe200008e0607 */
[----:B------:R-:W-:Y:S02]  /*1aaf0*/  ISETP.NE.U32.AND P1, PT, R21, RZ, PT ;  /* 0x000000ff1500720c */ /* 0x000fe40003f25070 */
[----:B------:R-:W-:Y:S02]  /*1ab00*/  SEL R21, RZ, 0x4, !P6 ;  /* 0x00000004ff157807 */ /* 0x000fe40007000000 */
[----:B------:R1:W-:Y:S01]  /*1ab10*/  LDGSTS.E [R20+0x10e00], desc[UR24][R68.64], P3 ;  /* 0x10e0000044147fae */ /* 0x0003e200099a1018 */
[----:B------:R-:W-:-:S07]  /*1ab20*/  LEA R22, P6, R6, R3, 0x2 ;  /* 0x0000000306167211 */ /* 0x000fce00078c10ff */
[----:B------:R-:W-:Y:S04]  /*1ab30*/  STL [R1+0xa44], R228 ;  /* 0x000a44e401007387 */ /* 0x000fe80000100800 */
[----:B------:R-:W-:Y:S04]  /*1ab40*/  STL [R1+0xa40], R229 ;  /* 0x000a40e501007387 */ /* 0x000fe80000100800 */
[----:B------:R-:W-:Y:S04]  /*1ab50*/  STL [R1+0xa3c], R230 ;  /* 0x000a3ce601007387 */ /* 0x000fe80000100800 */
[----:B------:R-:W-:Y:S01]  /*1ab60*/  STL [R1+0xa38], R231 ;  /* 0x000a38e701007387 */ /* 0x000fe20000100800 */
[----:B-1----:R-:W-:-:S03]  /*1ab70*/  LEA R68, P3, R5, R3, 0x2 ;  /* 0x0000000305447211 */ /* 0x002fc600078610ff */
[----:B------:R-:W4:Y:S04]  /*1ab80*/  LDL R8, [R1+0x7e0] ;  /* 0x0007e00001087983 */ /* 0x000f280000100800 */
[----:B------:R-:W4:Y:S04]  /*1ab90*/  LDL R7, [R1+0x7c4] ;  /* 0x0007c40001077983 */ /* 0x000f280000100800 */
[----:B------:R-:W4:Y:S04]  /*1aba0*/  LDL R6, [R1+0x758] ;  /* 0x0007580001067983 */ /* 0x000f280000100800 */
[----:B------:R-:W4:Y:S04]  /*1abb0*/  LDL R5, [R1+0x748] ;  /* 0x0007480001057983 */ /* 0x000f280000100800 */
[----:B------:R-:W4:Y:S04]  /*1abc0*/  LDL.LU R76, [R1+0x130] ;  /* 0x00013000014c7983 */ /* 0x000f280000300800 */
[----:B------:R-:W4:Y:S01]  /*1abd0*/  LDL.LU R77, [R1+0x134] ;  /* 0x00013400014d7983 */ /* 0x000f220000300800 */
[----:B------:R-:W-:-:S02]  /*1abe0*/  IMAD.MOV.U32 R78, RZ, RZ, R225 ;  /* 0x000000ffff4e7224 */ /* 0x000fc400078e00e1 */
[----:B------:R-:W-:Y:S02]  /*1abf0*/  IMAD.MOV.U32 R79, RZ, RZ, R224 ;  /* 0x000000ffff4f7224 */ /* 0x000fe400078e00e0 */
[----:B---3--:R-:W-:Y:S01]  /*1ac00*/  IMAD.X R69, R243, 0x1, R4, P3 ;  /* 0x00000001f3457824 */ /* 0x008fe200018e0604 */
[----:B--2---:R-:W-:Y:S01]  /*1ac10*/  HMMA.1688.F32.TF32 R224, R36, R226, R128 ;  /* 0x000000e224e0723c */ /* 0x004fe20000081080 */
[----:B------:R-:W2:Y:S04]  /*1ac20*/  LDL.LU R128, [R1+0x120] ;  /* 0x0001200001807983 */ /* 0x000ea80000300800 */
[----:B------:R-:W2:Y:S04]  /*1ac30*/  LDL.LU R129, [R1+0x124] ;  /* 0x0001240001817983 */ /* 0x000ea80000300800 */
[----:B------:R-:W3:Y:S01]  /*1ac40*/  LDL R4, [R1+0x82c] ;  /* 0x00082c0001047983 */ /* 0x000ee20000100800 */
[----:B------:R-:W-:-:S02]  /*1ac50*/  ISETP.GT.AND P2, PT, R242, 0x3, PT ;  /* 0x00000003f200780c */ /* 0x000fc40003f44270 */
[----:B------:R-:W-:Y:S02]  /*1ac60*/  SEL R21, R21, RZ, !P0 ;  /* 0x000000ff15157207 */ /* 0x000fe40004000000 */
[----:B------:R-:W-:Y:S02]  /*1ac70*/  SEL R23, RZ, 0x4, !P2 ;  /* 0x00000004ff177807 */ /* 0x000fe40005000000 */
[----:B------:R-:W-:Y:S02]  /*1ac80*/  ISETP.NE.U32.AND P2, PT, R21, RZ, PT ;  /* 0x000000ff1500720c */ /* 0x000fe40003f45070 */
[----:B------:R-:W-:Y:S01]  /*1ac90*/  SEL R21, R23, RZ, !P0 ;  /* 0x000000ff17157207 */ /* 0x000fe20004000000 */
[----:B------:R-:W-:Y:S01]  /*1aca0*/  IMAD.X R23, R243, 0x1, R9, P6 ;  /* 0x00000001f3177824 */ /* 0x000fe200030e0609 */
[----:B------:R-:W-:Y:S02]  /*1acb0*/  ISETP.GT.AND P6, PT, R242, 0x7, PT ;  /* 0x00000007f200780c */ /* 0x000fe40003fc4270 */
[----:B------:R-:W-:-:S02]  /*1acc0*/  ISETP.NE.U32.AND P3, PT, R21, RZ, PT ;  /* 0x000000ff1500720c */ /* 0x000fc40003f65070 */
[----:B------:R-:W-:Y:S01]  /*1acd0*/  SEL R21, RZ, 0x4, !P6 ;  /* 0x00000004ff157807 */ /* 0x000fe20007000000 */
[----:B------:R1:W-:Y:S01]  /*1ace0*/  LDGSTS.E [R20+0x11200], desc[UR24][R22.64], P4 ;  /* 0x1120000016147fae */ /* 0x0003e2000a1a1018 */
[----:B------:R-:W-:Y:S02]  /*1acf0*/  ISETP.GT.AND P4, PT, R242, 0xb, PT ;  /* 0x0000000bf200780c */ /* 0x000fe40003f84270 */
[----:B------:R-:W-:Y:S01]  /*1ad00*/  SEL R21, R21, RZ, !P0 ;  /* 0x000000ff15157207 */ /* 0x000fe20004000000 */
[----:B------:R-:W-:Y:S01]  /*1ad10*/  STL [R1+0xa54], R224 ;  /* 0x000a54e001007387 */ /* 0x000fe20000100800 */
[----:B------:R-:W-:-:S03]  /*1ad20*/  IMAD.MOV.U32 R130, RZ, RZ, R221 ;  /* 0x000000ffff827224 */ /* 0x000fc600078e00dd */
[----:B------:R4:W-:Y:S01]  /*1ad30*/  LDGSTS.E [R20+0x11600], desc[UR24][R68.64], P5 ;  /* 0x1160000044147fae */ /* 0x0009e2000a9a1018 */
[----:B------:R-:W-:Y:S02]  /*1ad40*/  ISETP.NE.U32.AND P5, PT, R21, RZ, PT ;  /* 0x000000ff1500720c */ /* 0x000fe40003fa5070 */
[----:B-1----:R-:W-:Y:S01]  /*1ad50*/  SEL R23, RZ, 0x4, !P4 ;  /* 0x00000004ff177807 */ /* 0x002fe20006000000 */
[----:B------:R-:W-:Y:S01]  /*1ad60*/  STL [R1+0xa50], R225 ;  /* 0x000a50e101007387 */ /* 0x000fe20000100800 */
[----:B------:R-:W-:Y:S02]  /*1ad70*/  IMAD.MOV.U32 R131, RZ, RZ, R220 ;  /* 0x000000ffff837224 */ /* 0x000fe400078e00dc */
[----:B------:R-:W-:Y:S01]  /*1ad80*/  SEL R21, R23, RZ, !P0 ;  /* 0x000000ff17157207 */ /* 0x000fe20004000000 */
[----:B------:R-:W-:Y:S04]  /*1ad90*/  STL [R1+0xa4c], R226 ;  /* 0x000a4ce201007387 */ /* 0x000fe80000100800 */
[----:B------:R-:W-:Y:S04]  /*1ada0*/  STL [R1+0xa48], R227 ;  /* 0x000a48e301007387 */ /* 0x000fe80000100800 */
[----:B------:R-:W2:Y:S01]  /*1adb0*/  LDL R9, [R1+0x7b4] ;  /* 0x0007b40001097983 */ /* 0x000ea20000100800 */
[----:B----4-:R-:W-:-:S03]  /*1adc0*/  LEA R22, P6, R8, R3, 0x2 ;  /* 0x0000000308167211 */ /* 0x010fc600078c10ff */
[----:B------:R-:W4:Y:S02]  /*1add0*/  LDL R8, [R1+0x820] ;  /* 0x0008200001087983 */ /* 0x000f240000100800 */
[----:B------:R-:W-:Y:S02]  /*1ade0*/  IMAD.X R23, R243, 0x1, R6, P6 ;  /* 0x00000001f3177824 */ /* 0x000fe400030e0606 */
[----:B------:R-:W4:Y:S01]  /*1adf0*/  LDL R6, [R1+0x7a4] ;  /* 0x0007a40001067983 */ /* 0x000f220000100800 */
[----:B------:R-:W-:Y:S03]  /*1ae00*/  HMMA.1688.F32.TF32 R220, R36, R222, R76 ;  /* 0x000000de24dc723c */ /* 0x000fe6000008104c */
[----:B------:R-:W4:Y:S04]  /*1ae10*/  LDL.LU R76, [R1+0x110] ;  /* 0x00011000014c7983 */ /* 0x000f280000300800 */
[----:B------:R-:W4:Y:S01]  /*1ae20*/  LDL.LU R77, [R1+0x114] ;  /* 0x00011400014d7983 */ /* 0x000f220000300800 */
[----:B------:R-:W-:-:S02]  /*1ae30*/  LEA R68, P4, R7, R3, 0x2 ;  /* 0x0000000307447211 */ /* 0x000fc400078810ff */
[----:B------:R-:W-:Y:S01]  /*1ae40*/  ISETP.GT.AND P6, PT, R242, 0xf, PT ;  /* 0x0000000ff200780c */ /* 0x000fe20003fc4270 */
[----:B------:R3:W-:Y:S02]  /*1ae50*/  LDGSTS.E [R20+0x11a00], desc[UR24][R22.64], P1 ;  /* 0x11a0000016147fae */ /* 0x0007e400089a1018 */
[----:B------:R-:W-:Y:S02]  /*1ae60*/  IMAD.X R69, R243, 0x1, R5, P4 ;  /* 0x00000001f3457824 */ /* 0x000fe400020e0605 */
[----:B------:R-:W4:Y:S01]  /*1ae70*/  LDL R5, [R1+0x810] ;  /* 0x0008100001057983 */ /* 0x000f220000100800 */
[----:B------:R-:W-:Y:S02]  /*1ae80*/  ISETP.NE.U32.AND P4, PT, R21, RZ, PT ;  /* 0x000000ff1500720c */ /* 0x000fe40003f85070 */
[----:B------:R-:W-:Y:S01]  /*1ae90*/  SEL R21, RZ, 0x4, !P6 ;  /* 0x00000004ff157807 */ /* 0x000fe20007000000 */
[----:B------:R-:W-:Y:S01]  /*1aea0*/  IMAD.MOV.U32 R78, RZ, RZ, R217 ;  /* 0x000000ffff4e7224 */ /* 0x000fe200078e00d9 */
[----:B------:R1:W-:Y:S04]  /*1aeb0*/  LDGSTS.E [R20+0x11e00], desc[UR24][R68.64], P2 ;  /* 0x11e0000044147fae */ /* 0x0003e800091a1018 */
[----:B------:R-:W-:Y:S04]  /*1aec0*/  STL [R1+0xa64], R220 ;  /* 0x000a64dc01007387 */ /* 0x000fe80000100800 */
[----:B------:R-:W-:Y:S04]  /*1aed0*/  STL [R1+0xa60], R221 ;  /* 0x000a60dd01007387 */ /* 0x000fe80000100800 */
[----:B------:R-:W-:Y:S04]  /*1aee0*/  STL [R1+0xa5c], R222 ;  /* 0x000a5cde01007387 */ /* 0x000fe80000100800 */
[----:B------:R-:W-:Y:S01]  /*1aef0*/  STL [R1+0xa58], R223 ;  /* 0x000a58df01007387 */ /* 0x000fe20000100800 */
[----:B---3--:R-:W-:-:S03]  /*1af00*/  LEA R22, P6, R4, R3, 0x2 ;  /* 0x0000000304167211 */ /* 0x008fc600078c10ff */
[----:B------:R-:W3:Y:S01]  /*1af10*/  LDL R4, [R1+0x794] ;  /* 0x0007940001047983 */ /* 0x000ee20000100800 */
[----:B------:R-:W-:Y:S02]  /*1af20*/  IMAD.MOV.U32 R79, RZ, RZ, R216 ;  /* 0x000000ffff4f7224 */ /* 0x000fe400078e00d8 */
[----:B--2---:R-:W-:Y:S01]  /*1af30*/  HMMA.1688.F32.TF32 R216, R36, R218, R128 ;  /* 0x000000da24d8723c */ /* 0x004fe20000081080 */
[----:B------:R-:W-:Y:S02]  /*1af40*/  IMAD.MOV.U32 R130, RZ, RZ, R213 ;  /* 0x000000ffff827224 */ /* 0x000fe400078e00d5 */
[----:B------:R-:W-:Y:S01]  /*1af50*/  IMAD.MOV.U32 R131, RZ, RZ, R212 ;  /* 0x000000ffff837224 */ /* 0x000fe200078e00d4 */
[----:B------:R-:W-:Y:S02]  /*1af60*/  SEL R21, R21, RZ, !P0 ;  /* 0x000000ff15157207 */ /* 0x000fe40004000000 */
[----:B------:R-:W-:Y:S02]  /*1af70*/  LOP3.LUT R7, R32, 0x60, RZ, 0x3c, !PT ;  /* 0x0000006020077812 */ /* 0x000fe400078e3cff */
[----:B------:R-:W-:Y:S01]  /*1af80*/  ISETP.GT.AND P2, PT, R242, 0x13, PT ;  /* 0x00000013f200780c */ /* 0x000fe20003f44270 */
[----:B------:R-:W-:Y:S01]  /*1af90*/  IMAD.MOV.U32 R128, RZ, RZ, R0 ;  /* 0x000000ffff807224 */ /* 0x000fe200078e0000 */
[----:B------:R-:W-:Y:S01]  /*1afa0*/  ISETP.NE.U32.AND P1, PT, R21, RZ, PT ;  /* 0x000000ff1500720c */ /* 0x000fe20003f25070 */
[----:B-1----:R-:W-:Y:S01]  /*1afb0*/  VIADD R20, R7, UR7 ;  /* 0x0000000707147c36 */ /* 0x002fe20008000000 */
[----:B------:R-:W-:Y:S01]  /*1afc0*/  SEL R21, RZ, 0x4, !P2 ;  /* 0x00000004ff157807 */ /* 0x000fe20005000000 */
[----:B------:R-:W2:Y:S01]  /*1afd0*/  LDL.LU R0, [R1+0xb0c] ;  /* 0x000b0c0001007983 */ /* 0x000ea20000300800 */
[----:B------:R-:W-:-:S03]  /*1afe0*/  IMAD.MOV.U32 R129, RZ, RZ, R2 ;  /* 0x000000ffff817224 */ /* 0x000fc600078e0002 */
[----:B------:R-:W2:Y:S04]  /*1aff0*/  LDL.LU R2, [R1+0xb08] ;  /* 0x000b080001027983 */ /* 0x000ea80000300800 */
[----:B------:R-:W-:Y:S04]  /*1b000*/  STL [R1+0xa74], R216 ;  /* 0x000a74d801007387 */ /* 0x000fe80000100800 */
[----:B------:R-:W-:Y:S04]  /*1b010*/  STL [R1+0xa70], R217 ;  /* 0x000a70d901007387 */ /* 0x000fe80000100800 */
[----:B------:R-:W-:Y:S01]  /*1b020*/  STL [R1+0xa6c], R218 ;  /* 0x000a6cda01007387 */ /* 0x000fe20000100800 */
[----:B------:R-:W-:-:S03]  /*1b030*/  IMAD.X R23, R243, 0x1, R9, P6 ;  /* 0x00000001f3177824 */ /* 0x000fc600030e0609 */
[----:B------:R-:W-:Y:S04]  /*1b040*/  STL [R1+0xa68], R219 ;  /* 0x000a68db01007387 */ /* 0x000fe80000100800 */
[----:B------:R1:W-:Y:S01]  /*1b050*/  LDGSTS.E [R20+0x10300], desc[UR24][R22.64], P3 ;  /* 0x1030000016147fae */ /* 0x0003e200099a1018 */
[----:B----4-:R-:W-:Y:S01]  /*1b060*/  LEA R68, P2, R8, R3, 0x2 ;  /* 0x0000000308447211 */ /* 0x010fe200078410ff */
[----:B------:R-:W-:Y:S04]  /*1b070*/  HMMA.1688.F32.TF32 R212, R36, R214, R76 ;  /* 0x000000d624d4723c */ /* 0x000fe8000008104c */
[----:B------:R-:W-:-:S02]  /*1b080*/  IMAD.X R69, R243, 0x1, R6, P2 ;  /* 0x00000001f3457824 */ /* 0x000fc400010e0606 */
[----:B------:R-:W4:Y:S01]  /*1b090*/  LDL R6, [R1+0x804] ;  /* 0x0008040001067983 */ /* 0x000f220000100800 */
[----:B-1----:R-:W-:Y:S01]  /*1b0a0*/  LEA R22, P3, R5, R3, 0x2 ;  /* 0x0000000305167211 */ /* 0x002fe200078610ff */
[----:B------:R-:W-:Y:S01]  /*1b0b0*/  IMAD.MOV.U32 R76, RZ, RZ, R241 ;  /* 0x000000ffff4c7224 */ /* 0x000fe200078e00f1 */
[----:B------:R-:W-:Y:S01]  /*1b0c0*/  SEL R21, R21, RZ, !P0 ;  /* 0x000000ff15157207 */ /* 0x000fe20004000000 */
[----:B------:R-:W-:Y:S01]  /*1b0d0*/  IMAD.MOV.U32 R77, RZ, RZ, R240 ;  /* 0x000000ffff4d7224 */ /* 0x000fe200078e00f0 */
[----:B------:R-:W-:Y:S01]  /*1b0e0*/  ISETP.GT.AND P6, PT, R242, 0x17, PT ;  /* 0x00000017f200780c */ /* 0x000fe20003fc4270 */
[----:B------:R-:W-:Y:S01]  /*1b0f0*/  IMAD.MOV.U32 R78, RZ, RZ, R209 ;  /* 0x000000ffff4e7224 */ /* 0x000fe200078e00d1 */
[----:B------:R-:W-:Y:S06]  /*1b100*/  LDGSTS.E [R20+0x10700], desc[UR24][R68.64], P5 ;  /* 0x1070000044147fae */ /* 0x000fec000a9a1018 */
[----:B------:R-:W-:Y:S04]  /*1b110*/  STL [R1+0xa84], R212 ;  /* 0x000a84d401007387 */ /* 0x000fe80000100800 */
[----:B------:R-:W-:Y:S04]  /*1b120*/  STL [R1+0xa80], R213 ;  /* 0x000a80d501007387 */ /* 0x000fe80000100800 */
[----:B------:R-:W-:Y:S04]  /*1b130*/  STL [R1+0xa7c], R214 ;  /* 0x000a7cd601007387 */ /* 0x000fe80000100800 */
[----:B------:R-:W-:Y:S01]  /*1b140*/  STL [R1+0xa78], R215 ;  /* 0x000a78d701007387 */ /* 0x000fe20000100800 */
[----:B---3--:R-:W-:-:S03]  /*1b150*/  IMAD.X R23, R243, 0x1, R4, P3 ;  /* 0x00000001f3177824 */ /* 0x008fc600018e0604 */
[----:B------:R-:W3:Y:S01]  /*1b160*/  LDL R4, [R1+0x784] ;  /* 0x0007840001047983 */ /* 0x000ee20000100800 */
[----:B------:R-:W-:Y:S02]  /*1b170*/  IMAD.MOV.U32 R79, RZ, RZ, R208 ;  /* 0x000000ffff4f7224 */ /* 0x000fe400078e00d0 */
[C---:B------:R-:W-:Y:S01]  /*1b180*/  HMMA.1688.F32.TF32 R208, R36.reuse, R210, R128 ;  /* 0x000000d224d0723c */ /* 0x040fe20000081080 */
[----:B------:R-:W-:Y:S01]  /*1b190*/  ISETP.NE.U32.AND P2, PT, R21, RZ, PT ;  /* 0x000000ff1500720c */ /* 0x000fe20003f45070 */
[----:B------:R-:W-:Y:S01]  /*1b1a0*/  IMAD.MOV.U32 R128, RZ, RZ, R205 ;  /* 0x000000ffff807224 */ /* 0x000fe200078e00cd */
[----:B------:R-:W-:Y:S01]  /*1b1b0*/  SEL R21, RZ, 0x4, !P6 ;  /* 0x00000004ff157807 */ /* 0x000fe20007000000 */
[----:B------:R-:W-:Y:S01]  /*1b1c0*/  IMAD.MOV.U32 R129, RZ, RZ, R204 ;  /* 0x000000ffff817224 */ /* 0x000fe200078e00cc */
[----:B------:R-:W-:Y:S01]  /*1b1d0*/  ISETP.GT.AND P5, PT, R242, 0x1b, PT ;  /* 0x0000001bf200780c */ /* 0x000fe20003fa4270 */
[----:B------:R-:W2:Y:S02]  /*1b1e0*/  LDL.LU R241, [R1+0xb04] ;  /* 0x000b040001f17983 */ /* 0x000ea40000300800 */
[----:B------:R-:W-:Y:S01]  /*1b1f0*/  HMMA.1688.F32.TF32 R204, R36, R206, R76 ;  /* 0x000000ce24cc723c */ /* 0x000fe2000008104c */
[----:B------:R-:W-:Y:S01]  /*1b200*/  SEL R21, R21, RZ, !P0 ;  /* 0x000000ff15157207 */ /* 0x000fe20004000000 */
[----:B------:R1:W-:Y:S03]  /*1b210*/  LDGSTS.E [R20+0x10b00], desc[UR24][R22.64], P4 ;  /* 0x10b0000016147fae */ /* 0x0003e6000a1a1018 */
[----:B------:R-:W-:Y:S01]  /*1b220*/  ISETP.NE.U32.AND P3, PT, R21, RZ, PT ;  /* 0x000000ff1500720c */ /* 0x000fe20003f65070 */
[----:B------:R-:W2:Y:S01]  /*1b230*/  LDL R12, [R1+0x7f4] ;  /* 0x0007f400010c7983 */ /* 0x000ea20000100800 */
[----:B------:R-:W-:-:S03]  /*1b240*/  SEL R21, RZ, 0x4, !P5 ;  /* 0x00000004ff157807 */ /* 0x000fc60006800000 */
[----:B------:R-:W2:Y:S01]  /*1b250*/  LDL R11, [R1+0x7e8] ;  /* 0x0007e800010b7983 */ /* 0x000ea20000100800 */
[----:B-1----:R-:W-:-:S03]  /*1b260*/  SEL R23, R21, RZ, !P0 ;  /* 0x000000ff15177207 */ /* 0x002fc60004000000 */
[----:B------:R-:W2:Y:S04]  /*1b270*/  LDL R10, [R1+0x774] ;  /* 0x00077400010a7983 */ /* 0x000ea80000100800 */
[----:B------:R-:W2:Y:S01]  /*1b280*/  LDL R9, [R1+0x7dc] ;  /* 0x0007dc0001097983 */ /* 0x000ea20000100800 */
[----:B------:R-:W-:-:S03]  /*1b290*/  ISETP.NE.U32.AND P5, PT, R23, RZ, PT ;  /* 0x000000ff1700720c */ /* 0x000fc60003fa5070 */
[----:B------:R-:W-:Y:S04]  /*1b2a0*/  STL [R1+0xa94], R208 ;  /* 0x000a94d001007387 */ /* 0x000fe80000100800 */
[----:B------:R-:W-:Y:S04]  /*1b2b0*/  STL [R1+0xa90], R209 ;  /* 0x000a90d101007387 */ /* 0x000fe80000100800 */
[----:B------:R-:W-:Y:S04]  /*1b2c0*/  STL [R1+0xa8c], R210 ;  /* 0x000a8cd201007387 */ /* 0x000fe80000100800 */
[----:B------:R-:W-:Y:S04]  /*1b2d0*/  STL [R1+0xa88], R211 ;  /* 0x000a88d301007387 */ /* 0x000fe80000100800 */
[----:B------:R-:W2:Y:S04]  /*1b2e0*/  LDL R8, [R1+0x764] ;  /* 0x0007640001087983 */ /* 0x000ea80000100800 */
[----:B------:R-:W2:Y:S01]  /*1b2f0*/  LDL R7, [R1+0x7c0] ;  /* 0x0007c00001077983 */ /* 0x000ea20000100800 */
[----:B----4-:R-:W-:-:S03]  /*1b300*/  LEA R22, P4, R6, R3, 0x2 ;  /* 0x0000000306167211 */ /* 0x010fc600078810ff */
[----:B------:R-:W4:Y:S02]  /*1b310*/  LDL R6, [R1+0x754] ;  /* 0x0007540001067983 */ /* 0x000f240000100800 */
[----:B---3--:R-:W-:Y:S02]  /*1b320*/  IMAD.X R23, R243, 0x1, R4, P4 ;  /* 0x00000001f3177824 */ /* 0x008fe400020e0604 */
[----:B------:R-:W3:Y:S04]  /*1b330*/  LDL R4, [R1+0x740] ;  /* 0x0007400001047983 */ /* 0x000ee80000100800 */
[----:B------:R-:W-:Y:S04]  /*1b340*/  STL [R1+0xaa4], R204 ;  /* 0x000aa4cc01007387 */ /* 0x000fe80000100800 */
[----:B------:R-:W-:Y:S04]  /*1b350*/  STL [R1+0xaa0], R205 ;  /* 0x000aa0cd01007387 */ /* 0x000fe80000100800 */
[----:B------:R-:W-:Y:S04]  /*1b360*/  STL [R1+0xa9c], R206 ;  /* 0x000a9cce01007387 */ /* 0x000fe80000100800 */
[----:B------:R-:W-:Y:S04]  /*1b370*/  STL [R1+0xa98], R207 ;  /* 0x000a98cf01007387 */ /* 0x000fe80000100800 */
[----:B------:R-:W3:Y:S04]  /*1b380*/  LDL.LU R78, [R1+0x72c] ;  /* 0x00072c00014e7983 */ /* 0x000ee80000300800 */
[----:B------:R-:W3:Y:S04]  /*1b390*/  LDL.LU R70, [R1+0x410] ;  /* 0x0004100001467983 */ /* 0x000ee80000300800 */
[----:B------:R-:W3:Y:S01]  /*1b3a0*/  LDL.LU R86, [R1+0x710] ;  /* 0x0007100001567983 */ /* 0x000ee20000300800 */
[----:B------:R-:W1:Y:S01]  /*1b3b0*/  S2R R186, SR_TID.X ;  /* 0x0000000000ba7919 */ /* 0x000e620000002100 */
[----:B------:R-:W-:-:S02]  /*1b3c0*/  IMAD.MOV.U32 R130, RZ, RZ, R201 ;  /* 0x000000ffff827224 */ /* 0x000fc400078e00c9 */
[----:B------:R-:W-:Y:S01]  /*1b3d0*/  IMAD.MOV.U32 R131, RZ, RZ, R200 ;  /* 0x000000ffff837224 */ /* 0x000fe200078e00c8 */
[----:B------:R-:W-:Y:S01]  /*1b3e0*/  ISETP.GT.AND P6, PT, R242, 0x1f, PT ;  /* 0x0000001ff200780c */ /* 0x000fe20003fc4270 */
[----:B------:R1:W-:Y:S05]  /*1b3f0*/  LDGSTS.E [R20+0x10f00], desc[UR24][R22.64], P1 ;  /* 0x10f0000016147fae */ /* 0x0003ea00089a1018 */
[----:B------:R-:W-:Y:S01]  /*1b400*/  HMMA.1688.F32.TF32 R200, R36, R202, R128 ;  /* 0x000000ca24c8723c */ /* 0x000fe20000081080 */
[----:B------:R-:W-:-:S04]  /*1b410*/  SEL R68, RZ, 0x4, !P6 ;  /* 0x00000004ff447807 */ /* 0x000fc80007000000 */
[----:B------:R-:W-:-:S04]  /*1b420*/  SEL R21, R68, RZ, !P0 ;  /* 0x000000ff44157207 */ /* 0x000fc80004000000 */
[----:B------:R-:W-:Y:S02]  /*1b430*/  ISETP.NE.U32.AND P4, PT, R21, RZ, PT ;  /* 0x000000ff1500720c */ /* 0x000fe40003f85070 */
[----:B-1----:R-:W-:-:S04]  /*1b440*/  LOP3.LUT R5, R186, 0x1f, RZ, 0xc0, !PT ;  /* 0x0000001fba057812 */ /* 0x002fc800078ec0ff */
[----:B------:R-:W-:-:S04]  /*1b450*/  ISETP.GE.AND P6, PT, R5, R242, PT ;  /* 0x000000f20500720c */ /* 0x000fc80003fc6270 */
[----:B------:R-:W-:Y:S02]  /*1b460*/  SEL R21, RZ, 0x4, P6 ;  /* 0x00000004ff157807 */ /* 0x000fe40003000000 */
[-C--:B--2---:R-:W-:Y:S01]  /*1b470*/  LEA R68, P6, R12, R3.reuse, 0x2 ;  /* 0x000000030c447211 */ /* 0x084fe200078c10ff */
[----:B------:R-:W-:Y:S01]  /*1b480*/  STL [R1+0xab4], R200 ;  /* 0x000ab4c801007387 */ /* 0x000fe20000100800 */
[----:B------:R-:W-:Y:S02]  /*1b490*/  SEL R21, R21, RZ, !P0 ;  /* 0x000000ff15157207 */ /* 0x000fe40004000000 */
[-C--:B------:R-:W-:Y:S01]  /*1b4a0*/  LEA R22, P0, R11, R3.reuse, 0x2 ;  /* 0x000000030b167211 */ /* 0x080fe200078010ff */
[----:B------:R-:W-:Y:S01]  /*1b4b0*/  STL [R1+0xab0], R201 ;  /* 0x000ab0c901007387 */ /* 0x000fe20000100800 */
[----:B------:R-:W-:Y:S01]  /*1b4c0*/  IMAD.X R69, R243, 0x1, R10, P6 ;  /* 0x00000001f3457824 */ /* 0x000fe200030e060a */
[----:B------:R-:W-:Y:S02]  /*1b4d0*/  LEA R36, P6, R9, R3, 0x2 ;  /* 0x0000000309247211 */ /* 0x000fe400078c10ff */
[----:B------:R-:W-:Y:S04]  /*1b4e0*/  STL [R1+0xaac], R202 ;  /* 0x000aacca01007387 */ /* 0x000fe80000100800 */
[----:B------:R-:W-:Y:S01]  /*1b4f0*/  STL [R1+0xaa8], R203 ;  /* 0x000aa8cb01007387 */ /* 0x000fe20000100800 */
[----:B------:R-:W-:-:S03]  /*1b500*/  IMAD.X R23, R243, 0x1, R8, P0 ;  /* 0x00000001f3177824 */ /* 0x000fc600000e0608 */
[----:B------:R-:W2:Y:S01]  /*1b510*/  LDL.LU R74, [R1+0x70c] ;  /* 0x00070c00014a7983 */ /* 0x000ea20000300800 */
[----:B------:R-:W-:-:S03]  /*1b520*/  LEA R38, P0, R7, R3, 0x2 ;  /* 0x0000000307267211 */ /* 0x000fc600078010ff */
[----:B------:R1:W-:Y:S04]  /*1b530*/  STL [R1+0xab8], R3 ;  /* 0x000ab80301007387 */ /* 0x0003e80000100800 */
[----:B------:R-:W2:Y:S04]  /*1b540*/  LDL.LU R94, [R1+0x6f0] ;  /* 0x0006f000015e7983 */ /* 0x000ea80000300800 */
[----:B------:R-:W2:Y:S04]  /*1b550*/  LDL.LU R81, [R1+0x6ec] ;  /* 0x0006ec0001517983 */ /* 0x000ea80000300800 */
[----:B------:R-:W-:Y:S04]  /*1b560*/  LDGSTS.E [R20+0x11300], desc[UR24][R68.64], P2 ;  /* 0x1130000044147fae */ /* 0x000fe800091a1018 */
[----:B------:R-:W-:Y:S01]  /*1b570*/  LDGSTS.E [R20+0x11700], desc[UR24][R22.64], P3 ;  /* 0x1170000016147fae */ /* 0x000fe200099a1018 */
[----:B----4-:R-:W-:-:S05]  /*1b580*/  IMAD.X R37, R243, 0x1, R6, P6 ;  /* 0x00000001f3257824 */ /* 0x010fca00030e0606 */
[----:B------:R4:W-:Y:S01]  /*1b590*/  LDGSTS.E [R20+0x11b00], desc[UR24][R36.64], P5 ;  /* 0x11b0000024147fae */ /* 0x0009e2000a9a1018 */
[----:B---3--:R-:W-:Y:S01]  /*1b5a0*/  IMAD.X R39, R243, 0x1, R4, P0 ;  /* 0x00000001f3277824 */ /* 0x008fe200000e0604 */
[----:B------:R-:W3:Y:S01]  /*1b5b0*/  S2R R252, SR_TID.X ;  /* 0x0000000000fc7919 */ /* 0x000ee20000002100 */
[----:B------:R-:W-:Y:S01]  /*1b5c0*/  ISETP.NE.U32.AND P1, PT, R21, RZ, PT ;  /* 0x000000ff1500720c */ /* 0x000fe20003f25070 */
[----:B------:R-:W-:Y:S02]  /*1b5d0*/  ULEA UR7, UR5, UR4, 0xf ;  /* 0x0000000405077291 */ /* 0x000fe4000f8e78ff */
[----:B------:R1:W-:Y:S04]  /*1b5e0*/  LDGSTS.E [R20+0x11f00], desc[UR24][R38.64], P4 ;  /* 0x11f0000026147fae */ /* 0x0003e8000a1a1018 */
[----:B------:R-:W0:Y:S04]  /*1b5f0*/  LDGDEPBAR ;  /* 0x00000000000079af */ /* 0x000e280000000000 */
[----:B------:R-:W-:Y:S04]  /*1b600*/  STL [R1+0xabc], R78 ;  /* 0x000abc4e01007387 */ /* 0x000fe80000100800 */
[----:B------:R-:W-:Y:S04]  /*1b610*/  STL [R1+0xac0], R243 ;  /* 0x000ac0f301007387 */ /* 0x000fe80000100800 */
[----:B------:R-:W2:Y:S01]  /*1b620*/  LDL.LU R134, [R1+0x6d0] ;  /* 0x0006d00001867983 */ /* 0x000ea20000300800 */
[----:B----4-:R-:W-:-:S03]  /*1b630*/  IADD3 R36, P0, PT, R0, R86, RZ ;  /* 0x0000005600247210 */ /* 0x010fc60007f1e0ff */
[----:B------:R-:W4:Y:S04]  /*1b640*/  LDL.LU R89, [R1+0x6cc] ;  /* 0x0006cc0001597983 */ /* 0x000f280000300800 */
[----:B------:R3:W-:Y:S04]  /*1b650*/  STL [R1+0xac4], R86 ;  /* 0x000ac45601007387 */ /* 0x0007e80000100800 */
[----:B------:R-:W-:Y:S04]  /*1b660*/  STL [R1+0xac8], R70 ;  /* 0x000ac84601007387 */ /* 0x000fe80000100800 */
[----:B-1----:R-:W4:Y:S04]  /*1b670*/  LDL R3, [R1+0x36c] ;  /* 0x00036c0001037983 */ /* 0x002f280000100800 */
[----:B---3--:R-:W3:Y:S04]  /*1b680*/  LDL.LU R86, [R1+0x38c] ;  /* 0x00038c0001567983 */ /* 0x008ee80000300800 */
        /* <DEDUP_REMOVED lines=53> */
[----:B------:R-:W-:-:S02]  /*1b9e0*/  LOP3.LUT R240, R252, 0x1f, RZ, 0xc0, !PT ;  /* 0x0000001ffcf07812 */ /* 0x000fc400078ec0ff */
[----:B------:R-:W-:Y:S01]  /*1b9f0*/  SHF.R.S32.HI R6, RZ, 0x5, R252 ;  /* 0x00000005ff067819 */ /* 0x000fe200000114fc */
[----:B------:R-:W3:Y:S02]  /*1ba00*/  LDL.LU R128, [R1+0x6e8] ;  /* 0x0006e80001807983 */ /* 0x000ee40000300800 */
[----:B------:R-:W-:Y:S01]  /*1ba10*/  IMAD.SHL.U32 R4, R240, 0x4, RZ ;  /* 0x00000004f0047824 */ /* 0x000fe200078e00ff */
[----:B------:R-:W-:Y:S01]  /*1ba20*/  SGXT R6, R6, 0x1 ;  /* 0x000000010606781a */ /* 0x000fe20000000200 */
[----:B------:R-:W3:Y:S01]  /*1ba30*/  LDL.LU R91, [R1+0x6c4] ;  /* 0x0006c400015b7983 */ /* 0x000ee20000300800 */
[----:B------:R-:W-:Y:S02]  /*1ba40*/  IADD3 R22, P2, PT, R0, R78, RZ ;  /* 0x0000004e00167210 */ /* 0x000fe40007f5e0ff */
[----:B------:R-:W-:Y:S01]  /*1ba50*/  LOP3.LUT R4, R4, 0x90, R6, 0x78, !PT ;  /* 0x0000009004047812 */ /* 0x000fe200078e7806 */
[--C-:B--2---:R-:W-:Y:S01]  /*1ba60*/  IMAD.X R37, R74, 0x1, R2.reuse, P0 ;  /* 0x000000014a257824 */ /* 0x104fe200000e0602 */
[----:B------:R-:W2:Y:S01]  /*1ba70*/  LDL.LU R88, [R1+0x708] ;  /* 0x0007080001587983 */ /* 0x000ea20000300800 */
[--C-:B------:R-:W-:Y:S01]  /*1ba80*/  IMAD.X R23, R70, 0x1, R2.reuse, P2 ;  /* 0x0000000146177824 */ /* 0x100fe200010e0602 */
[----:B------:R-:W-:Y:S01]  /*1ba90*/  IADD3 R38, P2, PT, R0, R94, RZ ;  /* 0x0000005e00267210 */ /* 0x000fe20007f5e0ff */
[----:B------:R-:W-:Y:S01]  /*1baa0*/  VIADD R20, R4, UR7 ;  /* 0x0000000704147c36 */ /* 0x000fe20008000000 */
[----:B------:R-:W2:Y:S04]  /*1bab0*/  LDL.LU R83, [R1+0x6e4] ;  /* 0x0006e40001537983 */ /* 0x000ea80000300800 */
[----:B------:R-:W2:Y:S01]  /*1bac0*/  LDL.LU R80, [R1+0x728] ;  /* 0x0007280001507983 */ /* 0x000ea20000300800 */
[----:B------:R-:W-:-:S03]  /*1bad0*/  IMAD.X R39, R81, 0x1, R2, P2 ;  /* 0x0000000151277824 */ /* 0x000fc600010e0602 */
[----:B------:R-:W2:Y:S04]  /*1bae0*/  LDL.LU R76, [R1+0x704] ;  /* 0x00070400014c7983 */ /* 0x000ea80000300800 */
[----:B------:R1:W-:Y:S04]  /*1baf0*/  LDGSTS.E [R20], desc[UR24][R22.64], P1 ;  /* 0x0000000016147fae */ /* 0x0003e800089a1018 */
[----:B------:R-:W2:Y:S04]  /*1bb00*/  LDL.LU R71, [R1+0x724] ;  /* 0x0007240001477983 */ /* 0x000ea80000300800 */
[----:B------:R-:W-:Y:S04]  /*1bb10*/  LDGSTS.E [R20+0x400], desc[UR24][R36.64], P1 ;  /* 0x0040000024147fae */ /* 0x000fe800089a1018 */
[----:B------:R-:W-:Y:S04]  /*1bb20*/  STL [R1+0xacc], R94 ;  /* 0x000acc5e01007387 */ /* 0x000fe80000100800 */
[----:B------:R1:W-:Y:S04]  /*1bb30*/  STL [R1+0xad0], R74 ;  /* 0x000ad04a01007387 */ /* 0x0003e80000100800 */
[----:B------:R3:W-:Y:S04]  /*1bb40*/  LDGSTS.E [R20+0x800], desc[UR24][R38.64], P1 ;  /* 0x0080000026147fae */ /* 0x0007e800089a1018 */
[----:B-1----:R-:W2:Y:S01]  /*1bb50*/  LDL.LU R74, [R1+0x348] ;  /* 0x00034800014a7983 */ /* 0x002ea20000300800 */
[----:B------:R-:W-:-:S03]  /*1bb60*/  IADD3 R22, P0, PT, R0, R134, RZ ;  /* 0x0000008600167210 */ /* 0x000fc60007f1e0ff */
[----:B------:R-:W-:Y:S04]  /*1bb70*/  STL [R1+0xad4], R134 ;  /* 0x000ad48601007387 */ /* 0x000fe80000100800 */
[----:B------:R-:W-:Y:S01]  /*1bb80*/  STL [R1+0xad8], R81 ;  /* 0x000ad85101007387 */ /* 0x000fe20000100800 */
[----:B----4-:R-:W-:-:S05]  /*1bb90*/  IMAD.X R23, R89, 0x1, R2, P0 ;  /* 0x0000000159177824 */ /* 0x010fca00000e0602 */
[----:B------:R1:W-:Y:S01]  /*1bba0*/  LDGSTS.E [R20+0xc00], desc[UR24][R22.64], P1 ;  /* 0x00c0000016147fae */ /* 0x0003e200089a1018 */
[----:B------:R-:W-:-:S04]  /*1bbb0*/  SHF.R.S32.HI R4, RZ, 0x5, R252 ;  /* 0x00000005ff047819 */ /* 0x000fc800000114fc */
[----:B------:R-:W-:Y:S02]  /*1bbc0*/  SGXT R4, R4, 0x1 ;  /* 0x000000010404781a */ /* 0x000fe40000000200 */
[C---:B---3--:R-:W-:Y:S02]  /*1bbd0*/  IADD3 R38, P0, PT, R0.reuse, R150, RZ ;  /* 0x0000009600267210 */ /* 0x048fe40007f1e0ff */
[----:B------:R-:W-:Y:S01]  /*1bbe0*/  IADD3 R36, P2, PT, R0, R142, RZ ;  /* 0x0000008e00247210 */ /* 0x000fe20007f5e0ff */
[----:B------:R-:W-:Y:S04]  /*1bbf0*/  STL [R1+0xadc], R142 ;  /* 0x000adc8e01007387 */ /* 0x000fe80000100800 */
[----:B------:R-:W-:Y:S01]  /*1bc00*/  STL [R1+0xae0], R89 ;  /* 0x000ae05901007387 */ /* 0x000fe20000100800 */
[----:B------:R-:W-:-:S03]  /*1bc10*/  IMAD.X R39, R137, 0x1, R2, P0 ;  /* 0x0000000189277824 */ /* 0x000fc600000e0602 */
[----:B------:R-:W-:Y:S01]  /*1bc20*/  STL [R1+0xae4], R150 ;  /* 0x000ae49601007387 */ /* 0x000fe20000100800 */
[----:B------:R-:W-:-:S03]  /*1bc30*/  IMAD.X R37, R129, 0x1, R2, P2 ;  /* 0x0000000181257824 */ /* 0x000fc600010e0602 */
[----:B------:R-:W-:Y:S04]  /*1bc40*/  STL [R1+0xae8], R129 ;  /* 0x000ae88101007387 */ /* 0x000fe80000100800 */
[----:B------:R-:W-:Y:S04]  /*1bc50*/  STL [R1+0xaec], R162 ;  /* 0x000aeca201007387 */ /* 0x000fe80000100800 */
[----:B------:R-:W-:Y:S04]  /*1bc60*/  STL [R1+0xaf0], R137 ;  /* 0x000af08901007387 */ /* 0x000fe80000100800 */
[----:B------:R3:W-:Y:S04]  /*1bc70*/  LDGSTS.E [R20+0x1000], desc[UR24][R36.64], P1 ;  /* 0x0100000024147fae */ /* 0x0007e800089a1018 */
[----:B------:R4:W-:Y:S01]  /*1bc80*/  STL [R1+0xaf4], R174 ;  /* 0x000af4ae01007387 */ /* 0x0009e20000100800 */
[----:B-1----:R-:W-:-:S03]  /*1bc90*/  IADD3 R22, P2, PT, R0, R162, RZ ;  /* 0x000000a200167210 */ /* 0x002fc60007f5e0ff */
[----:B------:R1:W-:Y:S01]  /*1bca0*/  LDGSTS.E [R20+0x1400], desc[UR24][R38.64], P1 ;  /* 0x0140000026147fae */ /* 0x0003e200089a1018 */
[----:B---3--:R-:W-:-:S03]  /*1bcb0*/  IADD3 R36, P0, PT, R0, R174, RZ ;  /* 0x000000ae00247210 */ /* 0x008fc60007f1e0ff */
[----:B----4-:R-:W3:Y:S01]  /*1bcc0*/  LDL.LU R174, [R1+0x34c] ;  /* 0x00034c0001ae7983 */ /* 0x010ee20000300800 */
[--C-:B------:R-:W-:Y:S02]  /*1bcd0*/  IMAD.X R23, R145, 0x1, R2.reuse, P2 ;  /* 0x0000000191177824 */ /* 0x100fe400010e0602 */
[--C-:B------:R-:W-:Y:S01]  /*1bce0*/  IMAD.X R37, R153, 0x1, R2.reuse, P0 ;  /* 0x0000000199257824 */ /* 0x100fe200000e0602 */
[C---:B-1----:R-:W-:Y:S02]  /*1bcf0*/  IADD3 R38, P2, PT, R0.reuse, R182, RZ ;  /* 0x000000b600267210 */ /* 0x042fe40007f5e0ff */
[----:B------:R1:W-:Y:S03]  /*1bd00*/  LDGSTS.E [R20+0x1800], desc[UR24][R22.64], P1 ;  /* 0x0180000016147fae */ /* 0x0003e600089a1018 */
[----:B------:R-:W-:Y:S01]  /*1bd10*/  IMAD.X R39, R165, 0x1, R2, P2 ;  /* 0x00000001a5277824 */ /* 0x000fe200010e0602 */
[----:B------:R4:W-:Y:S04]  /*1bd20*/  LDGSTS.E [R20+0x1c00], desc[UR24][R36.64], P1 ;  /* 0x01c0000024147fae */ /* 0x0009e800089a1018 */
[----:B------:R2:W-:Y:S01]  /*1bd30*/  LDGSTS.E [R20+0x2000], desc[UR24][R38.64], P1 ;  /* 0x0200000026147fae */ /* 0x0005e200089a1018 */
[----:B-1----:R-:W-:-:S02]  /*1bd40*/  IADD3 R22, P0, PT, R0, R238, RZ ;  /* 0x000000ee00167210 */ /* 0x002fc40007f1e0ff */
[----:B----4-:R-:W-:-:S03]  /*1bd50*/  IADD3 R36, P2, PT, R0, R250, RZ ;  /* 0x000000fa00247210 */ /* 0x010fc60007f5e0ff */
[--C-:B------:R-:W-:Y:S01]  /*1bd60*/  IMAD.X R23, R177, 0x1, R2.reuse, P0 ;  /* 0x00000001b1177824 */ /* 0x100fe200000e0602 */
[----:B--2---:R-:W-:Y:S01]  /*1bd70*/  IADD3 R38, P0, PT, R0, R187, RZ ;  /* 0x000000bb00267210 */ /* 0x004fe20007f1e0ff */
[----:B------:R-:W-:-:S03]  /*1bd80*/  IMAD.X R37, R189, 0x1, R2, P2 ;  /* 0x00000001bd257824 */ /* 0x000fc600010e0602 */
[----:B------:R1:W-:Y:S01]  /*1bd90*/  LDGSTS.E [R20+0x2400], desc[UR24][R22.64], P1 ;  /* 0x0240000016147fae */ /* 0x0003e200089a1018 */
[----:B------:R-:W-:-:S03]  /*1bda0*/  IMAD.X R39, R245, 0x1, R2, P0 ;  /* 0x00000001f5277824 */ /* 0x000fc600000e0602 */
[----:B------:R2:W-:Y:S04]  /*1bdb0*/  LDGSTS.E [R20+0x2800], desc[UR24][R36.64], P1 ;  /* 0x0280000024147fae */ /* 0x0005e800089a1018 */
[----:B------:R4:W-:Y:S01]  /*1bdc0*/  LDGSTS.E [R20+0x2c00], desc[UR24][R38.64], P1 ;  /* 0x02c0000026147fae */ /* 0x0009e200089a1018 */
[C---:B-1----:R-:W-:Y:S02]  /*1bdd0*/  IADD3 R22, P2, PT, R0.reuse, R171, RZ ;  /* 0x000000ab00167210 */ /* 0x042fe40007f5e0ff */
[----:B--2---:R-:W-:-:S03]  /*1bde0*/  IADD3 R36, P0, PT, R0, R99, RZ ;  /* 0x0000006300247210 */ /* 0x004fc60007f1e0ff */
[--C-:B------:R-:W-:Y:S01]  /*1bdf0*/  IMAD.X R23, R199, 0x1, R2.reuse, P2 ;  /* 0x00000001c7177824 */ /* 0x100fe200010e0602 */
[----:B----4-:R-:W-:Y:S01]  /*1be00*/  IADD3 R38, P2, PT, R0, R107, RZ ;  /* 0x0000006b00267210 */ /* 0x010fe20007f5e0ff */
        /* <DEDUP_REMOVED lines=37> */
[----:B------:R-:W-:Y:S01]  /*1c060*/  LDGSTS.E [R20+0x6000], desc[UR24][R22.64], P1 ;  /* 0x0600000016147fae */ /* 0x000fe200089a1018 */
[----:B------:R-:W-:-:S03]  /*1c070*/  IMAD.X R39, R232, 0x1, R2, P2 ;  /* 0x00000001e8277824 */ /* 0x000fc600010e0602 */
[----:B------:R1:W-:Y:S04]  /*1c080*/  LDGSTS.E [R20+0x6400], desc[UR24][R36.64], P1 ;  /* 0x0640000024147fae */ /* 0x0003e800089a1018 */
[----:B------:R2:W-:Y:S01]  /*1c090*/  STL [R1+0xafc], R145 ;  /* 0x000afc9101007387 */ /* 0x0005e20000100800 */
[----:B-1----:R-:W-:Y:S01]  /*1c0a0*/  IADD3 R36, P2, PT, R0, R204, RZ ;  /* 0x000000cc00247210 */ /* 0x002fe20007f5e0ff */
[----:B------:R-:W1:Y:S04]  /*1c0b0*/  S2R R79, SR_TID.X ;  /* 0x00000000004f7919 */ /* 0x000e680000002100 */
[----:B------:R-:W-:Y:S01]  /*1c0c0*/  IMAD.X R37, R216, 0x1, R2, P2 ;  /* 0x00000001d8257824 */ /* 0x000fe200010e0602 */
[----:B------:R-:W-:Y:S01]  /*1c0d0*/  IADD3 R68, P2, PT, R0, R3, RZ ;  /* 0x0000000300447210 */ /* 0x000fe20007f5e0ff */
[----:B------:R-:W-:Y:S01]  /*1c0e0*/  IMAD.SHL.U32 R3, R240, 0x4, RZ ;  /* 0x00000004f0037824 */ /* 0x000fe200078e00ff */
[----:B------:R-:W-:Y:S01]  /*1c0f0*/  IADD3 R22, P0, PT, R0, R211, RZ ;  /* 0x000000d300167210 */ /* 0x000fe20007f1e0ff */
[----:B------:R4:W-:Y:S03]  /*1c100*/  LDGSTS.E [R20+0x6800], desc[UR24][R38.64], P1 ;  /* 0x0680000026147fae */ /* 0x0009e600089a1018 */
[----:B------:R-:W-:Y:S01]  /*1c110*/  LOP3.LUT R3, R3, 0x90, R4, 0x78, !PT ;  /* 0x0000009003037812 */ /* 0x000fe200078e7804 */
[----:B------:R1:W-:Y:S03]  /*1c120*/  STL [R1+0xb00], R182 ;  /* 0x000b00b601007387 */ /* 0x0003e60000100800 */
[----:B------:R-:W-:Y:S01]  /*1c130*/  LOP3.LUT R3, R3, 0x20, RZ, 0x3c, !PT ;  /* 0x0000002003037812 */ /* 0x000fe200078e3cff */
[----:B------:R-:W3:Y:S04]  /*1c140*/  LDL.LU R240, [R1+0x344] ;  /* 0x0003440001f07983 */ /* 0x000ee80000300800 */
[----:B------:R-:W3:Y:S01]  /*1c150*/  LDL.LU R129, [R1+0x364] ;  /* 0x0003640001817983 */ /* 0x000ee20000300800 */
[----:B------:R-:W-:-:S03]  /*1c160*/  VIADD R21, R3, UR7 ;  /* 0x0000000703157c36 */ /* 0x000fc60008000000 */
        /* <DEDUP_REMOVED lines=55> */
[----:B-1----:R-:W-:-:S03]  /*1c4e0*/  LOP3.LUT R73, R79, 0x1f, RZ, 0xc0, !PT ;  /* 0x0000001f4f497812 */ /* 0x002fc600078ec0ff */
[----:B------:R-:W3:Y:S01]  /*1c4f0*/  LDL.LU R130, [R1+0x6e0] ;  /* 0x0006e00001827983 */ /* 0x000ee20000300800 */
[----:B------:R-:W-:Y:S01]  /*1c500*/  IMAD.X R23, R224, 0x1, R2, P0 ;  /* 0x00000001e0177824 */ /* 0x000fe200000e0602 */
[----:B------:R-:W-:Y:S02]  /*1c510*/  SHF.R.S32.HI R7, RZ, 0x5, R79 ;  /* 0x00000005ff077819 */ /* 0x000fe4000001144f */
[----:B------:R-:W3:Y:S04]  /*1c520*/  LDL.LU R93, [R1+0x6bc] ;  /* 0x0006bc00015d7983 */ /* 0x000ee80000300800 */
[----:B------:R-:W3:Y:S01]  /*1c530*/  LDL.LU R90, [R1+0x700] ;  /* 0x00070000015a7983 */ /* 0x000ee20000300800 */
[----:B------:R-:W-:-:S03]  /*1c540*/  IMAD.SHL.U32 R4, R73, 0x4, RZ ;  /* 0x0000000449047824 */ /* 0x000fc600078e00ff */
[----:B------:R-:W3:Y:S01]  /*1c550*/  LDL.LU R85, [R1+0x6dc] ;  /* 0x0006dc0001557983 */ /* 0x000ee20000300800 */
[----:B----4-:R-:W-:-:S03]  /*1c560*/  IADD3 R38, P0, PT, R0, R86, RZ ;  /* 0x0000005600267210 */ /* 0x010fc60007f1e0ff */
[----:B------:R-:W4:Y:S01]  /*1c570*/  LDL.LU R82, [R1+0x720] ;  /* 0x0007200001527983 */ /* 0x000f220000300800 */
[----:B------:R-:W-:-:S03]  /*1c580*/  SGXT R7, R7, 0x1 ;  /* 0x000000010707781a */ /* 0x000fc60000000200 */
[----:B------:R-:W4:Y:S04]  /*1c590*/  LDL.LU R77, [R1+0x6fc] ;  /* 0x0006fc00014d7983 */ /* 0x000f280000300800 */
[----:B------:R-:W4:Y:S04]  /*1c5a0*/  LDL.LU R72, [R1+0x71c] ;  /* 0x00071c0001487983 */ /* 0x000f280000300800 */
[----:B--2---:R-:W2:Y:S01]  /*1c5b0*/  LDL.LU R145, [R1+0x33c] ;  /* 0x00033c0001917983 */ /* 0x004ea20000300800 */
[----:B------:R-:W-:-:S03]  /*1c5c0*/  LOP3.LUT R4, R4, 0x90, R7, 0x78, !PT ;  /* 0x0000009004047812 */ /* 0x000fc600078e7807 */
[----:B------:R3:W-:Y:S04]  /*1c5d0*/  LDGSTS.E [R20+0x6c00], desc[UR24][R22.64], P1 ;  /* 0x06c0000016147fae */ /* 0x0007e800089a1018 */
[----:B------:R-:W2:Y:S01]  /*1c5e0*/  LDL.LU R162, [R1+0x35c] ;  /* 0x00035c0001a27983 */ /* 0x000ea20000300800 */
[----:B------:R-:W-:-:S03]  /*1c5f0*/  IMAD.X R39, R209, 0x1, R2, P0 ;  /* 0x00000001d1277824 */ /* 0x000fc600000e0602 */
[----:B------:R-:W2:Y:S01]  /*1c600*/  LDL.LU R89, [R1+0x338] ;  /* 0x0003380001597983 */ /* 0x000ea20000300800 */
[----:B---3--:R-:W-:-:S03]  /*1c610*/  IADD3 R22, P3, PT, R0, R174, RZ ;  /* 0x000000ae00167210 */ /* 0x008fc60007f7e0ff */
[----:B------:R-:W3:Y:S01]  /*1c620*/  LDL.LU R134, [R1+0x37c] ;  /* 0x00037c0001867983 */ /* 0x000ee20000300800 */
[----:B------:R-:W-:-:S03]  /*1c630*/  IMAD.X R69, R201, 0x1, R2, P2 ;  /* 0x00000001c9457824 */ /* 0x000fc600010e0602 */
[----:B------:R-:W2:Y:S01]  /*1c640*/  LDL.LU R243, [R1+0x358] ;  /* 0x0003580001f37983 */ /* 0x000ea20000300800 */
[----:B------:R-:W-:-:S03]  /*1c650*/  IMAD.X R23, R74, 0x1, R2, P3 ;  /* 0x000000014a177824 */ /* 0x000fc600018e0602 */
[----:B------:R-:W2:Y:S01]  /*1c660*/  LDL.LU R200, [R1+0x39c] ;  /* 0x00039c0001c87983 */ /* 0x000ea20000300800 */
[----:B------:R-:W-:-:S03]  /*1c670*/  LOP3.LUT R4, R4, 0x40, RZ, 0x3c, !PT ;  /* 0x0000004004047812 */ /* 0x000fc600078e3cff */
[----:B------:R-:W2:Y:S04]  /*1c680*/  LDL.LU R205, [R1+0x378] ;  /* 0x0003780001cd7983 */ /* 0x000ea80000300800 */
[----:B------:R-:W2:Y:S04]  /*1c690*/  LDL.LU R208, [R1+0x3bc] ;  /* 0x0003bc0001d07983 */ /* 0x000ea80000300800 */
[----:B------:R-:W2:Y:S04]  /*1c6a0*/  LDL.LU R212, [R1+0x398] ;  /* 0x0003980001d47983 */ /* 0x000ea80000300800 */
[----:B------:R-:W-:Y:S04]  /*1c6b0*/  LDGSTS.E [R20+0x7000], desc[UR24][R36.64], P1 ;  /* 0x0700000024147fae */ /* 0x000fe800089a1018 */
[----:B------:R-:W2:Y:S04]  /*1c6c0*/  LDL.LU R215, [R1+0x3dc] ;  /* 0x0003dc0001d77983 */ /* 0x000ea80000300800 */
[----:B------:R-:W-:Y:S04]  /*1c6d0*/  LDGSTS.E [R20+0x7400], desc[UR24][R38.64], P1 ;  /* 0x0740000026147fae */ /* 0x000fe800089a1018 */
[----:B------:R-:W2:Y:S04]  /*1c6e0*/  LDL.LU R220, [R1+0x3b8] ;  /* 0x0003b80001dc7983 */ /* 0x000ea80000300800 */
[----:B------:R-:W-:Y:S04]  /*1c6f0*/  LDGSTS.E [R20+0x7800], desc[UR24][R68.64], P1 ;  /* 0x0780000044147fae */ /* 0x000fe800089a1018 */
[----:B------:R-:W2:Y:S04]  /*1c700*/  LDL.LU R223, [R1+0x3fc] ;  /* 0x0003fc0001df7983 */ /* 0x000ea80000300800 */
[----:B------:R1:W-:Y:S04]  /*1c710*/  LDGSTS.E [R20+0x7c00], desc[UR24][R22.64], P1 ;  /* 0x07c0000016147fae */ /* 0x0003e800089a1018 */
[----:B------:R-:W2:Y:S04]  /*1c720*/  LDL.LU R228, [R1+0x3d8] ;  /* 0x0003d80001e47983 */ /* 0x000ea80000300800 */
[----:B------:R-:W2:Y:S01]  /*1c730*/  LDL.LU R231, [R1+0x420] ;  /* 0x0004200001e77983 */ /* 0x000ea20000300800 */
[----:B-1----:R-:W-:-:S03]  /*1c740*/  VIADD R20, R4, UR7 ;  /* 0x0000000704147c36 */ /* 0x002fc60008000000 */
[----:B------:R-:W2:Y:S04]  /*1c750*/  LDL.LU R4, [R1+0x3f8] ;  /* 0x0003f80001047983 */ /* 0x000ea80000300800 */
        /* <DEDUP_REMOVED lines=40> */
[----:B------:R-:W3:Y:S04]  /*1c9e0*/  LDL.LU R146, [R1+0x6a0] ;  /* 0x0006a00001927983 */ /* 0x000ee80000300800 */
[----:B------:R-:W3:Y:S04]  /*1c9f0*/  LDL.LU R143, [R1+0x674] ;  /* 0x00067400018f7983 */ /* 0x000ee80000300800 */
[----:B------:R-:W3:Y:S04]  /*1ca00*/  LDL.LU R141, [R1+0x67c] ;  /* 0x00067c00018d7983 */ /* 0x000ee80000300800 */
[----:B------:R-:W3:Y:S04]  /*1ca10*/  LDL.LU R140, [R1+0x6b8] ;  /* 0x0006b800018c7983 */ /* 0x000ee80000300800 */
[----:B------:R-:W3:Y:S04]  /*1ca20*/  LDL.LU R135, [R1+0x694] ;  /* 0x0006940001877983 */ /* 0x000ee80000300800 */
[----:B------:R-:W3:Y:S01]  /*1ca30*/  LDL.LU R133, [R1+0x69c] ;  /* 0x00069c0001857983 */ /* 0x000ee20000300800 */
[----:B------:R-:W-:-:S02]  /*1ca40*/  IADD3 R36, P0, PT, R0, R80, RZ ;  /* 0x0000005000247210 */ /* 0x000fc40007f1e0ff */
[C---:B------:R-:W-:Y:S01]  /*1ca50*/  IADD3 R38, P2, PT, R0.reuse, R88, RZ ;  /* 0x0000005800267210 */ /* 0x040fe20007f5e0ff */
[----:B------:R-:W3:Y:S02]  /*1ca60*/  LDL.LU R132, [R1+0x6d8] ;  /* 0x0006d80001847983 */ /* 0x000ee40000300800 */
[--C-:B------:R-:W-:Y:S01]  /*1ca70*/  IMAD.X R37, R71, 0x1, R2.reuse, P0 ;  /* 0x0000000147257824 */ /* 0x100fe200000e0602 */
[----:B------:R-:W-:Y:S01]  /*1ca80*/  IADD3 R22, P0, PT, R0, R128, RZ ;  /* 0x0000008000167210 */ /* 0x000fe20007f1e0ff */
[--C-:B------:R-:W-:Y:S01]  /*1ca90*/  IMAD.X R39, R76, 0x1, R2.reuse, P2 ;  /* 0x000000014c277824 */ /* 0x100fe200010e0602 */
[----:B------:R-:W3:Y:S03]  /*1caa0*/  LDL.LU R95, [R1+0x6b4] ;  /* 0x0006b400015f7983 */ /* 0x000ee60000300800 */
[----:B------:R-:W-:Y:S01]  /*1cab0*/  IMAD.X R23, R83, 0x1, R2, P0 ;  /* 0x0000000153177824 */ /* 0x000fe200000e0602 */
[----:B------:R1:W-:Y:S04]  /*1cac0*/  LDGSTS.E [R21+0x100], desc[UR24][R36.64], P1 ;  /* 0x0010000024157fae */ /* 0x0003e800089a1018 */
[----:B------:R4:W-:Y:S04]  /*1cad0*/  LDGSTS.E [R21+0x500], desc[UR24][R38.64], P1 ;  /* 0x0050000026157fae */ /* 0x0009e800089a1018 */
[----:B------:R4:W-:Y:S01]  /*1cae0*/  LDGSTS.E [R21+0x900], desc[UR24][R22.64], P1 ;  /* 0x0090000016157fae */ /* 0x0009e200089a1018 */
[----:B-1----:R-:W-:-:S03]  /*1caf0*/  IADD3 R36, P2, PT, R0, R136, RZ ;  /* 0x0000008800247210 */ /* 0x002fc60007f5e0ff */
[----:B------:R-:W3:Y:S01]  /*1cb00*/  LDL.LU R92, [R1+0x6f8] ;  /* 0x0006f800015c7983 */ /* 0x000ee20000300800 */
[C---:B----4-:R-:W-:Y:S01]  /*1cb10*/  IADD3 R38, P0, PT, R0.reuse, R144, RZ ;  /* 0x0000009000267210 */ /* 0x050fe20007f1e0ff */
[--C-:B------:R-:W-:Y:S02]  /*1cb20*/  IMAD.X R37, R91, 0x1, R2.reuse, P2 ;  /* 0x000000015b257824 */ /* 0x100fe400010e0602 */
[----:B------:R-:W4:Y:S01]  /*1cb30*/  LDL.LU R87, [R1+0x6d4] ;  /* 0x0006d40001577983 */ /* 0x000f220000300800 */
[----:B------:R-:W-:Y:S01]  /*1cb40*/  IADD3 R22, P2, PT, R0, R152, RZ ;  /* 0x0000009800167210 */ /* 0x000fe20007f5e0ff */
[--C-:B------:R-:W-:Y:S02]  /*1cb50*/  IMAD.X R39, R131, 0x1, R2.reuse, P0 ;  /* 0x0000000183277824 */ /* 0x100fe400000e0602 */
[----:B------:R1:W-:Y:S02]  /*1cb60*/  LDGSTS.E [R21+0xd00], desc[UR24][R36.64], P1 ;  /* 0x00d0000024157fae */ /* 0x0003e400089a1018 */
[----:B------:R-:W-:-:S02]  /*1cb70*/  IMAD.X R23, R139, 0x1, R2, P2 ;  /* 0x000000018b177824 */ /* 0x000fc400010e0602 */
[----:B------:R1:W-:Y:S04]  /*1cb80*/  LDGSTS.E [R21+0x1100], desc[UR24][R38.64], P1 ;  /* 0x0110000026157fae */ /* 0x0003e800089a1018 */
[----:B------:R1:W-:Y:S02]  /*1cb90*/  LDGSTS.E [R21+0x1500], desc[UR24][R22.64], P1 ;  /* 0x0150000016157fae */ /* 0x0003e400089a1018 */
[C---:B-1----:R-:W-:Y:S02]  /*1cba0*/  IADD3 R36, P0, PT, R0.reuse, R164, RZ ;  /* 0x000000a400247210 */ /* 0x042fe40007f1e0ff */
[----:B------:R-:W4:Y:S01]  /*1cbb0*/  LDL.LU R84, [R1+0x718] ;  /* 0x0007180001547983 */ /* 0x000f220000300800 */
[C---:B------:R-:W-:Y:S02]  /*1cbc0*/  IADD3 R38, P2, PT, R0.reuse, R176, RZ ;  /* 0x000000b000267210 */ /* 0x040fe40007f5e0ff */
[----:B------:R-:W-:Y:S01]  /*1cbd0*/  IMAD.X R37, R147, 0x1, R2, P0 ;  /* 0x0000000193257824 */ /* 0x000fe200000e0602 */
[----:B------:R-:W-:Y:S01]  /*1cbe0*/  SHF.R.S32.HI R10, RZ, 0x5, R186 ;  /* 0x00000005ff0a7819 */ /* 0x000fe200000114ba */
[----:B------:R-:W4:Y:S01]  /*1cbf0*/  LDL.LU R79, [R1+0x6f4] ;  /* 0x0006f400014f7983 */ /* 0x000f220000300800 */
[----:B------:R-:W-:Y:S01]  /*1cc00*/  IADD3 R22, P0, PT, R0, R188, RZ ;  /* 0x000000bc00167210 */ /* 0x000fe20007f1e0ff */
[----:B------:R-:W-:-:S02]  /*1cc10*/  IMAD.X R39, R155, 0x1, R2, P2 ;  /* 0x000000019b277824 */ /* 0x000fc400010e0602 */
[----:B------:R1:W-:Y:S02]  /*1cc20*/  LDGSTS.E [R21+0x1900], desc[UR24][R36.64], P1 ;  /* 0x0190000024157fae */ /* 0x0003e400089a1018 */
[----:B------:R-:W-:Y:S02]  /*1cc30*/  IMAD.X R23, R167, 0x1, R2, P0 ;  /* 0x00000001a7177824 */ /* 0x000fe400000e0602 */
[----:B------:R1:W-:Y:S04]  /*1cc40*/  LDGSTS.E [R21+0x1d00], desc[UR24][R38.64], P1 ;  /* 0x01d0000026157fae */ /* 0x0003e800089a1018 */
[----:B------:R1:W-:Y:S02]  /*1cc50*/  LDGSTS.E [R21+0x2100], desc[UR24][R22.64], P1 ;  /* 0x0210000016157fae */ /* 0x0003e400089a1018 */
[----:B-1----:R-:W-:-:S02]  /*1cc60*/  IADD3 R36, P2, PT, R0, R244, RZ ;  /* 0x000000f400247210 */ /* 0x002fc40007f5e0ff */
[----:B------:R-:W4:Y:S01]  /*1cc70*/  LDL.LU R73, [R1+0x714] ;  /* 0x0007140001497983 */ /* 0x000f220000300800 */
[----:B------:R-:W-:Y:S02]  /*1cc80*/  IADD3 R38, P0, PT, R0, R252, RZ ;  /* 0x000000fc00267210 */ /* 0x000fe40007f1e0ff */
[--C-:B------:R-:W-:Y:S01]  /*1cc90*/  IMAD.X R37, R179, 0x1, R2.reuse, P2 ;  /* 0x00000001b3257824 */ /* 0x100fe200010e0602 */
[----:B------:R-:W-:Y:S01]  /*1cca0*/  SGXT R10, R10, 0x1 ;  /* 0x000000010a0a781a */ /* 0x000fe20000000200 */
[----:B------:R-:W-:Y:S01]  /*1ccb0*/  IMAD.SHL.U32 R5, R5, 0x4, RZ ;  /* 0x0000000405057824 */ /* 0x000fe200078e00ff */
[C---:B------:R-:W-:Y:S01]  /*1ccc0*/  IADD3 R22, P2, PT, R0.reuse, R185, RZ ;  /* 0x000000b900167210 */ /* 0x040fe20007f5e0ff */
[--C-:B------:R-:W-:Y:S01]  /*1ccd0*/  IMAD.X R39, R191, 0x1, R2.reuse, P0 ;  /* 0x00000001bf277824 */ /* 0x100fe200000e0602 */
[----:B------:R1:W-:Y:S03]  /*1cce0*/  LDGSTS.E [R21+0x2500], desc[UR24][R36.64], P1 ;  /* 0x0250000024157fae */ /* 0x0003e600089a1018 */
[----:B------:R-:W-:Y:S01]  /*1ccf0*/  IMAD.X R23, R247, 0x1, R2, P2 ;  /* 0x00000001f7177824 */ /* 0x000fe200010e0602 */
[----:B------:R1:W-:Y:S04]  /*1cd00*/  LDGSTS.E [R21+0x2900], desc[UR24][R38.64], P1 ;  /* 0x0290000026157fae */ /* 0x0003e800089a1018 */
[----:B------:R1:W-:Y:S02]  /*1cd10*/  LDGSTS.E [R21+0x2d00], desc[UR24][R22.64], P1 ;  /* 0x02d0000016157fae */ /* 0x0003e400089a1018 */
[----:B-1----:R-:W-:-:S02]  /*1cd20*/  IADD3 R36, P0, PT, R0, R169, RZ ;  /* 0x000000a900247210 */ /* 0x002fc40007f1e0ff */
[----:B------:R-:W4:Y:S01]  /*1cd30*/  LDL.LU R182, [R1+0x334] ;  /* 0x0003340001b67983 */ /* 0x000f220000300800 */
[C---:B------:R-:W-:Y:S02]  /*1cd40*/  IADD3 R38, P2, PT, R0.reuse, R97, RZ ;  /* 0x0000006100267210 */ /* 0x040fe40007f5e0ff */
[--C-:B------:R-:W-:Y:S01]  /*1cd50*/  IMAD.X R37, R197, 0x1, R2.reuse, P0 ;  /* 0x00000001c5257824 */ /* 0x100fe200000e0602 */
        /* <DEDUP_REMOVED lines=9> */
[----:B------:R-:W-:Y:S02]  /*1cdf0*/  IADD3 R38, P0, PT, R0, R121, RZ ;  /* 0x0000007900267210 */ /* 0x000fe40007f1e0ff */
[--C-:B------:R-:W-:Y:S01]  /*1ce00*/  IMAD.X R37, R102, 0x1, R2.reuse, P2 ;  /* 0x0000000166257824 */ /* 0x100fe200010e0602 */
        /* <DEDUP_REMOVED lines=10> */
[----:B------:R-:W-:Y:S01]  /*1ceb0*/  IMAD.X R37, R126, 0x1, R2, P0 ;  /* 0x000000017e257824 */ /* 0x000fe200000e0602 */
[----:B------:R-:W-:Y:S01]  /*1cec0*/  LOP3.LUT R5, R5, 0x90, R10, 0x78, !PT ;  /* 0x0000009005057812 */ /* 0x000fe200078e780a */
        /* <DEDUP_REMOVED lines=22> */
[----:B------:R-:W-:Y:S01]  /*1d030*/  LOP3.LUT R5, R5, 0x60, RZ, 0x3c, !PT ;  /* 0x0000006005057812 */ /* 0x000fe200078e3cff */
        /* <DEDUP_REMOVED lines=14> */
[----:B------:R1:W-:Y:S01]  /*1d120*/  LDGSTS.E [R21+0x6d00], desc[UR24][R36.64], P1 ;  /* 0x06d0000024157fae */ /* 0x0003e200089a1018 */
[C---:B------:R-:W-:Y:S01]  /*1d130*/  IADD3 R68, P0, PT, R0.reuse, R129, RZ ;  /* 0x0000008100447210 */ /* 0x040fe20007f1e0ff */
[--C-:B------:R-:W-:Y:S02]  /*1d140*/  IMAD.X R23, R207, 0x1, R2.reuse, P2 ;  /* 0x00000001cf177824 */ /* 0x100fe400010e0602 */
[----:B------:R-:W-:Y:S02]  /*1d150*/  LDGSTS.E [R21+0x7100], desc[UR24][R38.64], P1 ;  /* 0x0710000026157fae */ /* 0x000fe400089a1018 */
[----:B------:R-:W-:Y:S02]  /*1d160*/  IMAD.X R69, R3, 0x1, R2, P0 ;  /* 0x0000000103457824 */ /* 0x000fe400000e0602 */
[----:B------:R1:W-:Y:S02]  /*1d170*/  LDGSTS.E [R21+0x7500], desc[UR24][R22.64], P1 ;  /* 0x0750000016157fae */ /* 0x0003e400089a1018 */
[----:B-1----:R-:W-:-:S02]  /*1d180*/  IADD3 R36, P2, PT, R0, R240, RZ ;  /* 0x000000f000247210 */ /* 0x002fc40007f5e0ff */
[----:B------:R-:W-:Y:S03]  /*1d190*/  LDGSTS.E [R21+0x7900], desc[UR24][R68.64], P1 ;  /* 0x0790000044157fae */ /* 0x000fe600089a1018 */
[--C-:B------:R-:W-:Y:S01]  /*1d1a0*/  IMAD.X R37, R81, 0x1, R2.reuse, P2 ;  /* 0x0000000151257824 */ /* 0x100fe200010e0602 */
[----:B------:R-:W4:Y:S01]  /*1d1b0*/  LDL.LU R229, [R1+0x418] ;  /* 0x0004180001e57983 */ /* 0x000f220000300800 */
[C---:B------:R-:W-:Y:S02]  /*1d1c0*/  IADD3 R22, P0, PT, R0.reuse, R82, RZ ;  /* 0x0000005200167210 */ /* 0x040fe40007f1e0ff */
[----:B------:R-:W-:Y:S01]  /*1d1d0*/  IADD3 R38, P2, PT, R0, R90, RZ ;  /* 0x0000005a00267210 */ /* 0x000fe20007f5e0ff */
[----:B------:R1:W-:Y:S02]  /*1d1e0*/  LDGSTS.E [R21+0x7d00], desc[UR24][R36.64], P1 ;  /* 0x07d0000024157fae */ /* 0x0003e400089a1018 */
[----:B------:R-:W-:-:S02]  /*1d1f0*/  IMAD.X R23, R72, 0x1, R2, P0 ;  /* 0x0000000148177824 */ /* 0x000fc400000e0602 */
[--C-:B------:R-:W-:Y:S01]  /*1d200*/  IMAD.X R39, R77, 0x1, R2.reuse, P2 ;  /* 0x000000014d277824 */ /* 0x100fe200010e0602 */
[----:B------:R-:W4:Y:S04]  /*1d210*/  LDL.LU R234, [R1+0x3f0] ;  /* 0x0003f00001ea7983 */ /* 0x000f280000300800 */
[----:B------:R1:W-:Y:S02]  /*1d220*/  LDGSTS.E [R20+0x200], desc[UR24][R22.64], P1 ;  /* 0x0020000016147fae */ /* 0x0003e400089a1018 */
[C---:B-1----:R-:W-:Y:S02]  /*1d230*/  IADD3 R36, P0, PT, R0.reuse, R130, RZ ;  /* 0x0000008200247210 */ /* 0x042fe40007f1e0ff */
[----:B------:R-:W-:Y:S03]  /*1d240*/  LDGSTS.E [R20+0x600], desc[UR24][R38.64], P1 ;  /* 0x0060000026147fae */ /* 0x000fe600089a1018 */
[----:B------:R-:W-:Y:S01]  /*1d250*/  IMAD.X R37, R85, 0x1, R2, P0 ;  /* 0x0000000155257824 */ /* 0x000fe200000e0602 */
[----:B------:R-:W-:-:S04]  /*1d260*/  IADD3 R22, P2, PT, R0, R138, RZ ;  /* 0x0000008a00167210 */ /* 0x000fc80007f5e0ff */
[----:B------:R2:W-:Y:S01]  /*1d270*/  LDGSTS.E [R20+0xa00], desc[UR24][R36.64], P1 ;  /* 0x00a0000024147fae */ /* 0x0005e200089a1018 */
[----:B------:R-:W-:-:S05]  /*1d280*/  IMAD.X R23, R93, 0x1, R2, P2 ;  /* 0x000000015d177824 */ /* 0x000fca00010e0602 */
[----:B------:R1:W-:Y:S01]  /*1d290*/  LDGSTS.E [R20+0xe00], desc[UR24][R22.64], P1 ;  /* 0x00e0000016147fae */ /* 0x0003e200089a1018 */
[C---:B--2---:R-:W-:Y:S02]  /*1d2a0*/  IADD3 R36, P2, PT, R0.reuse, R154, RZ ;  /* 0x0000009a00247210 */ /* 0x044fe40007f5e0ff */
[----:B---3--:R-:W-:-:S03]  /*1d2b0*/  IADD3 R38, P0, PT, R0, R146, RZ ;  /* 0x0000009200267210 */ /* 0x008fc60007f1e0ff */
[--C-:B------:R-:W-:Y:S02]  /*1d2c0*/  IMAD.X R37, R141, 0x1, R2.reuse, P2 ;  /* 0x000000018d257824 */ /* 0x100fe400010e0602 */
[----:B------:R-:W-:Y:S01]  /*1d2d0*/  IMAD.X R39, R133, 0x1, R2, P0 ;  /* 0x0000000185277824 */ /* 0x000fe200000e0602 */
[----:B-1----:R-:W-:-:S04]  /*1d2e0*/  IADD3 R22, P0, PT, R0, R166, RZ ;  /* 0x000000a600167210 */ /* 0x002fc80007f1e0ff */
[----:B------:R1:W-:Y:S01]  /*1d2f0*/  LDGSTS.E [R20+0x1200], desc[UR24][R38.64], P1 ;  /* 0x0120000026147fae */ /* 0x0003e200089a1018 */
[----:B------:R-:W-:-:S03]  /*1d300*/  IMAD.X R23, R149, 0x1, R2, P0 ;  /* 0x0000000195177824 */ /* 0x000fc600000e0602 */
[----:B------:R2:W-:Y:S04]  /*1d310*/  LDGSTS.E [R20+0x1600], desc[UR24][R36.64], P1 ;  /* 0x0160000024147fae */ /* 0x0005e800089a1018 */
[----:B------:R3:W-:Y:S01]  /*1d320*/  LDGSTS.E [R20+0x1a00], desc[UR24][R22.64], P1 ;  /* 0x01a0000016147fae */ /* 0x0007e200089a1018 */
[C---:B-1----:R-:W-:Y:S02]  /*1d330*/  IADD3 R38, P2, PT, R0.reuse, R178, RZ ;  /* 0x000000b200267210 */ /* 0x042fe40007f5e0ff */
[----:B--2---:R-:W-:-:S03]  /*1d340*/  IADD3 R36, P0, PT, R0, R190, RZ ;  /* 0x000000be00247210 */ /* 0x004fc60007f1e0ff */
[--C-:B------:R-:W-:Y:S01]  /*1d350*/  IMAD.X R39, R161, 0x1, R2.reuse, P2 ;  /* 0x00000001a1277824 */ /* 0x100fe200010e0602 */
[----:B---3--:R-:W-:Y:S01]  /*1d360*/  IADD3 R22, P2, PT, R0, R246, RZ ;  /* 0x000000f600167210 */ /* 0x008fe20007f5e0ff */
        /* <DEDUP_REMOVED lines=29> */
[----:B------:R-:W-:Y:S02]  /*1d540*/  VIADD R21, R5, UR7 ;  /* 0x0000000705157c36 */ /* 0x000fe40008000000 */
[----:B------:R-:W-:Y:S01]  /*1d550*/  IMAD.X R23, R124, 0x1, R2, P0 ;  /* 0x000000017c177824 */ /* 0x000fe200000e0602 */
[----:B------:R2:W-:Y:S04]  /*1d560*/  LDGSTS.E [R20+0x4600], desc[UR24][R36.64], P1 ;  /* 0x0460000024147fae */ /* 0x0005e800089a1018 */
[----:B------:R-:W3:Y:S01]  /*1d570*/  LDL.LU R5, [R1+0x438] ;  /* 0x0004380001057983 */ /* 0x000ee20000300800 */
[----:B-1----:R-:W-:-:S03]  /*1d580*/  IADD3 R38, P2, PT, R0, R67, RZ ;  /* 0x0000004300267210 */ /* 0x002fc60007f5e0ff */
[----:B------:R-:W3:Y:S01]  /*1d590*/  LDL.LU R10, [R1+0x414] ;  /* 0x00041400010a7983 */ /* 0x000ee20000300800 */
[----:B--2---:R-:W-:Y:S01]  /*1d5a0*/  IADD3 R36, P0, PT, R0, R31, RZ ;  /* 0x0000001f00247210 */ /* 0x004fe20007f1e0ff */
[--C-:B------:R-:W-:Y:S02]  /*1d5b0*/  IMAD.X R39, R48, 0x1, R2.reuse, P2 ;  /* 0x0000000130277824 */ /* 0x100fe400010e0602 */
[----:B------:R1:W-:Y:S02]  /*1d5c0*/  LDGSTS.E [R20+0x4a00], desc[UR24][R22.64], P1 ;  /* 0x04a0000016147fae */ /* 0x0003e400089a1018 */
[----:B------:R-:W-:Y:S02]  /*1d5d0*/  IMAD.X R37, R56, 0x1, R2, P0 ;  /* 0x0000000138257824 */ /* 0x000fe400000e0602 */
[----:B------:R-:W2:Y:S04]  /*1d5e0*/  LDL.LU R13, [R1+0x458] ;  /* 0x00045800010d7983 */ /* 0x000ea80000300800 */
[----:B------:R-:W2:Y:S01]  /*1d5f0*/  LDL.LU R18, [R1+0x434] ;  /* 0x0004340001127983 */ /* 0x000ea20000300800 */
[----:B-1----:R-:W-:-:S03]  /*1d600*/  IADD3 R22, P2, PT, R0, R159, RZ ;  /* 0x0000009f00167210 */ /* 0x002fc60007f5e0ff */
[----:B------:R-:W2:Y:S04]  /*1d610*/  LDL.LU R157, [R1+0x478] ;  /* 0x00047800019d7983 */ /* 0x000ea80000300800 */
[----:B------:R-:W2:Y:S01]  /*1d620*/  LDL.LU R26, [R1+0x454] ;  /* 0x00045400011a7983 */ /* 0x000ea20000300800 */
[----:B------:R-:W-:-:S03]  /*1d630*/  IMAD.X R23, R64, 0x1, R2, P2 ;  /* 0x0000000140177824 */ /* 0x000fc600010e0602 */
[----:B------:R-:W2:Y:S04]  /*1d640*/  LDL.LU R29, [R1+0x498] ;  /* 0x00049800011d7983 */ /* 0x000ea80000300800 */
[----:B------:R1:W-:Y:S04]  /*1d650*/  LDGSTS.E [R20+0x4e00], desc[UR24][R38.64], P1 ;  /* 0x04e0000026147fae */ /* 0x0003e800089a1018 */
[----:B------:R-:W2:Y:S04]  /*1d660*/  LDL.LU R34, [R1+0x474] ;  /* 0x0004740001227983 */ /* 0x000ea80000300800 */
[----:B------:R1:W-:Y:S02]  /*1d670*/  LDGSTS.E [R20+0x5200], desc[UR24][R36.64], P1 ;  /* 0x0520000024147fae */ /* 0x0003e400089a1018 */
[----:B-1----:R-:W-:-:S02]  /*1d680*/  IADD3 R38, P0, PT, R0, R15, RZ ;  /* 0x0000000f00267210 */ /* 0x002fc40007f1e0ff */
[----:B------:R-:W2:Y:S04]  /*1d690*/  LDL.LU R65, [R1+0x4b8] ;  /* 0x0004b80001417983 */ /* 0x000ea80000300800 */
[----:B------:R-:W2:Y:S01]  /*1d6a0*/  LDL.LU R62, [R1+0x494] ;  /* 0x00049400013e7983 */ /* 0x000ea20000300800 */
[----:B------:R-:W-:-:S03]  /*1d6b0*/  IADD3 R36, P2, PT, R0, R7, RZ ;  /* 0x0000000700247210 */ /* 0x000fc60007f5e0ff */
[----:B------:R-:W2:Y:S01]  /*1d6c0*/  LDL.LU R57, [R1+0x4d8] ;  /* 0x0004d80001397983 */ /* 0x000ea20000300800 */
[----:B------:R-:W-:-:S03]  /*1d6d0*/  IMAD.X R39, R28, 0x1, R2, P0 ;  /* 0x000000011c277824 */ /* 0x000fc600000e0602 */
[----:B------:R-:W2:Y:S01]  /*1d6e0*/  LDL.LU R54, [R1+0x4b4] ;  /* 0x0004b40001367983 */ /* 0x000ea20000300800 */
[----:B------:R-:W-:-:S03]  /*1d6f0*/  IMAD.X R37, R156, 0x1, R2, P2 ;  /* 0x000000019c257824 */ /* 0x000fc600010e0602 */
[----:B------:R-:W2:Y:S04]  /*1d700*/  LDL.LU R49, [R1+0x4f8] ;  /* 0x0004f80001317983 */ /* 0x000ea80000300800 */
[----:B------:R1:W-:Y:S04]  /*1d710*/  LDGSTS.E [R20+0x5600], desc[UR24][R22.64], P1 ;  /* 0x0560000016147fae */ /* 0x0003e800089a1018 */
        /* <DEDUP_REMOVED lines=29> */
[----:B------:R4:W-:Y:S01]  /*1d8f0*/  LDGSTS.E [R20+0x6a00], desc[UR24][R36.64], P1 ;  /* 0x06a0000024147fae */ /* 0x0009e200089a1018 */
[----:B-1----:R-:W-:-:S03]  /*1d900*/  IADD3 R38, P0, PT, R0, R200, RZ ;  /* 0x000000c800267210 */ /* 0x002fc60007f1e0ff */
[----:B------:R-:W2:Y:S04]  /*1d910*/  LDL.LU R183, [R1+0x5f4] ;  /* 0x0005f40001b77983 */ /* 0x000ea80000300800 */
[----:B------:R-:W2:Y:S01]  /*1d920*/  LDL.LU R180, [R1+0x638] ;  /* 0x0006380001b47983 */ /* 0x000ea20000300800 */
[----:B----4-:R-:W-:-:S03]  /*1d930*/  IADD3 R36, P2, PT, R0, R134, RZ ;  /* 0x0000008600247210 */ /* 0x010fc60007f5e0ff */
[----:B------:R-:W4:Y:S01]  /*1d940*/  LDL.LU R175, [R1+0x614] ;  /* 0x0006140001af7983 */ /* 0x000f220000300800 */
[----:B------:R-:W-:-:S03]  /*1d950*/  IMAD.X R39, R212, 0x1, R2, P0 ;  /* 0x00000001d4277824 */ /* 0x000fc600000e0602 */
[----:B------:R-:W3:Y:S01]  /*1d960*/  LDL.LU R172, [R1+0x658] ;  /* 0x0006580001ac7983 */ /* 0x000ee20000300800 */
[----:B------:R-:W-:Y:S01]  /*1d970*/  IADD3 R68, P0, PT, R0, R162, RZ ;  /* 0x000000a200447210 */ /* 0x000fe20007f1e0ff */
[--C-:B------:R-:W-:Y:S02]  /*1d980*/  IMAD.X R37, R205, 0x1, R2.reuse, P2 ;  /* 0x00000001cd257824 */ /* 0x100fe400010e0602 */
[----:B------:R1:W-:Y:S04]  /*1d990*/  LDGSTS.E [R20+0x6e00], desc[UR24][R22.64], P1 ;  /* 0x06e0000016147fae */ /* 0x0003e800089a1018 */
[----:B------:R-:W4:Y:S01]  /*1d9a0*/  LDL.LU R163, [R1+0x634] ;  /* 0x0006340001a37983 */ /* 0x000f220000300800 */
[----:B------:R-:W-:-:S03]  /*1d9b0*/  IMAD.X R69, R243, 0x1, R2, P0 ;  /* 0x00000001f3457824 */ /* 0x000fc600000e0602 */
[----:B------:R-:W4:Y:S01]  /*1d9c0*/  LDL.LU R151, [R1+0x654] ;  /* 0x0006540001977983 */ /* 0x000f220000300800 */
[----:B-1----:R-:W-:-:S03]  /*1d9d0*/  IADD3 R22, P2, PT, R0, R145, RZ ;  /* 0x0000009100167210 */ /* 0x002fc60007f5e0ff */
[----:B------:R-:W-:Y:S02]  /*1d9e0*/  LDGSTS.E [R20+0x7200], desc[UR24][R38.64], P1 ;  /* 0x0720000026147fae */ /* 0x000fe400089a1018 */
[----:B------:R-:W-:Y:S02]  /*1d9f0*/  IMAD.X R23, R89, 0x1, R2, P2 ;  /* 0x0000000159177824 */ /* 0x000fe400010e0602 */
[----:B------:R1:W-:Y:S04]  /*1da00*/  LDGSTS.E [R20+0x7600], desc[UR24][R36.64], P1 ;  /* 0x0760000024147fae */ /* 0x0003e800089a1018 */
[----:B------:R-:W-:Y:S04]  /*1da10*/  LDGSTS.E [R20+0x7a00], desc[UR24][R68.64], P1 ;  /* 0x07a0000044147fae */ /* 0x000fe800089a1018 */
[----:B------:R1:W-:Y:S04]  /*1da20*/  LDGSTS.E [R20+0x7e00], desc[UR24][R22.64], P1 ;  /* 0x07e0000016147fae */ /* 0x0003e800089a1018 */
[----:B------:R-:W4:Y:S04]  /*1da30*/  LDL.LU R20, [R1+0x5d8] ;  /* 0x0005d80001147983 */ /* 0x000f280000300800 */
[----:B------:R-:W4:Y:S01]  /*1da40*/  LDL.LU R69, [R1+0x390] ;  /* 0x0003900001457983 */ /* 0x000f220000300800 */
[----:B-1----:R-:W-:-:S02]  /*1da50*/  IADD3 R36, P0, PT, R0, R84, RZ ;  /* 0x0000005400247210 */ /* 0x002fc40007f1e0ff */
[----:B------:R-:W-:-:S03]  /*1da60*/  IADD3 R38, P2, PT, R0, R92, RZ ;  /* 0x0000005c00267210 */ /* 0x000fc60007f5e0ff */
[--C-:B------:R-:W-:Y:S01]  /*1da70*/  IMAD.X R37, R73, 0x1, R2.reuse, P0 ;  /* 0x0000000149257824 */ /* 0x100fe200000e0602 */
[----:B------:R-:W-:Y:S01]  /*1da80*/  IADD3 R22, P0, PT, R0, R132, RZ ;  /* 0x0000008400167210 */ /* 0x000fe20007f1e0ff */
[----:B------:R-:W-:-:S03]  /*1da90*/  IMAD.X R39, R79, 0x1, R2, P2 ;  /* 0x000000014f277824 */ /* 0x000fc600010e0602 */
[----:B------:R1:W-:Y:S01]  /*1daa0*/  LDGSTS.E [R21+0x300], desc[UR24][R36.64], P1 ;  /* 0x0030000024157fae */ /* 0x0003e200089a1018 */
[----:B------:R-:W-:-:S03]  /*1dab0*/  IMAD.X R23, R87, 0x1, R2, P0 ;  /* 0x0000000157177824 */ /* 0x000fc600000e0602 */
[----:B------:R1:W-:Y:S04]  /*1dac0*/  LDGSTS.E [R21+0x700], desc[UR24][R38.64], P1 ;  /* 0x0070000026157fae */ /* 0x0003e800089a1018 */
[----:B------:R1:W-:Y:S02]  /*1dad0*/  LDGSTS.E [R21+0xb00], desc[UR24][R22.64], P1 ;  /* 0x00b0000016157fae */ /* 0x0003e400089a1018 */
[C---:B-1----:R-:W-:Y:S02]  /*1dae0*/  IADD3 R36, P2, PT, R0.reuse, R140, RZ ;  /* 0x0000008c00247210 */ /* 0x042fe40007f5e0ff */
[----:B------:R-:W-:-:S03]  /*1daf0*/  IADD3 R38, P0, PT, R0, R148, RZ ;  /* 0x0000009400267210 */ /* 0x000fc60007f1e0ff */
[--C-:B------:R-:W-:Y:S01]  /*1db00*/  IMAD.X R37, R95, 0x1, R2.reuse, P2 ;  /* 0x000000015f257824 */ /* 0x100fe200010e0602 */
[----:B------:R-:W-:Y:S01]  /*1db10*/  IADD3 R22, P2, PT, R0, R160, RZ ;  /* 0x000000a000167210 */ /* 0x000fe20007f5e0ff */
[----:B------:R-:W-:-:S03]  /*1db20*/  IMAD.X R39, R135, 0x1, R2, P0 ;  /* 0x0000000187277824 */ /* 0x000fc600000e0602 */
[----:B------:R-:W-:Y:S01]  /*1db30*/  LDGSTS.E [R21+0xf00], desc[UR24][R36.64], P1 ;  /* 0x00f0000024157fae */ /* 0x000fe200089a1018 */
[----:B------:R-:W-:-:S03]  /*1db40*/  IMAD.X R23, R143, 0x1, R2, P2 ;  /* 0x000000018f177824 */ /* 0x000fc600010e0602 */
[----:B------:R2:W-:Y:S04]  /*1db50*/  LDGSTS.E [R21+0x1300], desc[UR24][R38.64], P1 ;  /* 0x0130000026157fae */ /* 0x0005e800089a1018 */
[----:B------:R1:W-:Y:S01]  /*1db60*/  LDGSTS.E [R21+0x1700], desc[UR24][R22.64], P1 ;  /* 0x0170000016157fae */ /* 0x0003e200089a1018 */
[----:B------:R-:W-:Y:S01]  /*1db70*/  VIADD R75, R75, 0x1 ;  /* 0x000000014b4b7836 */ /* 0x000fe20000000000 */
[C---:B--2---:R-:W-:Y:S02]  /*1db80*/  IADD3 R38, P2, PT, R0.reuse, R180, RZ ;  /* 0x000000b400267210 */ /* 0x044fe40007f5e0ff */
[----:B---3--:R-:W-:-:S03]  /*1db90*/  IADD3 R36, P0, PT, R0, R172, RZ ;  /* 0x000000ac00247210 */ /* 0x008fc60007f1e0ff */
[--C-:B----4-:R-:W-:Y:S02]  /*1dba0*/  IMAD.X R39, R163, 0x1, R2.reuse, P2 ;  /* 0x00000001a3277824 */ /* 0x110fe400010e0602 */
[----:B------:R-:W-:Y:S01]  /*1dbb0*/  IMAD.X R37, R151, 0x1, R2, P0 ;  /* 0x0000000197257824 */ /* 0x000fe200000e0602 */
[----:B-1----:R-:W-:-:S04]  /*1dbc0*/  IADD3 R22, P0, PT, R0, R236, RZ ;  /* 0x000000ec00167210 */ /* 0x002fc80007f1e0ff */
[----:B------:R1:W-:Y:S01]  /*1dbd0*/  LDGSTS.E [R21+0x1b00], desc[UR24][R36.64], P1 ;  /* 0x01b0000024157fae */ /* 0x0003e200089a1018 */
[----:B------:R-:W-:-:S03]  /*1dbe0*/  IMAD.X R23, R175, 0x1, R2, P0 ;  /* 0x00000001af177824 */ /* 0x000fc600000e0602 */
[----:B------:R-:W-:Y:S04]  /*1dbf0*/  LDGSTS.E [R21+0x1f00], desc[UR24][R38.64], P1 ;  /* 0x01f0000026157fae */ /* 0x000fe800089a1018 */
[----:B------:R2:W-:Y:S01]  /*1dc00*/  LDGSTS.E [R21+0x2300], desc[UR24][R22.64], P1 ;  /* 0x0230000016157fae */ /* 0x0005e200089a1018 */
[----:B-1----:R-:W-:-:S05]  /*1dc10*/  IADD3 R36, P2, PT, R0, R248, RZ ;  /* 0x000000f800247210 */ /* 0x002fca0007f5e0ff */
[----:B------:R-:W-:Y:S01]  /*1dc20*/  IMAD.X R37, R183, 0x1, R2, P2 ;  /* 0x00000001b7257824 */ /* 0x000fe200010e0602 */
[----:B--2---:R-:W-:-:S04]  /*1dc30*/  IADD3 R22, P2, PT, R0, R193, RZ ;  /* 0x000000c100167210 */ /* 0x004fc80007f5e0ff */
[----:B------:R1:W-:Y:S01]  /*1dc40*/  LDGSTS.E [R21+0x2700], desc[UR24][R36.64], P1 ;  /* 0x0270000024157fae */ /* 0x0003e200089a1018 */
[----:B------:R-:W-:-:S05]  /*1dc50*/  IADD3 R38, P0, PT, R0, R20, RZ ;  /* 0x0000001400267210 */ /* 0x000fca0007f1e0ff */
[--C-:B------:R-:W-:Y:S01]  /*1dc60*/  IMAD.X R39, R239, 0x1, R2.reuse, P0 ;  /* 0x00000001ef277824 */ /* 0x100fe200000e0602 */
[----:B-1----:R-:W-:Y:S01]  /*1dc70*/  IADD3 R36, P0, PT, R0, R41, RZ ;  /* 0x0000002900247210 */ /* 0x002fe20007f1e0ff */
        /* <DEDUP_REMOVED lines=48> */
[----:B------:R2:W-:Y:S01]  /*1df80*/  LDGSTS.E [R21+0x6b00], desc[UR24][R22.64], P1 ;  /* 0x06b0000016157fae */ /* 0x0005e200089a1018 */
[----:B------:R-:W-:-:S03]  /*1df90*/  IADD3 R68, P2, PT, R0, R142, RZ ;  /* 0x0000008e00447210 */ /* 0x000fc60007f5e0ff */
[----:B------:R3:W-:Y:S01]  /*1dfa0*/  LDGSTS.E [R21+0x6f00], desc[UR24][R36.64], P1 ;  /* 0x06f0000024157fae */ /* 0x0007e200089a1018 */
[C---:B-1----:R-:W-:Y:S02]  /*1dfb0*/  IADD3 R38, P0, PT, R0.reuse, R78, RZ ;  /* 0x0000004e00267210 */ /* 0x042fe40007f1e0ff */
[----:B--2---:R-:W-:-:S03]  /*1dfc0*/  IADD3 R22, P3, PT, R0, R137, RZ ;  /* 0x0000008900167210 */ /* 0x004fc60007f7e0ff */
[----:B------:R-:W-:Y:S01]  /*1dfd0*/  IMAD.X R39, R69, 0x1, R2, P0 ;  /* 0x0000000145277824 */ /* 0x000fe200000e0602 */
[----:B---3--:R-:W-:Y:S01]  /*1dfe0*/  IADD3 R36, P0, PT, R0, R182, RZ ;  /* 0x000000b600247210 */ /* 0x008fe20007f1e0ff */
[----:B------:R-:W-:-:S03]  /*1dff0*/  IMAD.MOV.U32 R37, RZ, RZ, R69 ;  /* 0x000000ffff257224 */ /* 0x000fc600078e0045 */
[----:B------:R1:W-:Y:S01]  /*1e000*/  LDGSTS.E [R21+0x7300], desc[UR24][R38.64], P1 ;  /* 0x0730000026157fae */ /* 0x0003e200089a1018 */
[--C-:B------:R-:W-:Y:S02]  /*1e010*/  IMAD.X R69, R203, 0x1, R2.reuse, P2 ;  /* 0x00000001cb457824 */ /* 0x100fe400010e0602 */
[----:B------:R-:W-:-:S03]  /*1e020*/  IMAD.X R23, R70, 0x1, R2, P3 ;  /* 0x0000000146177824 */ /* 0x000fc600018e0602 */
[----:B------:R2:W-:Y:S04]  /*1e030*/  LDGSTS.E [R21+0x7700], desc[UR24][R68.64], P1 ;  /* 0x0770000044157fae */ /* 0x0005e800089a1018 */
[----:B------:R2:W-:Y:S01]  /*1e040*/  LDGSTS.E [R21+0x7b00], desc[UR24][R22.64], P1 ;  /* 0x07b0000016157fae */ /* 0x0005e200089a1018 */
[----:B-1----:R-:W-:Y:S02]  /*1e050*/  IMAD.MOV.U32 R39, RZ, RZ, R37 ;  /* 0x000000ffff277224 */ /* 0x002fe400078e0025 */
[----:B------:R-:W-:Y:S01]  /*1e060*/  IMAD.X R37, R150, 0x1, R2, P0 ;  /* 0x0000000196257824 */ /* 0x000fe200000e0602 */
[-C--:B------:R-:W-:Y:S01]  /*1e070*/  IADD3 R145, P2, PT, R145, R241.reuse, RZ ;  /* 0x000000f191917210 */ /* 0x080fe20007f5e0ff */
[----:B------:R-:W3:Y:S04]  /*1e080*/  LDL.LU R38, [R1+0x36c] ;  /* 0x00036c0001267983 */ /* 0x000ee80000300800 */
[----:B------:R2:W-:Y:S01]  /*1e090*/  LDGSTS.E [R21+0x7f00], desc[UR24][R36.64], P1 ;  /* 0x07f0000024157fae */ /* 0x0005e200089a1018 */
[----:B------:R-:W-:-:S02]  /*1e0a0*/  IADD3 R182, P1, PT, R182, R241, RZ ;  /* 0x000000f1b6b67210 */ /* 0x000fc40007f3e0ff */
[-C--:B------:R-:W-:Y:S01]  /*1e0b0*/  IADD3 R240, P3, PT, R240, R241.reuse, RZ ;  /* 0x000000f1f0f07210 */ /* 0x080fe20007f7e0ff */
[----:B------:R-:W0:Y:S04]  /*1e0c0*/  LDGDEPBAR ;  /* 0x00000000000079af */ /* 0x000e280000000000 */
[----:B------:R1:W-:Y:S04]  /*1e0d0*/  STL [R1+0x334], R182 ;  /* 0x000334b601007387 */ /* 0x0003e80000100800 */
[----:B-1----:R-:W4:Y:S04]  /*1e0e0*/  LDL.LU R182, [R1+0xb00] ;  /* 0x000b000001b67983 */ /* 0x002f280000300800 */
[----:B------:R1:W-:Y:S04]  /*1e0f0*/  STL [R1+0x33c], R145 ;  /* 0x00033c9101007387 */ /* 0x0003e80000100800 */
[----:B-1----:R-:W2:Y:S04]  /*1e100*/  LDL.LU R145, [R1+0xafc] ;  /* 0x000afc0001917983 */ /* 0x002ea80000300800 */
[----:B------:R-:W-:Y:S04]  /*1e110*/  STL [R1+0x32c], R75 ;  /* 0x00032c4b01007387 */ /* 0x000fe80000100800 */
[----:B------:R1:W-:Y:S04]  /*1e120*/  STL [R1+0x344], R240 ;  /* 0x000344f001007387 */ /* 0x0003e80000100800 */
[----:B-1----:R-:W2:Y:S01]  /*1e130*/  LDL.LU R240, [R1+0xaf8] ;  /* 0x000af80001f07983 */ /* 0x002ea20000300800 */
[----:B------:R-:W-:-:S02]  /*1e140*/  IADD3 R174, P4, PT, R174, R241, RZ ;  /* 0x000000f1aeae7210 */ /* 0x000fc40007f9e0ff */
[-C--:B------:R-:W-:Y:S02]  /*1e150*/  IADD3 R137, P5, PT, R137, R241.reuse, RZ ;  /* 0x000000f189897210 */ /* 0x080fe40007fbe0ff */
[-C--:B------:R-:W-:Y:S01]  /*1e160*/  IADD3 R162, P6, PT, R162, R241.reuse, RZ ;  /* 0x000000f1a2a27210 */ /* 0x080fe20007fde0ff */
[----:B------:R1:W-:Y:S01]  /*1e170*/  STL [R1+0x34c], R174 ;  /* 0x00034cae01007387 */ /* 0x0003e20000100800 */
[----:B------:R-:W-:-:S03]  /*1e180*/  IADD3 R129, P0, PT, R129, R241, RZ ;  /* 0x000000f181817210 */ /* 0x000fc60007f1e0ff */
[----:B-1----:R-:W4:Y:S04]  /*1e190*/  LDL.LU R174, [R1+0xaf4] ;  /* 0x000af40001ae7983 */ /* 0x002f280000300800 */
[----:B------:R1:W-:Y:S04]  /*1e1a0*/  STL [R1+0x354], R137 ;  /* 0x0003548901007387 */ /* 0x0003e80000100800 */
[----:B-1----:R-:W4:Y:S04]  /*1e1b0*/  LDL.LU R137, [R1+0xaf0] ;  /* 0x000af00001897983 */ /* 0x002f280000300800 */
[----:B------:R1:W-:Y:S04]  /*1e1c0*/  STL [R1+0x35c], R162 ;  /* 0x00035ca201007387 */ /* 0x0003e80000100800 */
[----:B-1----:R-:W4:Y:S04]  /*1e1d0*/  LDL.LU R162, [R1+0xaec] ;  /* 0x000aec0001a27983 */ /* 0x002f280000300800 */
[----:B------:R1:W-:Y:S04]  /*1e1e0*/  STL [R1+0x364], R129 ;  /* 0x0003648101007387 */ /* 0x0003e80000100800 */
[----:B-1----:R-:W4:Y:S01]  /*1e1f0*/  LDL.LU R129, [R1+0xae8] ;  /* 0x000ae80001817983 */ /* 0x002f220000300800 */
[----:B--2---:R-:W-:-:S02]  /*1e200*/  IMAD.X R150, R150, 0x1, R240, P1 ;  /* 0x0000000196967824 */ /* 0x004fc400008e06f0 */
[--C-:B------:R-:W-:Y:S01]  /*1e210*/  IMAD.X R89, R89, 0x1, R240.reuse, P2 ;  /* 0x0000000159597824 */ /* 0x100fe200010e06f0 */
[-C--:B---3--:R-:W-:Y:S02]  /*1e220*/  IADD3 R38, P1, PT, R38, R241.reuse, RZ ;  /* 0x000000f126267210 */ /* 0x088fe40007f3e0ff */
[----:B------:R1:W-:Y:S01]  /*1e230*/  STL [R1+0x330], R150 ;  /* 0x0003309601007387 */ /* 0x0003e20000100800 */
[-C--:B------:R-:W-:Y:S01]  /*1e240*/  IADD3 R142, P2, PT, R142, R241.reuse, RZ ;  /* 0x000000f18e8e7210 */ /* 0x080fe20007f5e0ff */
[--C-:B------:R-:W-:Y:S01]  /*1e250*/  IMAD.X R81, R81, 0x1, R240.reuse, P3 ;  /* 0x0000000151517824 */ /* 0x100fe200018e06f0 */
[-C--:B------:R-:W-:Y:S01]  /*1e260*/  IADD3 R134, P3, PT, R134, R241.reuse, RZ ;  /* 0x000000f186867210 */ /* 0x080fe20007f7e0ff */
[--C-:B------:R-:W-:Y:S01]  /*1e270*/  IMAD.X R74, R74, 0x1, R240.reuse, P4 ;  /* 0x000000014a4a7824 */ /* 0x100fe200020e06f0 */
[----:B-1----:R-:W2:Y:S04]  /*1e280*/  LDL.LU R150, [R1+0xae4] ;  /* 0x000ae40001967983 */ /* 0x002ea80000300800 */
[----:B------:R1:W-:Y:S01]  /*1e290*/  STL [R1+0x338], R89 ;  /* 0x0003385901007387 */ /* 0x0003e20000100800 */
[----:B------:R-:W-:Y:S01]  /*1e2a0*/  IADD3 R94, P4, PT, R94, R241, RZ ;  /* 0x000000f15e5e7210 */ /* 0x000fe20007f9e0ff */
[----:B------:R-:W-:-:S02]  /*1e2b0*/  IMAD.X R70, R70, 0x1, R240, P5 ;  /* 0x0000000146467824 */ /* 0x000fc400028e06f0 */
[----:B-1----:R-:W3:Y:S04]  /*1e2c0*/  LDL.LU R89, [R1+0xae0] ;  /* 0x000ae00001597983 */ /* 0x002ee80000300800 */
[----:B------:R-:W-:Y:S04]  /*1e2d0*/  STL [R1+0x36c], R38 ;  /* 0x00036c2601007387 */ /* 0x000fe80000100800 */
[----:B------:R1:W-:Y:S01]  /*1e2e0*/  STL [R1+0x374], R142 ;  /* 0x0003748e01007387 */ /* 0x0003e20000100800 */
[----:B------:R-:W-:Y:S01]  /*1e2f0*/  IADD3 R86, P5, PT, R86, R241, RZ ;  /* 0x000000f156567210 */ /* 0x000fe20007fbe0ff */
[----:B------:R-:W-:-:S02]  /*1e300*/  IMAD.X R243, R243, 0x1, R240, P6 ;  /* 0x00000001f3f37824 */ /* 0x000fc400030e06f0 */
[----:B-1----:R-:W2:Y:S04]  /*1e310*/  LDL.LU R142, [R1+0xadc] ;  /* 0x000adc00018e7983 */ /* 0x002ea80000300800 */
[----:B------:R1:W-:Y:S01]  /*1e320*/  STL [R1+0x340], R81 ;  /* 0x0003405101007387 */ /* 0x0003e20000100800 */
[----:B------:R-:W-:-:S03]  /*1e330*/  IADD3 R78, P6, PT, R78, R241, RZ ;  /* 0x000000f14e4e7210 */ /* 0x000fc60007fde0ff */
[----:B-1----:R-:W2:Y:S04]  /*1e340*/  LDL.LU R81, [R1+0xad8] ;  /* 0x000ad80001517983 */ /* 0x002ea80000300800 */
[----:B------:R1:W-:Y:S01]  /*1e350*/  STL [R1+0x37c], R134 ;  /* 0x00037c8601007387 */ /* 0x0003e20000100800 */
[----:B------:R-:W-:-:S03]  /*1e360*/  IMAD.X R3, R3, 0x1, R240, P0 ;  /* 0x0000000103037824 */ /* 0x000fc600000e06f0 */
        /* <DEDUP_REMOVED lines=24> */
[----:B-1----:R1:W5:Y:S04]  /*1e4f0*/  LDL.LU R200, [R1+0xab4] ;  /* 0x000ab40001c87983 */ /* 0x0023680000300800 */
[----:B------:R1:W-:Y:S01]  /*1e500*/  STL [R1+0x368], R201 ;  /* 0x000368c901007387 */ /* 0x0003e20000100800 */
[----:B------:R-:W-:-:S03]  /*1e510*/  IADD3 R208, P4, PT, R208, R241, RZ ;  /* 0x000000f1d0d07210 */ /* 0x000fc60007f9e0ff */
[----:B-1----:R1:W5:Y:S04]  /*1e520*/  LDL.LU R201, [R1+0xab0] ;  /* 0x000ab00001c97983 */ /* 0x0023680000300800 */
[----:B------:R1:W-:Y:S01]  /*1e530*/  STL [R1+0x3a4], R202 ;  /* 0x0003a4ca01007387 */ /* 0x0003e20000100800 */
[----:B------:R-:W-:-:S03]  /*1e540*/  IMAD.X R209, R209, 0x1, R240, P5 ;  /* 0x00000001d1d17824 */ /* 0x000fc600028e06f0 */
[----:B-1----:R1:W5:Y:S04]  /*1e550*/  LDL.LU R202, [R1+0xaac] ;  /* 0x000aac0001ca7983 */ /* 0x0023680000300800 */
[----:B------:R1:W-:Y:S01]  /*1e560*/  STL [R1+0x370], R203 ;  /* 0x000370cb01007387 */ /* 0x0003e20000100800 */
[----:B------:R-:W-:-:S03]  /*1e570*/  IADD3 R210, P5, PT, R210, R241, RZ ;  /* 0x000000f1d2d27210 */ /* 0x000fc60007fbe0ff */
[----:B-1----:R1:W5:Y:S04]  /*1e580*/  LDL.LU R203, [R1+0xaa8] ;  /* 0x000aa80001cb7983 */ /* 0x0023680000300800 */
[----:B------:R1:W-:Y:S01]  /*1e590*/  STL [R1+0x3ac], R204 ;  /* 0x0003accc01007387 */ /* 0x0003e20000100800 */
[--C-:B------:R-:W-:Y:S01]  /*1e5a0*/  IMAD.X R39, R39, 0x1, R240.reuse, P6 ;  /* 0x0000000127277824 */ /* 0x100fe200030e06f0 */
[----:B------:R-:W-:Y:S02]  /*1e5b0*/  IADD3 R211, P6, PT, R211, R241, RZ ;  /* 0x000000f1d3d37210 */ /* 0x000fe40007fde0ff */
        /* <DEDUP_REMOVED lines=22> */
[----:B------:R-:W-:Y:S04]  /*1e720*/  STL [R1+0x390], R39 ;  /* 0x0003902701007387 */ /* 0x000fe80000100800 */
        /* <DEDUP_REMOVED lines=383> */
[-C--:B------:R-:W-:Y:S02]  /*1ff20*/  IADD3 R250, P4, PT, R250, R241.reuse, RZ ;  /* 0x000000f1fafa7210 */ /* 0x080fe40007f9e0ff */
[----:B-1----:R1:W5:Y:S04]  /*1ff30*/  LDL.LU R187, [R1+0x888] ;  /* 0x0008880001bb7983 */ /* 0x0023680000300800 */
[----:B------:R1:W-:Y:S01]  /*1ff40*/  STL [R1+0x59c], R196 ;  /* 0x00059cc401007387 */ /* 0x0003e20000100800 */
[----:B------:R-:W-:Y:S01]  /*1ff50*/  IMAD.X R249, R249, 0x1, R240, P5 ;  /* 0x00000001f9f97824 */ /* 0x000fe200028e06f0 */
[----:B------:R-:W-:-:S02]  /*1ff60*/  IADD3 R248, P5, PT, R248, R241, RZ ;  /* 0x000000f1f8f87210 */ /* 0x000fc40007fbe0ff */
[----:B-1----:R1:W5:Y:S04]  /*1ff70*/  LDL.LU R196, [R1+0x884] ;  /* 0x0008840001c47983 */ /* 0x0023680000300800 */
[----:B------:R1:W-:Y:S01]  /*1ff80*/  STL [R1+0x5a4], R197 ;  /* 0x0005a4c501007387 */ /* 0x0003e20000100800 */
[--C-:B------:R-:W-:Y:S01]  /*1ff90*/  IMAD.X R247, R247, 0x1, R240.reuse, P6 ;  /* 0x00000001f7f77824 */ /* 0x100fe200030e06f0 */
[-C--:B------:R-:W-:Y:S02]  /*1ffa0*/  IADD3 R246, P6, PT, R246, R241.reuse, RZ ;  /* 0x000000f1f6f67210 */ /* 0x080fe40007fde0ff */
[----:B-1----:R1:W5:Y:S04]  /*1ffb0*/  LDL.LU R197, [R1+0x880] ;  /* 0x0008800001c57983 */ /* 0x0023680000300800 */
[----:B------:R-:W-:Y:S04]  /*1ffc0*/  STL [R1+0x5d8], R20 ;  /* 0x0005d81401007387 */ /* 0x000fe80000100800 */
        /* <DEDUP_REMOVED lines=12> */
[----:B------:R1:W-:Y:S04]  /*20090*/  STL [R1+0x5b4], R251 ;  /* 0x0005b4fb01007387 */ /* 0x0003e80000100800 */
[----:B------:R1:W-:Y:S04]  /*200a0*/  STL [R1+0x5f0], R250 ;  /* 0x0005f0fa01007387 */ /* 0x0003e80000100800 */
[----:B------:R1:W-:Y:S04]  /*200b0*/  STL [R1+0x5bc], R249 ;  /* 0x0005bcf901007387 */ /* 0x0003e80000100800 */
[----:B------:R1:W-:Y:S01]  /*200c0*/  STL [R1+0x5f8], R248 ;  /* 0x0005f8f801007387 */ /* 0x0003e20000100800 */
[----:B------:R-:W-:-:S03]  /*200d0*/  IMAD.X R191, R191, 0x1, R240, P3 ;  /* 0x00000001bfbf7824 */ /* 0x000fc600018e06f0 */
[----:B------:R1:W-:Y:S01]  /*200e0*/  STL [R1+0x5c4], R247 ;  /* 0x0005c4f701007387 */ /* 0x0003e20000100800 */
[----:B------:R-:W-:-:S03]  /*200f0*/  IADD3 R190, P3, PT, R190, R241, RZ ;  /* 0x000000f1bebe7210 */ /* 0x000fc60007f7e0ff */
[----:B------:R1:W-:Y:S01]  /*20100*/  STL [R1+0x600], R246 ;  /* 0x000600f601007387 */ /* 0x0003e20000100800 */
[----:B------:R-:W-:-:S03]  /*20110*/  IMAD.X R189, R189, 0x1, R240, P4 ;  /* 0x00000001bdbd7824 */ /* 0x000fc600020e06f0 */
[----:B------:R1:W-:Y:S01]  /*20120*/  STL [R1+0x5cc], R245 ;  /* 0x0005ccf501007387 */ /* 0x0003e20000100800 */
[----:B------:R-:W-:-:S03]  /*20130*/  IADD3 R188, P4, PT, R188, R241, RZ ;  /* 0x000000f1bcbc7210 */ /* 0x000fc60007f9e0ff */
[----:B------:R1:W-:Y:S01]  /*20140*/  STL [R1+0x608], R244 ;  /* 0x000608f401007387 */ /* 0x0003e20000100800 */
[----:B------:R-:W-:-:S03]  /*20150*/  IMAD.X R183, R183, 0x1, R240, P5 ;  /* 0x00000001b7b77824 */ /* 0x000fc600028e06f0 */
[----:B------:R1:W-:Y:S01]  /*20160*/  STL [R1+0x5d4], R239 ;  /* 0x0005d4ef01007387 */ /* 0x0003e20000100800 */
[----:B----4-:R-:W-:-:S03]  /*20170*/  IADD3 R182, P5, PT, R182, R241, RZ ;  /* 0x000000f1b6b67210 */ /* 0x010fc60007fbe0ff */
        /* <DEDUP_REMOVED lines=47> */
[----:B--2---:R-:W-:-:S03]  /*20470*/  IADD3 R150, P3, PT, R150, R241, RZ ;  /* 0x000000f196967210 */ /* 0x004fc60007f7e0ff */
        /* <DEDUP_REMOVED lines=22> */
[----:B------:R1:W-:Y:S04]  /*205e0*/  STL [R1+0x664], R147 ;  /* 0x0006649301007387 */ /* 0x0003e80000100800 */
[----:B------:R1:W-:Y:S01]  /*205f0*/  STL [R1+0x6a0], R146 ;  /* 0x0006a09201007387 */ /* 0x0003e20000100800 */
[----:B------:R-:W-:-:S03]  /*20600*/  IADD3 R138, P2, PT, R138, R241, RZ ;  /* 0x000000f18a8a7210 */ /* 0x000fc60007f5e0ff */
[----:B------:R1:W-:Y:S01]  /*20610*/  STL [R1+0x66c], R145 ;  /* 0x00066c9101007387 */ /* 0x0003e20000100800 */
[----:B------:R-:W-:-:S03]  /*20620*/  IMAD.X R137, R137, 0x1, R240, P3 ;  /* 0x0000000189897824 */ /* 0x000fc600018e06f0 */
[----:B------:R1:W-:Y:S04]  /*20630*/  STL [R1+0x6a8], R144 ;  /* 0x0006a89001007387 */ /* 0x0003e80000100800 */
[----:B------:R1:W-:Y:S04]  /*20640*/  STL [R1+0x674], R143 ;  /* 0x0006748f01007387 */ /* 0x0003e80000100800 */
[----:B------:R1:W-:Y:S04]  /*20650*/  STL [R1+0x6b0], R142 ;  /* 0x0006b08e01007387 */ /* 0x0003e80000100800 */
[----:B------:R1:W-:Y:S04]  /*20660*/  STL [R1+0x67c], R141 ;  /* 0x00067c8d01007387 */ /* 0x0003e80000100800 */
[----:B------:R1:W-:Y:S04]  /*20670*/  STL [R1+0x6b8], R140 ;  /* 0x0006b88c01007387 */ /* 0x0003e80000100800 */
[----:B------:R1:W-:Y:S04]  /*20680*/  STL [R1+0x684], R139 ;  /* 0x0006848b01007387 */ /* 0x0003e80000100800 */
[----:B------:R-:W2:Y:S04]  /*20690*/  LDL R22, [R1+0x730] ;  /* 0x0007300001167983 */ /* 0x000ea80000100800 */
[----:B------:R1:W-:Y:S04]  /*206a0*/  STL [R1+0x6c0], R138 ;  /* 0x0006c08a01007387 */ /* 0x0003e80000100800 */
[----:B------:R1:W-:Y:S04]  /*206b0*/  STL [R1+0x68c], R137 ;  /* 0x00068c8901007387 */ /* 0x0003e80000100800 */
[----:B------:R-:W4:Y:S01]  /*206c0*/  LDL R21, [R1+0x73c] ;  /* 0x00073c0001157983 */ /* 0x000f220000100800 */
[-C--:B------:R-:W-:Y:S01]  /*206d0*/  IADD3 R136, P3, PT, R136, R241.reuse, RZ ;  /* 0x000000f188887210 */ /* 0x080fe20007f7e0ff */
[--C-:B------:R-:W-:Y:S01]  /*206e0*/  IMAD.X R135, R135, 0x1, R240.reuse, P4 ;  /* 0x0000000187877824 */ /* 0x100fe200020e06f0 */
[----:B------:R-:W-:Y:S01]  /*206f0*/  IADD3 R134, P4, PT, R134, R241, RZ ;  /* 0x000000f186867210 */ /* 0x000fe20007f9e0ff */
[----:B------:R-:W-:-:S02]  /*20700*/  IMAD.X R133, R133, 0x1, R240, P5 ;  /* 0x0000000185857824 */ /* 0x000fc400028e06f0 */
[----:B------:R1:W-:Y:S04]  /*20710*/  STL [R1+0x6c8], R136 ;  /* 0x0006c88801007387 */ /* 0x0003e80000100800 */
[----:B------:R1:W-:Y:S04]  /*20720*/  STL [R1+0x694], R135 ;  /* 0x0006948701007387 */ /* 0x0003e80000100800 */
[----:B------:R1:W-:Y:S04]  /*20730*/  STL [R1+0x6d0], R134 ;  /* 0x0006d08601007387 */ /* 0x0003e80000100800 */
[----:B------:R1:W-:Y:S04]  /*20740*/  STL [R1+0x69c], R133 ;  /* 0x00069c8501007387 */ /* 0x0003e80000100800 */
[----:B------:R-:W4:Y:S01]  /*20750*/  LDL R20, [R1+0x744] ;  /* 0x0007440001147983 */ /* 0x000f220000100800 */
[-C--:B------:R-:W-:Y:S01]  /*20760*/  IADD3 R132, P5, PT, R132, R241.reuse, RZ ;  /* 0x000000f184847210 */ /* 0x080fe20007fbe0ff */
[--C-:B------:R-:W-:Y:S01]  /*20770*/  IMAD.X R131, R131, 0x1, R240.reuse, P6 ;  /* 0x0000000183837824 */ /* 0x100fe200030e06f0 */
[-C--:B------:R-:W-:Y:S01]  /*20780*/  IADD3 R130, P6, PT, R130, R241.reuse, RZ ;  /* 0x000000f182827210 */ /* 0x080fe20007fde0ff */
[--C-:B------:R-:W-:Y:S01]  /*20790*/  IMAD.X R129, R129, 0x1, R240.reuse, P0 ;  /* 0x0000000181817824 */ /* 0x100fe200000e06f0 */
[-C--:B------:R-:W-:Y:S01]  /*207a0*/  IADD3 R128, P0, PT, R128, R241.reuse, RZ ;  /* 0x000000f180807210 */ /* 0x080fe20007f1e0ff */
[----:B------:R1:W-:Y:S01]  /*207b0*/  STL [R1+0x6d8], R132 ;  /* 0x0006d88401007387 */ /* 0x0003e20000100800 */
[--C-:B------:R-:W-:Y:S01]  /*207c0*/  IMAD.X R95, R95, 0x1, R240.reuse, P1 ;  /* 0x000000015f5f7824 */ /* 0x100fe200008e06f0 */
[-C--:B------:R-:W-:Y:S01]  /*207d0*/  IADD3 R94, P1, PT, R94, R241.reuse, RZ ;  /* 0x000000f15e5e7210 */ /* 0x080fe20007f3e0ff */
[--C-:B------:R-:W-:Y:S01]  /*207e0*/  IMAD.X R93, R93, 0x1, R240.reuse, P2 ;  /* 0x000000015d5d7824 */ /* 0x100fe200010e06f0 */
[----:B------:R1:W-:Y:S01]  /*207f0*/  STL [R1+0x6a4], R131 ;  /* 0x0006a48301007387 */ /* 0x0003e20000100800 */
[----:B------:R-:W-:Y:S01]  /*20800*/  IADD3 R92, P2, PT, R92, R241, RZ ;  /* 0x000000f15c5c7210 */ /* 0x000fe20007f5e0ff */
[----:B------:R-:W-:-:S02]  /*20810*/  IMAD.X R91, R91, 0x1, R240, P3 ;  /* 0x000000015b5b7824 */ /* 0x000fc400018e06f0 */
[----:B------:R1:W-:Y:S01]  /*20820*/  STL [R1+0x6e0], R130 ;  /* 0x0006e08201007387 */ /* 0x0003e20000100800 */
[----:B------:R-:W-:-:S03]  /*20830*/  IADD3 R90, P3, PT, R90, R241, RZ ;  /* 0x000000f15a5a7210 */ /* 0x000fc60007f7e0ff */
[----:B------:R1:W-:Y:S01]  /*20840*/  STL [R1+0x6ac], R129 ;  /* 0x0006ac8101007387 */ /* 0x0003e20000100800 */
[----:B---3--:R-:W-:-:S03]  /*20850*/  IMAD.X R89, R89, 0x1, R240, P4 ;  /* 0x0000000159597824 */ /* 0x008fc600020e06f0 */
        /* <DEDUP_REMOVED lines=42> */
[----:B------:R1:W-:Y:S04]  /*20b00*/  STL [R1+0x724], R71 ;  /* 0x0007244701007387 */ /* 0x0003e80000100800 */
[----:B------:R1:W-:Y:S01]  /*20b10*/  STL [R1+0x410], R70 ;  /* 0x0004104601007387 */ /* 0x0003e20000100800 */
[----:B------:R-:W-:Y:S01]  /*20b20*/  VIADD R242, R242, 0xffffffe0 ;  /* 0xffffffe0f2f27836 */ /* 0x000fe20000000000 */
[----:B--2---:R-:W-:-:S02]  /*20b30*/  LEA R3, P3, R22, R3, 0x2 ;  /* 0x0000000316037211 */ /* 0x004fc400078610ff */
[----:B----4-:R-:W-:-:S03]  /*20b40*/  ISETP.NE.U32.AND P4, PT, R21, R75, PT ;  /* 0x0000004b1500720c */ /* 0x010fc60003f85070 */
[----:B------:R-:W-:-:S10]  /*20b50*/  IMAD.X R243, R243, 0x1, R20, P3 ;  /* 0x00000001f3f37824 */ /* 0x000fd400018e0614 */
[----:B-1----:R-:W-:Y:S05]  /*20b60*/  @P4 BRA `(.L_x_2) ;  /* 0xffffff3000704947 */ /* 0x002fea000383ffff */
.L_x_1:
[----:B------:R-:W3:Y:S01]  /*20b70*/  LDL.LU R36, [R1+0x838] ;  /* 0x0008380001247983 */ /* 0x000ee20000300800 */
[----:B------:R-:W-:-:S04]  /*20b80*/  DEPBAR.LE SB0, 0x0 ;  /* 0x000080000000791a */ /* 0x000fc80000000000 */
[----:B------:R-:W4:Y:S01]  /*20b90*/  LDL.LU R23, [R1+0x83c] ;  /* 0x00083c0001177983 */ /* 0x000f220000300800 */
[----:B------:R-:W1:Y:S01]  /*20ba0*/  S2R R20, SR_TID.X ;  /* 0x0000000000147919 */ /* 0x000e620000002100 */
[----:B-----5:R-:W-:Y:S01]  /*20bb0*/  IMAD.MOV.U32 R38, RZ, RZ, R41 ;  /* 0x000000ffff267224 */ /* 0x020fe200078e0029 */
[----:B------:R-:W2:Y:S01]  /*20bc0*/  LDCU.64 UR6, c[0x0][0x390] ;  /* 0x00007200ff0677ac */ /* 0x000ea20008000a00 */
[----:B------:R-:W4:Y:S01]  /*20bd0*/  LDL R22, [R1+0x320] ;  /* 0x0003200001167983 */ /* 0x000f220000100800 */
[----:B------:R-:W-:Y:S01]  /*20be0*/  IMAD.MOV.U32 R39, RZ, RZ, R43 ;  /* 0x000000ffff277224 */ /* 0x000fe200078e002b */
[----:B------:R-:W1:Y:S02]  /*20bf0*/  LDCU UR5, c[0x0][0x3b8] ;  /* 0x00007700ff0577ac */ /* 0x000e640008000800 */
[----:B------:R-:W2:Y:S01]  /*20c00*/  LDL.LU R21, [R1+0x850] ;  /* 0x0008500001157983 */ /* 0x000ea20000300800 */
[----:B------:R-:W-:Y:S01]  /*20c10*/  IMAD.MOV.U32 R74, RZ, RZ, R156 ;  /* 0x000000ffff4a7224 */ /* 0x000fe200078e009c */
[----:B------:R-:W1:Y:S02]  /*20c20*/  LDCU UR8, c[0x0][0x39c] ;  /* 0x00007380ff0877ac */ /* 0x000e640008000800 */
[----:B------:R-:W3:Y:S01]  /*20c30*/  LDL.LU R3, [R1+0x854] ;  /* 0x0008540001037983 */ /* 0x000ee20000300800 */
[----:B------:R-:W-:Y:S01]  /*20c40*/  IMAD.MOV.U32 R75, RZ, RZ, R158 ;  /* 0x000000ffff4b7224 */ /* 0x000fe200078e009e */
[----:B------:R-:W1:Y:S01]  /*20c50*/  LDCU UR9, c[0x0][0x39c] ;  /* 0x00007380ff0977ac */ /* 0x000e620008000800 */
[----:B------:R-:W-:-:S02]  /*20c60*/  IMAD.MOV.U32 R82, RZ, RZ, R157 ;  /* 0x000000ffff527224 */ /* 0x000fc400078e009d */
[----:B------:R-:W-:Y:S01]  /*20c70*/  IMAD.MOV.U32 R83, RZ, RZ, R159 ;  /* 0x000000ffff537224 */ /* 0x000fe200078e009f */
[----:B------:R-:W2:Y:S01]  /*20c80*/  LDCU UR10, c[0x0][0x39c] ;  /* 0x00007380ff0a77ac */ /* 0x000ea20008000800 */
[----:B------:R-:W-:Y:S02]  /*20c90*/  IMAD.MOV.U32 R78, RZ, RZ, R104 ;  /* 0x000000ffff4e7224 */ /* 0x000fe400078e0068 */
[----:B------:R-:W-:Y:S01]  /*20ca0*/  IMAD.MOV.U32 R79, RZ, RZ, R106 ;  /* 0x000000ffff4f7224 */ /* 0x000fe200078e006a */
[----:B------:R-:W2:Y:S01]  /*20cb0*/  LDCU UR11, c[0x0][0x39c] ;  /* 0x00007380ff0b77ac */ /* 0x000ea20008000800 */
[----:B------:R-:W-:Y:S02]  /*20cc0*/  IMAD.MOV.U32 R90, RZ, RZ, R16 ;  /* 0x000000ffff5a7224 */ /* 0x000fe400078e0010 */
[----:B------:R-:W-:Y:S01]  /*20cd0*/  IMAD.MOV.U32 R91, RZ, RZ, R18 ;  /* 0x000000ffff5b7224 */ /* 0x000fe200078e0012 */
[----:B------:R-:W2:Y:S01]  /*20ce0*/  LDCU UR12, c[0x0][0x39c] ;  /* 0x00007380ff0c77ac */ /* 0x000ea20008000800 */
[----:B------:R-:W-:-:S02]  /*20cf0*/  IMAD.MOV.U32 R94, RZ, RZ, R17 ;  /* 0x000000ffff5e7224 */ /* 0x000fc400078e0011 */
[----:B------:R-:W-:Y:S01]  /*20d00*/  IMAD.MOV.U32 R95, RZ, RZ, R19 ;  /* 0x000000ffff5f7224 */ /* 0x000fe200078e0013 */
[----:B------:R-:W2:Y:S01]  /*20d10*/  LDCU UR13, c[0x0][0x39c] ;  /* 0x00007380ff0d77ac */ /* 0x000ea20008000800 */
[----:B-1----:R-:W-:Y:S01]  /*20d20*/  LOP3.LUT R20, R20, 0x1f, RZ, 0xc0, !PT ;  /* 0x0000001f14147812 */ /* 0x002fe200078ec0ff */
[----:B------:R-:W-:Y:S01]  /*20d30*/  BAR.SYNC.DEFER_BLOCKING 0x0 ;  /* 0x0000000000007b1d */ /* 0x000fe20000010000 */
[----:B--2---:R-:W-:-:S04]  /*20d40*/  VIADD R0, R21, UR4 ;  /* 0x0000000415007c36 */ /* 0x004fc80008000000 */
[----:B------:R-:W-:Y:S01]  /*20d50*/  IMAD R0, R20, 0x10, R0 ;  /* 0x0000001014007824 */ /* 0x000fe200078e0200 */
[----:B---3--:R-:W-:Y:S01]  /*20d60*/  ISETP.GE.AND P0, PT, R3, R36, PT ;  /* 0x000000240300720c */ /* 0x008fe20003f06270 */
[----:B------:R-:W2:Y:S03]  /*20d70*/  LDL.LU R20, [R1+0x1e0] ;  /* 0x0001e00001147983 */ /* 0x000ea60000300800 */
[----:B----4-:R-:W-:Y:S01]  /*20d80*/  ISETP.LT.AND P1, PT, R22, R23, !P0 ;  /* 0x000000171600720c */ /* 0x010fe20004721270 */
[----:B------:R-:W2:Y:S01]  /*20d90*/  LDL.LU R21, [R1+0x1e8] ;  /* 0x0001e80001157983 */ /* 0x000ea20000300800 */
[----:B------:R-:W-:Y:S02]  /*20da0*/  IMAD.MOV.U32 R22, RZ, RZ, R40 ;  /* 0x000000ffff167224 */ /* 0x000fe400078e0028 */
[----:B------:R-:W-:Y:S01]  /*20db0*/  IMAD.MOV.U32 R23, RZ, RZ, R42 ;  /* 0x000000ffff177224 */ /* 0x000fe200078e002a */
[----:B------:R-:W1:Y:S04]  /*20dc0*/  S2R R36, SR_TID.X ;  /* 0x0000000000247919 */ /* 0x000e680000002100 */
[----:B--2---:R2:W-:Y:S04]  /*20dd0*/  STSM.16.M88.4 [R0], R20 ;  /* 0x0000001400007844 */ /* 0x0045e80000000200 */
[----:B--2---:R-:W2:Y:S04]  /*20de0*/  LDL.LU R20, [R1+0x310] ;  /* 0x0003100001147983 */ /* 0x004ea80000300800 */
[----:B------:R-:W2:Y:S01]  /*20df0*/  LDL.LU R21, [R1+0x318] ;  /* 0x0003180001157983 */ /* 0x000ea20000300800 */
[----:B------:R-:W-:-:S02]  /*20e00*/  IMAD.MOV.U32 R22, RZ, RZ, R28 ;  /* 0x000000ffff167224 */ /* 0x000fc400078e001c */
[----:B------:R-:W-:Y:S01]  /*20e10*/  IMAD.MOV.U32 R23, RZ, RZ, R30 ;  /* 0x000000ffff177224 */ /* 0x000fe200078e001e */
[----:B-1----:R-:W-:-:S04]  /*20e20*/  LOP3.LUT R36, R36, 0x3f, RZ, 0xc0, !PT ;  /* 0x0000003f24247812 */ /* 0x002fc800078ec0ff */
[----:B------:R-:W-:Y:S01]  /*20e30*/  LEA R252, R36, UR4, 0x4 ;  /* 0x0000000424fc7c11 */ /* 0x000fe2000f8e20ff */
[----:B------:R-:W-:Y:S01]  /*20e40*/  IMAD.MOV.U32 R106, RZ, RZ, R13 ;  /* 0x000000ffff6a7224 */ /* 0x000fe200078e000d */
[----:B------:R-:W3:Y:S01]  /*20e50*/  LDL.LU R36, [R1+0x1e4] ;  /* 0x0001e40001247983 */ /* 0x000ee20000300800 */
[----:B------:R-:W-:Y:S01]  /*20e60*/  IMAD.MOV.U32 R130, RZ, RZ, R8 ;  /* 0x000000ffff827224 */ /* 0x000fe200078e0008 */
[----:B------:R-:W1:Y:S02]  /*20e70*/  LDCU UR4, c[0x0][0x3b4] ;  /* 0x00007680ff0477ac */ /* 0x000e640008000800 */
[----:B------:R-:W3:Y:S04]  /*20e80*/  LDL.LU R37, [R1+0x1ec] ;  /* 0x0001ec0001257983 */ /* 0x000ee80000300800 */
[----:B--2---:R-:W-:Y:S01]  /*20e90*/  STSM.16.M88.4 [R0+0x200], R20 ;  /* 0x0002001400007844 */ /* 0x004fe20000000200 */
[----:B------:R-:W-:Y:S06]  /*20ea0*/  BAR.SYNC.DEFER_BLOCKING 0x0 ;  /* 0x0000000000007b1d */ /* 0x000fec0000010000 */
[----:B------:R-:W2:Y:S04]  /*20eb0*/  LDS.128 R40, [R252] ;  /* 0x00000000fc287984 */ /* 0x000ea80000000c00 */
[----:B------:R-:W4:Y:S01]  /*20ec0*/  LDS.128 R20, [R252+0x400] ;  /* 0x00040000fc147984 */ /* 0x000f220000000c00 */
[----:B------:R-:W-:Y:S06]  /*20ed0*/  BAR.SYNC.DEFER_BLOCKING 0x0 ;  /* 0x0000000000007b1d */ /* 0x000fec0000010000 */
[----:B--2---:R-:W-:Y:S04]  /*20ee0*/  STL.64 [R1+0x20], R40 ;  /* 0x0000202801007387 */ /* 0x004fe80000100a00 */
[----:B------:R-:W-:Y:S04]  /*20ef0*/  STL.64 [R1+0x28], R42 ;  /* 0x0000282a01007387 */ /* 0x000fe80000100a00 */
[----:B----4-:R2:W-:Y:S04]  /*20f00*/  STL.64 [R1+0x10], R20 ;  /* 0x0000101401007387 */ /* 0x0105e80000100a00 */
[----:B------:R4:W-:Y:S04]  /*20f10*/  STL.64 [R1+0x18], R22 ;  /* 0x0000181601007387 */ /* 0x0009e80000100a00 */
[----:B--2---:R-:W2:Y:S04]  /*20f20*/  LDL.LU R20, [R1+0x314] ;  /* 0x0003140001147983 */ /* 0x004ea80000300800 */
[----:B------:R-:W2:Y:S01]  /*20f30*/  LDL.LU R21, [R1+0x31c] ;  /* 0x00031c0001157983 */ /* 0x000ea20000300800 */
[----:B----4-:R-:W-:-:S02]  /*20f40*/  IMAD.MOV.U32 R22, RZ, RZ, R29 ;  /* 0x000000ffff167224 */ /* 0x010fc400078e001d */
[----:B------:R-:W-:Y:S01]  /*20f50*/  IMAD.MOV.U32 R23, RZ, RZ, R31 ;  /* 0x000000ffff177224 */ /* 0x000fe200078e001f */
[----:B---3--:R-:W-:Y:S04]  /*20f60*/  STSM.16.M88.4 [R0], R36 ;  /* 0x0000002400007844 */ /* 0x008fe80000000200 */
[----:B--2---:R2:W-:Y:S01]  /*20f70*/  STSM.16.M88.4 [R0+0x200], R20 ;  /* 0x0002001400007844 */ /* 0x0045e20000000200 */
[----:B------:R-:W-:Y:S06]  /*20f80*/  BAR.SYNC.DEFER_BLOCKING 0x0 ;  /* 0x0000000000007b1d */ /* 0x000fec0000010000 */
[----:B--2---:R-:W2:Y:S04]  /*20f90*/  LDL.LU R20, [R1+0x1d0] ;  /* 0x0001d00001147983 */ /* 0x004ea80000300800 */
[----:B------:R-:W2:Y:S04]  /*20fa0*/  LDL.LU R21, [R1+0x1d8] ;  /* 0x0001d80001157983 */ /* 0x000ea80000300800 */
[----:B------:R-:W3:Y:S04]  /*20fb0*/  LDS.128 R28, [R252] ;  /* 0x00000000fc1c7984 */ /* 0x000ee80000000c00 */
[----:B------:R-:W4:Y:S01]  /*20fc0*/  LDS.128 R248, [R252+0x400] ;  /* 0x00040000fcf87984 */ /* 0x000f220000000c00 */
[----:B------:R-:W-:-:S02]  /*20fd0*/  IMAD.MOV.U32 R22, RZ, RZ, R96 ;  /* 0x000000ffff167224 */ /* 0x000fc400078e0060 */
[----:B------:R-:W-:Y:S01]  /*20fe0*/  IMAD.MOV.U32 R23, RZ, RZ, R98 ;  /* 0x000000ffff177224 */ /* 0x000fe200078e0062 */
[----:B------:R-:W-:Y:S06]  /*20ff0*/  BAR.SYNC.DEFER_BLOCKING 0x0 ;  /* 0x0000000000007b1d */ /* 0x000fec0000010000 */
[----:B---3--:R-:W-:Y:S04]  /*21000*/  STL.64 [R1], R28 ;  /* 0x0000001c01007387 */ /* 0x008fe80000100a00 */
[----:B------:R-:W-:Y:S04]  /*21010*/  STL.64 [R1+0x8], R30 ;  /* 0x0000081e01007387 */ /* 0x000fe80000100a00 */
[----:B--2---:R2:W-:Y:S04]  /*21020*/  STSM.16.M88.4 [R0], R20 ;  /* 0x0000001400007844 */ /* 0x0045e80000000200 */
[----:B--2---:R-:W2:Y:S04]  /*21030*/  LDL.LU R20, [R1+0x2f0] ;  /* 0x0002f00001147983 */ /* 0x004ea80000300800 */
[----:B------:R-:W2:Y:S04]  /*21040*/  LDL.LU R21, [R1+0x2f8] ;  /* 0x0002f80001157983 */ /* 0x000ea80000300800 */
[----:B------:R-:W3:Y:S04]  /*21050*/  LDL.LU R28, [R1+0x1d4] ;  /* 0x0001d400011c7983 */ /* 0x000ee80000300800 */
[----:B------:R-:W3:Y:S04]  /*21060*/  LDL.LU R29, [R1+0x1dc] ;  /* 0x0001dc00011d7983 */ /* 0x000ee80000300800 */
[----:B------:R-:W3:Y:S04]  /*21070*/  LDL.LU R40, [R1+0x2f4] ;  /* 0x0002f40001287983 */ /* 0x000ee80000300800 */
[----:B------:R-:W4:Y:S04]  /*21080*/  LDL.LU R41, [R1+0x2fc] ;  /* 0x0002fc0001297983 */ /* 0x000f280000300800 */
[----:B------:R-:W4:Y:S04]  /*21090*/  LDL.LU R36, [R1+0x1c0] ;  /* 0x0001c00001247983 */ /* 0x000f280000300800 */
[----:B------:R-:W4:Y:S01]  /*210a0*/  LDL.LU R37, [R1+0x1c8] ;  /* 0x0001c80001257983 */ /* 0x000f220000300800 */
[----:B------:R-:W-:-:S02]  /*210b0*/  IMAD.MOV.U32 R22, RZ, RZ, R24 ;  /* 0x000000ffff167224 */ /* 0x000fc400078e0018 */
[----:B------:R-:W-:Y:S01]  /*210c0*/  IMAD.MOV.U32 R23, RZ, RZ, R26 ;  /* 0x000000ffff177224 */ /* 0x000fe200078e001a */
[----:B------:R-:W4:Y:S01]  /*210d0*/  LDL.LU R72, [R1+0x2e0] ;  /* 0x0002e00001487983 */ /* 0x000f220000300800 */
[----:B------:R-:W-:Y:S02]  /*210e0*/  IMAD.MOV.U32 R30, RZ, RZ, R97 ;  /* 0x000000ffff1e7224 */ /* 0x000fe400078e0061 */
[----:B------:R-:W-:Y:S01]  /*210f0*/  IMAD.MOV.U32 R31, RZ, RZ, R99 ;  /* 0x000000ffff1f7224 */ /* 0x000fe200078e0063 */
[----:B------:R-:W4:Y:S01]  /*21100*/  LDL.LU R73, [R1+0x2e8] ;  /* 0x0002e80001497983 */ /* 0x000f220000300800 */
[----:B------:R-:W-:Y:S02]  /*21110*/  IMAD.MOV.U32 R42, RZ, RZ, R25 ;  /* 0x000000ffff2a7224 */ /* 0x000fe400078e0019 */
[----:B------:R-:W-:Y:S02]  /*21120*/  IMAD.MOV.U32 R43, RZ, RZ, R27 ;  /* 0x000000ffff2b7224 */ /* 0x000fe400078e001b */
[----:B------:R-:W-:-:S02]  /*21130*/  IMAD.MOV.U32 R38, RZ, RZ, R100 ;  /* 0x000000ffff267224 */ /* 0x000fc400078e0064 */
[----:B------:R-:W-:Y:S01]  /*21140*/  IMAD.MOV.U32 R39, RZ, RZ, R102 ;  /* 0x000000ffff277224 */ /* 0x000fe200078e0066 */
[----:B--2---:R-:W-:Y:S01]  /*21150*/  STSM.16.M88.4 [R0+0x200], R20 ;  /* 0x0002001400007844 */ /* 0x004fe20000000200 */
[----:B------:R-:W-:Y:S06]  /*21160*/  BAR.SYNC.DEFER_BLOCKING 0x0 ;  /* 0x0000000000007b1d */ /* 0x000fec0000010000 */
[----:B------:R-:W2:Y:S04]  /*21170*/  LDS.128 R240, [R252] ;  /* 0x00000000fcf07984 */ /* 0x000ea80000000c00 */
[----:B------:R-:W-:Y:S01]  /*21180*/  LDS.128 R20, [R252+0x400] ;  /* 0x00040000fc147984 */ /* 0x000fe20000000c00 */
[----:B------:R-:W-:Y:S06]  /*21190*/  BAR.SYNC.DEFER_BLOCKING 0x0 ;  /* 0x0000000000007b1d */ /* 0x000fec0000010000 */
[----:B---3--:R-:W-:Y:S04]  /*211a0*/  STSM.16.M88.4 [R0], R28 ;  /* 0x0000001c00007844 */ /* 0x008fe80000000200 */
[----:B----4-:R-:W-:Y:S01]  /*211b0*/  STSM.16.M88.4 [R0+0x200], R40 ;  /* 0x0002002800007844 */ /* 0x010fe20000000200 */
[----:B------:R-:W-:Y:S06]  /*211c0*/  BAR.SYNC.DEFER_BLOCKING 0x0 ;  /* 0x0000000000007b1d */ /* 0x000fec0000010000 */
[----:B------:R-:W3:Y:S04]  /*211d0*/  LDS.128 R28, [R252] ;  /* 0x00000000fc1c7984 */ /* 0x000ee80000000c00 */
[----:B------:R-:W4:Y:S01]  /*211e0*/  LDS.128 R24, [R252+0x400] ;  /* 0x00040000fc187984 */ /* 0x000f220000000c00 */
[----:B------:R-:W-:Y:S06]  /*211f0*/  BAR.SYNC.DEFER_BLOCKING 0x0 ;  /* 0x0000000000007b1d */ /* 0x000fec0000010000 */
[----:B------:R1:W-:Y:S04]  /*21200*/  STSM.16.M88.4 [R0], R36 ;  /* 0x0000002400007844 */ /* 0x0003e80000000200 */
[----:B-1----:R-:W2:Y:S04]  /*21210*/  LDL.LU R36, [R1+0x1c4] ;  /* 0x0001c40001247983 */ /* 0x002ea80000300800 */
[----:B------:R-:W2:Y:S04]  /*21220*/  LDL.LU R37, [R1+0x1cc] ;  /* 0x0001cc0001257983 */ /* 0x000ea80000300800 */
[----:B------:R-:W3:Y:S04]  /*21230*/  LDL.LU R80, [R1+0x2e4] ;  /* 0x0002e40001507983 */ /* 0x000ee80000300800 */
[----:B------:R-:W3:Y:S04]  /*21240*/  LDL.LU R81, [R1+0x2ec] ;  /* 0x0002ec0001517983 */ /* 0x000ee80000300800 */
[----:B------:R-:W4:Y:S04]  /*21250*/  LDL.LU R76, [R1+0x190] ;  /* 0x00019000014c7983 */ /* 0x000f280000300800 */
[----:B------:R-:W4:Y:S04]  /*21260*/  LDL.LU R77, [R1+0x198] ;  /* 0x00019800014d7983 */ /* 0x000f280000300800 */
[----:B------:R-:W4:Y:S04]  /*21270*/  LDL.LU R88, [R1+0x2d0] ;  /* 0x0002d00001587983 */ /* 0x000f280000300800 */
[----:B------:R-:W4:Y:S04]  /*21280*/  LDL.LU R89, [R1+0x2d8] ;  /* 0x0002d80001597983 */ /* 0x000f280000300800 */
[----:B------:R-:W-:Y:S01]  /*21290*/  STSM.16.M88.4 [R0+0x200], R72 ;  /* 0x0002004800007844 */ /* 0x000fe20000000200 */
[----:B------:R-:W-:Y:S01]  /*212a0*/  BAR.SYNC.DEFER_BLOCKING 0x0 ;  /* 0x0000000000007b1d */ /* 0x000fe20000010000 */
[----:B------:R-:W-:-:S02]  /*212b0*/  IMAD.MOV.U32 R38, RZ, RZ, R101 ;  /* 0x000000ffff267224 */ /* 0x000fc400078e0065 */
[----:B------:R-:W-:-:S03]  /*212c0*/  IMAD.MOV.U32 R39, RZ, RZ, R103 ;  /* 0x000000ffff277224 */ /* 0x000fc600078e0067 */
[----:B------:R-:W1:Y:S04]  /*212d0*/  LDS.128 R68, [R252] ;  /* 0x00000000fc447984 */ /* 0x000e680000000c00 */
[----:B------:R-:W-:Y:S01]  /*212e0*/  LDS.128 R40, [R252+0x400] ;  /* 0x00040000fc287984 */ /* 0x000fe20000000c00 */
[----:B------:R-:W-:Y:S06]  /*212f0*/  BAR.SYNC.DEFER_BLOCKING 0x0 ;  /* 0x0000000000007b1d */ /* 0x000fec0000010000 */
[----:B--2---:R-:W-:Y:S04]  /*21300*/  STSM.16.M88.4 [R0], R36 ;  /* 0x0000002400007844 */ /* 0x004fe80000000200 */
[----:B---3--:R-:W-:Y:S01]  /*21310*/  STSM.16.M88.4 [R0+0x200], R80 ;  /* 0x0002005000007844 */ /* 0x008fe20000000200 */
[----:B------:R-:W-:Y:S06]  /*21320*/  BAR.SYNC.DEFER_BLOCKING 0x0 ;  /* 0x0000000000007b1d */ /* 0x000fec0000010000 */
[----:B------:R-:W2:Y:S04]  /*21330*/  LDS.128 R72, [R252] ;  /* 0x00000000fc487984 */ /* 0x000ea80000000c00 */
[----:B------:R-:W3:Y:S01]  /*21340*/  LDS.128 R36, [R252+0x400] ;  /* 0x00040000fc247984 */ /* 0x000ee20000000c00 */
[----:B------:R-:W-:Y:S06]  /*21350*/  BAR.SYNC.DEFER_BLOCKING 0x0 ;  /* 0x0000000000007b1d */ /* 0x000fec0000010000 */
[----:B----4-:R4:W-:Y:S04]  /*21360*/  STSM.16.M88.4 [R0], R76 ;  /* 0x0000004c00007844 */ /* 0x0109e80000000200 */
[----:B----4-:R-:W4:Y:S04]  /*21370*/  LDL.LU R76, [R1+0x194] ;  /* 0x00019400014c7983 */ /* 0x010f280000300800 */
[----:B------:R-:W4:Y:S04]  /*21380*/  LDL.LU R77, [R1+0x19c] ;  /* 0x00019c00014d7983 */ /* 0x000f280000300800 */
[----:B------:R-:W2:Y:S04]  /*21390*/  LDL.LU R92, [R1+0x2d4] ;  /* 0x0002d400015c7983 */ /* 0x000ea80000300800 */
[----:B------:R-:W2:Y:S04]  /*213a0*/  LDL.LU R93, [R1+0x2dc] ;  /* 0x0002dc00015d7983 */ /* 0x000ea80000300800 */
[----:B------:R1:W-:Y:S01]  /*213b0*/  STSM.16.M88.4 [R0+0x200], R88 ;  /* 0x0002005800007844 */ /* 0x0003e20000000200 */
[----:B------:R-:W-:Y:S06]  /*213c0*/  BAR.SYNC.DEFER_BLOCKING 0x0 ;  /* 0x0000000000007b1d */ /* 0x000fec0000010000 */
[----:B-1----:R-:W3:Y:S04]  /*213d0*/  LDL.LU R88, [R1+0x180] ;  /* 0x0001800001587983 */ /* 0x002ee80000300800 */
[----:B------:R-:W3:Y:S04]  /*213e0*/  LDL.LU R89, [R1+0x188] ;  /* 0x0001880001597983 */ /* 0x000ee80000300800 */
[----:B------:R-:W3:Y:S04]  /*213f0*/  LDL.LU R100, [R1+0x2c0] ;  /* 0x0002c00001647983 */ /* 0x000ee80000300800 */
[----:B------:R-:W3:Y:S04]  /*21400*/  LDL.LU R101, [R1+0x2c8] ;  /* 0x0002c80001657983 */ /* 0x000ee80000300800 */
[----:B------:R-:W1:Y:S04]  /*21410*/  LDS.128 R84, [R252] ;  /* 0x00000000fc547984 */ /* 0x000e680000000c00 */
[----:B------:R-:W-:Y:S01]  /*21420*/  LDS.128 R80, [R252+0x400] ;  /* 0x00040000fc507984 */ /* 0x000fe20000000c00 */
[----:B------:R-:W-:-:S02]  /*21430*/  IMAD.MOV.U32 R78, RZ, RZ, R105 ;  /* 0x000000ffff4e7224 */ /* 0x000fc400078e0069 */
[----:B------:R-:W-:Y:S01]  /*21440*/  IMAD.MOV.U32 R79, RZ, RZ, R107 ;  /* 0x000000ffff4f7224 */ /* 0x000fe200078e006b */
[----:B------:R-:W-:Y:S01]  /*21450*/  BAR.SYNC.DEFER_BLOCKING 0x0 ;  /* 0x0000000000007b1d */ /* 0x000fe20000010000 */
[----:B------:R-:W-:Y:S02]  /*21460*/  IMAD.MOV.U32 R90, RZ, RZ, R108 ;  /* 0x000000ffff5a7224 */ /* 0x000fe400078e006c */
[----:B------:R-:W-:Y:S02]  /*21470*/  IMAD.MOV.U32 R91, RZ, RZ, R110 ;  /* 0x000000ffff5b7224 */ /* 0x000fe400078e006e */
[----:B------:R-:W-:Y:S02]  /*21480*/  IMAD.MOV.U32 R102, RZ, RZ, R12 ;  /* 0x000000ffff667224 */ /* 0x000fe400078e000c */
[----:B------:R-:W-:Y:S01]  /*21490*/  IMAD.MOV.U32 R103, RZ, RZ, R14 ;  /* 0x000000ffff677224 */ /* 0x000fe200078e000e */
[----:B----4-:R-:W-:Y:S04]  /*214a0*/  STSM.16.M88.4 [R0], R76 ;  /* 0x0000004c00007844 */ /* 0x010fe80000000200 */
[----:B--2---:R-:W-:Y:S01]  /*214b0*/  STSM.16.M88.4 [R0+0x200], R92 ;  /* 0x0002005c00007844 */ /* 0x004fe20000000200 */
[----:B------:R-:W-:Y:S06]  /*214c0*/  BAR.SYNC.DEFER_BLOCKING 0x0 ;  /* 0x0000000000007b1d */ /* 0x000fec0000010000 */
[----:B------:R-:W2:Y:S04]  /*214d0*/  LDS.128 R76, [R252] ;  /* 0x00000000fc4c7984 */ /* 0x000ea80000000c00 */
[----:B------:R-:W4:Y:S01]  /*214e0*/  LDS.128 R16, [R252+0x400] ;  /* 0x00040000fc107984 */ /* 0x000f220000000c00 */
[----:B------:R-:W-:Y:S06]  /*214f0*/  BAR.SYNC.DEFER_BLOCKING 0x0 ;  /* 0x0000000000007b1d */ /* 0x000fec0000010000 */
[----:B---3--:R3:W-:Y:S04]  /*21500*/  STSM.16.M88.4 [R0], R88 ;  /* 0x0000005800007844 */ /* 0x0087e80000000200 */
[----:B---3--:R-:W3:Y:S04]  /*21510*/  LDL.LU R88, [R1+0x184] ;  /* 0x0001840001587983 */ /* 0x008ee80000300800 */
[----:B------:R-:W3:Y:S04]  /*21520*/  LDL.LU R89, [R1+0x18c] ;  /* 0x00018c0001597983 */ /* 0x000ee80000300800 */
[----:B------:R-:W2:Y:S04]  /*21530*/  LDL.LU R104, [R1+0x2c4] ;  /* 0x0002c40001687983 */ /* 0x000ea80000300800 */
[----:B------:R-:W2:Y:S04]  /*21540*/  LDL.LU R105, [R1+0x2cc] ;  /* 0x0002cc0001697983 */ /* 0x000ea80000300800 */
[----:B------:R1:W-:Y:S01]  /*21550*/  STSM.16.M88.4 [R0+0x200], R100 ;  /* 0x0002006400007844 */ /* 0x0003e20000000200 */
[----:B------:R-:W-:Y:S06]  /*21560*/  BAR.SYNC.DEFER_BLOCKING 0x0 ;  /* 0x0000000000007b1d */ /* 0x000fec0000010000 */
[----:B-1----:R-:W4:Y:S04]  /*21570*/  LDL.LU R100, [R1+0x150] ;  /* 0x0001500001647983 */ /* 0x002f280000300800 */
[----:B------:R-:W4:Y:S01]  /*21580*/  LDL.LU R101, [R1+0x158] ;  /* 0x0001580001657983 */ /* 0x000f220000300800 */
[----:B------:R-:W-:-:S02]  /*21590*/  IMAD.MOV.U32 R90, RZ, RZ, R109 ;  /* 0x000000ffff5a7224 */ /* 0x000fc400078e006d */
[----:B------:R-:W-:Y:S01]  /*215a0*/  IMAD.MOV.U32 R91, RZ, RZ, R111 ;  /* 0x000000ffff5b7224 */ /* 0x000fe200078e006f */
[----:B------:R-:W4:Y:S04]  /*215b0*/  LDL.LU R128, [R1+0x2b0] ;  /* 0x0002b00001807983 */ /* 0x000f280000300800 */
[----:B------:R-:W1:Y:S04]  /*215c0*/  LDS.128 R96, [R252] ;  /* 0x00000000fc607984 */ /* 0x000e680000000c00 */
[----:B------:R-:W-:Y:S01]  /*215d0*/  LDS.128 R92, [R252+0x400] ;  /* 0x00040000fc5c7984 */ /* 0x000fe20000000c00 */
[----:B------:R-:W-:Y:S01]  /*215e0*/  BAR.SYNC.DEFER_BLOCKING 0x0 ;  /* 0x0000000000007b1d */ /* 0x000fe20000010000 */
[----:B------:R-:W-:-:S05]  /*215f0*/  IMAD.MOV.U32 R107, RZ, RZ, R15 ;  /* 0x000000ffff6b7224 */ /* 0x000fca00078e000f */
[----:B------:R-:W4:Y:S01]  /*21600*/  LDL.LU R129, [R1+0x2b8] ;  /* 0x0002b80001817983 */ /* 0x000f220000300800 */
[----:B------:R-:W-:Y:S02]  /*21610*/  IMAD.MOV.U32 R102, RZ, RZ, R112 ;  /* 0x000000ffff667224 */ /* 0x000fe400078e0070 */
[----:B------:R-:W-:Y:S01]  /*21620*/  IMAD.MOV.U32 R103, RZ, RZ, R114 ;  /* 0x000000ffff677224 */ /* 0x000fe200078e0072 */
[----:B---3--:R-:W-:Y:S04]  /*21630*/  STSM.16.M88.4 [R0], R88 ;  /* 0x0000005800007844 */ /* 0x008fe80000000200 */
[----:B--2---:R-:W-:Y:S01]  /*21640*/  STSM.16.M88.4 [R0+0x200], R104 ;  /* 0x0002006800007844 */ /* 0x004fe20000000200 */
        /* <DEDUP_REMOVED lines=8> */
[----:B------:R-:W2:Y:S01]  /*216d0*/  LDL.LU R137, [R1+0x2bc] ;  /* 0x0002bc0001897983 */ /* 0x000ea20000300800 */
[----:B------:R-:W-:-:S03]  /*216e0*/  IMAD.MOV.U32 R102, RZ, RZ, R113 ;  /* 0x000000ffff667224 */ /* 0x000fc600078e0071 */
[----:B------:R-:W3:Y:S04]  /*216f0*/  LDL.LU R112, [R1+0xe0] ;  /* 0x0000e00001707983 */ /* 0x000ee80000300800 */
[----:B------:R-:W3:Y:S01]  /*21700*/  LDL.LU R113, [R1+0xe8] ;  /* 0x0000e80001717983 */ /* 0x000ee20000300800 */
[----:B------:R-:W-:-:S05]  /*21710*/  IMAD.MOV.U32 R131, RZ, RZ, R10 ;  /* 0x000000ffff837224 */ /* 0x000fca00078e000a */
[----:B------:R-:W-:Y:S01]  /*21720*/  STSM.16.M88.4 [R0+0x200], R128 ;  /* 0x0002008000007844 */ /* 0x000fe20000000200 */
[----:B------:R-:W-:Y:S01]  /*21730*/  BAR.SYNC.DEFER_BLOCKING 0x0 ;  /* 0x0000000000007b1d */ /* 0x000fe20000010000 */
[----:B------:R-:W-:Y:S02]  /*21740*/  IMAD.MOV.U32 R103, RZ, RZ, R115 ;  /* 0x000000ffff677224 */ /* 0x000fe400078e0073 */
[----:B------:R-:W-:-:S03]  /*21750*/  IMAD.MOV.U32 R138, RZ, RZ, R9 ;  /* 0x000000ffff8a7224 */ /* 0x000fc600078e0009 */
[----:B------:R-:W1:Y:S04]  /*21760*/  LDS.128 R108, [R252] ;  /* 0x00000000fc6c7984 */ /* 0x000e680000000c00 */
[----:B------:R-:W-:Y:S01]  /*21770*/  LDS.128 R104, [R252+0x400] ;  /* 0x00040000fc687984 */ /* 0x000fe20000000c00 */
[----:B------:R-:W-:Y:S01]  /*21780*/  BAR.SYNC.DEFER_BLOCKING 0x0 ;  /* 0x0000000000007b1d */ /* 0x000fe20000010000 */
[----:B------:R-:W-:Y:S02]  /*21790*/  IMAD.MOV.U32 R139, RZ, RZ, R11 ;  /* 0x000000ffff8b7224 */ /* 0x000fe400078e000b */
[----:B------:R-:W-:Y:S02]  /*217a0*/  IMAD.MOV.U32 R114, RZ, RZ, R116 ;  /* 0x000000ffff727224 */ /* 0x000fe400078e0074 */
[----:B------:R-:W-:-:S02]  /*217b0*/  IMAD.MOV.U32 R115, RZ, RZ, R118 ;  /* 0x000000ffff737224 */ /* 0x000fc400078e0076 */
        /* <DEDUP_REMOVED lines=13> */
[----:B------:R1:W-:Y:S01]  /*21890*/  STSM.16.M88.4 [R0+0x200], R132 ;  /* 0x0002008400007844 */ /* 0x0003e20000000200 */
[----:B------:R-:W-:Y:S06]  /*218a0*/  BAR.SYNC.DEFER_BLOCKING 0x0 ;  /* 0x0000000000007b1d */ /* 0x000fec0000010000 */
[----:B-1----:R-:W2:Y:S04]  /*218b0*/  LDL.LU R132, [R1+0xc0] ;  /* 0x0000c00001847983 */ /* 0x002ea80000300800 */
[----:B------:R-:W2:Y:S01]  /*218c0*/  LDL.LU R133, [R1+0xc8] ;  /* 0x0000c80001857983 */ /* 0x000ea20000300800 */
[----:B------:R-:W-:-:S02]  /*218d0*/  IMAD.MOV.U32 R114, RZ, RZ, R117 ;  /* 0x000000ffff727224 */ /* 0x000fc400078e0075 */
[----:B------:R-:W-:Y:S01]  /*218e0*/  IMAD.MOV.U32 R115, RZ, RZ, R119 ;  /* 0x000000ffff737224 */ /* 0x000fe200078e0077 */
[----:B------:R-:W4:Y:S04]  /*218f0*/  LDL.LU R140, [R1+0x2a0] ;  /* 0x0002a000018c7983 */ /* 0x000f280000300800 */
[----:B------:R-:W1:Y:S04]  /*21900*/  LDS.128 R128, [R252] ;  /* 0x00000000fc807984 */ /* 0x000e680000000c00 */
[----:B------:R-:W-:Y:S01]  /*21910*/  LDS.128 R116, [R252+0x400] ;  /* 0x00040000fc747984 */ /* 0x000fe20000000c00 */
[----:B------:R-:W-:Y:S01]  /*21920*/  BAR.SYNC.DEFER_BLOCKING 0x0 ;  /* 0x0000000000007b1d */ /* 0x000fe20000010000 */
[----:B------:R-:W-:-:S02]  /*21930*/  IMAD.MOV.U32 R136, RZ, RZ, R193 ;  /* 0x000000ffff887224 */ /* 0x000fc400078e00c1 */
[----:B------:R-:W-:Y:S02]  /*21940*/  IMAD.MOV.U32 R137, RZ, RZ, R195 ;  /* 0x000000ffff897224 */ /* 0x000fe400078e00c3 */
[----:B------:R-:W-:Y:S02]  /*21950*/  IMAD.MOV.U32 R138, RZ, RZ, R5 ;  /* 0x000000ffff8a7224 */ /* 0x000fe400078e0005 */
[----:B------:R-:W-:Y:S01]  /*21960*/  IMAD.MOV.U32 R139, RZ, RZ, R7 ;  /* 0x000000ffff8b7224 */ /* 0x000fe200078e0007 */
[----:B------:R-:W4:Y:S01]  /*21970*/  LDL.LU R141, [R1+0x2a8] ;  /* 0x0002a800018d7983 */ /* 0x000f220000300800 */
[----:B------:R-:W-:Y:S02]  /*21980*/  IMAD.MOV.U32 R134, RZ, RZ, R120 ;  /* 0x000000ffff867224 */ /* 0x000fe400078e0078 */
[----:B------:R-:W-:Y:S01]  /*21990*/  IMAD.MOV.U32 R135, RZ, RZ, R122 ;  /* 0x000000ffff877224 */ /* 0x000fe200078e007a */
[----:B---3--:R-:W-:Y:S04]  /*219a0*/  STSM.16.M88.4 [R0], R112 ;  /* 0x0000007000007844 */ /* 0x008fe80000000200 */
[----:B------:R-:W-:Y:S01]  /*219b0*/  STSM.16.M88.4 [R0+0x200], R136 ;  /* 0x0002008800007844 */ /* 0x000fe20000000200 */
[----:B------:R-:W-:Y:S06]  /*219c0*/  BAR.SYNC.DEFER_BLOCKING 0x0 ;  /* 0x0000000000007b1d */ /* 0x000fec0000010000 */
[----:B------:R-:W3:Y:S04]  /*219d0*/  LDS.128 R112, [R252] ;  /* 0x00000000fc707984 */ /* 0x000ee80000000c00 */
[----:B------:R-:W1:Y:S01]  /*219e0*/  LDS.128 R4, [R252+0x400] ;  /* 0x00040000fc047984 */ /* 0x000e620000000c00 */
[----:B------:R-:W-:Y:S06]  /*219f0*/  BAR.SYNC.DEFER_BLOCKING 0x0 ;  /* 0x0000000000007b1d */ /* 0x000fec0000010000 */
[----:B--2---:R2:W-:Y:S04]  /*21a00*/  STSM.16.M88.4 [R0], R132 ;  /* 0x0000008400007844 */ /* 0x0045e80000000200 */
[----:B--2---:R-:W2:Y:S04]  /*21a10*/  LDL.LU R132, [R1+0xc4] ;  /* 0x0000c40001847983 */ /* 0x004ea80000300800 */
[----:B------:R-:W2:Y:S04]  /*21a20*/  LDL.LU R133, [R1+0xcc] ;  /* 0x0000cc0001857983 */ /* 0x000ea80000300800 */
[----:B------:R-:W3:Y:S04]  /*21a30*/  LDL.LU R148, [R1+0x2a4] ;  /* 0x0002a40001947983 */ /* 0x000ee80000300800 */
[----:B------:R-:W3:Y:S04]  /*21a40*/  LDL.LU R149, [R1+0x2ac] ;  /* 0x0002ac0001957983 */ /* 0x000ee80000300800 */
[----:B------:R-:W3:Y:S04]  /*21a50*/  LDL.LU R144, [R1+0xb0] ;  /* 0x0000b00001907983 */ /* 0x000ee80000300800 */
[----:B------:R-:W3:Y:S01]  /*21a60*/  LDL.LU R145, [R1+0xb8] ;  /* 0x0000b80001917983 */ /* 0x000ee20000300800 */
[----:B------:R-:W-:-:S02]  /*21a70*/  IMAD.MOV.U32 R142, RZ, RZ, R232 ;  /* 0x000000ffff8e7224 */ /* 0x000fc400078e00e8 */
[----:B------:R-:W-:Y:S01]  /*21a80*/  IMAD.MOV.U32 R143, RZ, RZ, R234 ;  /* 0x000000ffff8f7224 */ /* 0x000fe200078e00ea */
[----:B------:R-:W3:Y:S04]  /*21a90*/  LDL.LU R152, [R1+0x290] ;  /* 0x0002900001987983 */ /* 0x000ee80000300800 */
[----:B----4-:R-:W-:Y:S01]  /*21aa0*/  STSM.16.M88.4 [R0+0x200], R140 ;  /* 0x0002008c00007844 */ /* 0x010fe20000000200 */
[----:B------:R-:W-:Y:S01]  /*21ab0*/  BAR.SYNC.DEFER_BLOCKING 0x0 ;  /* 0x0000000000007b1d */ /* 0x000fe20000010000 */
[----:B------:R-:W-:Y:S02]  /*21ac0*/  IMAD.MOV.U32 R134, RZ, RZ, R121 ;  /* 0x000000ffff867224 */ /* 0x000fe400078e0079 */
[----:B------:R-:W-:Y:S02]  /*21ad0*/  IMAD.MOV.U32 R135, RZ, RZ, R123 ;  /* 0x000000ffff877224 */ /* 0x000fe400078e007b */
[----:B------:R-:W-:-:S02]  /*21ae0*/  IMAD.MOV.U32 R150, RZ, RZ, R233 ;  /* 0x000000ffff967224 */ /* 0x000fc400078e00e9 */
[----:B------:R-:W-:Y:S01]  /*21af0*/  IMAD.MOV.U32 R151, RZ, RZ, R235 ;  /* 0x000000ffff977224 */ /* 0x000fe200078e00eb */
[----:B------:R-:W4:Y:S04]  /*21b00*/  LDL.LU R153, [R1+0x298] ;  /* 0x0002980001997983 */ /* 0x000f280000300800 */
[----:B------:R-:W1:Y:S04]  /*21b10*/  LDS.128 R136, [R252] ;  /* 0x00000000fc887984 */ /* 0x000e680000000c00 */
[----:B------:R-:W-:Y:S01]  /*21b20*/  LDS.128 R120, [R252+0x400] ;  /* 0x00040000fc787984 */ /* 0x000fe20000000c00 */
[----:B------:R-:W-:Y:S01]  /*21b30*/  BAR.SYNC.DEFER_BLOCKING 0x0 ;  /* 0x0000000000007b1d */ /* 0x000fe20000010000 */
[----:B------:R-:W-:-:S02]  /*21b40*/  IMAD.MOV.U32 R146, RZ, RZ, R124 ;  /* 0x000000ffff927224 */ /* 0x000fc400078e007c */
[----:B------:R-:W-:-:S03]  /*21b50*/  IMAD.MOV.U32 R147, RZ, RZ, R126 ;  /* 0x000000ffff937224 */ /* 0x000fc600078e007e */
[----:B--2---:R-:W-:Y:S04]  /*21b60*/  STSM.16.M88.4 [R0], R132 ;  /* 0x0000008400007844 */ /* 0x004fe80000000200 */
[----:B---3--:R-:W-:Y:S01]  /*21b70*/  STSM.16.M88.4 [R0+0x200], R148 ;  /* 0x0002009400007844 */ /* 0x008fe20000000200 */
[----:B------:R-:W-:Y:S06]  /*21b80*/  BAR.SYNC.DEFER_BLOCKING 0x0 ;  /* 0x0000000000007b1d */ /* 0x000fec0000010000 */
[----:B------:R-:W2:Y:S04]  /*21b90*/  LDS.128 R140, [R252] ;  /* 0x00000000fc8c7984 */ /* 0x000ea80000000c00 */
[----:B------:R-:W3:Y:S01]  /*21ba0*/  LDS.128 R132, [R252+0x400] ;  /* 0x00040000fc847984 */ /* 0x000ee20000000c00 */
[----:B------:R-:W-:Y:S06]  /*21bb0*/  BAR.SYNC.DEFER_BLOCKING 0x0 ;  /* 0x0000000000007b1d */ /* 0x000fec0000010000 */
[----:B------:R1:W-:Y:S04]  /*21bc0*/  STSM.16.M88.4 [R0], R144 ;  /* 0x0000009000007844 */ /* 0x0003e80000000200 */
[----:B-1----:R-:W2:Y:S04]  /*21bd0*/  LDL.LU R144, [R1+0xb4] ;  /* 0x0000b40001907983 */ /* 0x002ea80000300800 */
        /* <DEDUP_REMOVED lines=62> */
[----:B------:R-:W-:-:S05]  /*21fc0*/  IMAD.MOV.U32 R183, RZ, RZ, R222 ;  /* 0x000000ffffb77224 */ /* 0x000fca00078e00de */
[----:B----4-:R-:W-:Y:S01]  /*21fd0*/  STSM.16.M88.4 [R0+0x200], R180 ;  /* 0x000200b400007844 */ /* 0x010fe20000000200 */
        /* <DEDUP_REMOVED lines=11> */
[----:B------:R-:W-:Y:S01]  /*22090*/  IMAD.MOV.U32 R230, RZ, RZ, R217 ;  /* 0x000000ffffe67224 */ /* 0x000fe200078e00d9 */
[----:B--2---:R-:W-:Y:S04]  /*220a0*/  STSM.16.M88.4 [R0], R172 ;  /* 0x000000ac00007844 */ /* 0x004fe80000000200 */
[----:B---3--:R-:W-:Y:S01]  /*220b0*/  STSM.16.M88.4 [R0+0x200], R192 ;  /* 0x000200c000007844 */ /* 0x008fe20000000200 */
[----:B------:R-:W-:Y:S06]  /*220c0*/  BAR.SYNC.DEFER_BLOCKING 0x0 ;  /* 0x0000000000007b1d */ /* 0x000fec0000010000 */
[----:B------:R-:W2:Y:S04]  /*220d0*/  LDS.128 R180, [R252] ;  /* 0x00000000fcb47984 */ /* 0x000ea80000000c00 */
[----:B------:R-:W3:Y:S01]  /*220e0*/  LDS.128 R172, [R252+0x400] ;  /* 0x00040000fcac7984 */ /* 0x000ee20000000c00 */
[----:B------:R-:W-:Y:S06]  /*220f0*/  BAR.SYNC.DEFER_BLOCKING 0x0 ;  /* 0x0000000000007b1d */ /* 0x000fec0000010000 */
[----:B------:R4:W-:Y:S04]  /*22100*/  STSM.16.M88.4 [R0], R188 ;  /* 0x000000bc00007844 */ /* 0x0009e80000000200 */
[----:B----4-:R-:W4:Y:S04]  /*22110*/  LDL.LU R188, [R1+0x84] ;  /* 0x0000840001bc7983 */ /* 0x010f280000300800 */
[----:B------:R-:W4:Y:S04]  /*22120*/  LDL.LU R189, [R1+0x8c] ;  /* 0x00008c0001bd7983 */ /* 0x000f280000300800 */
[----:B------:R-:W2:Y:S04]  /*22130*/  LDL.LU R216, [R1+0x70] ;  /* 0x0000700001d87983 */ /* 0x000ea80000300800 */
[----:B------:R-:W2:Y:S04]  /*22140*/  LDL.LU R217, [R1+0x78] ;  /* 0x0000780001d97983 */ /* 0x000ea80000300800 */
[----:B------:R-:W2:Y:S04]  /*22150*/  LDL.LU R224, [R1+0x250] ;  /* 0x0002500001e07983 */ /* 0x000ea80000300800 */
[----:B------:R-:W2:Y:S01]  /*22160*/  LDL.LU R225, [R1+0x258] ;  /* 0x0002580001e17983 */ /* 0x000ea20000300800 */
[----:B------:R-:W-:-:S02]  /*22170*/  IMAD.MOV.U32 R220, RZ, RZ, R168 ;  /* 0x000000ffffdc7224 */ /* 0x000fc400078e00a8 */
[----:B------:R-:W-:Y:S02]  /*22180*/  IMAD.MOV.U32 R221, RZ, RZ, R170 ;  /* 0x000000ffffdd7224 */ /* 0x000fe400078e00aa */
        /* <DEDUP_REMOVED lines=16> */
[----:B------:R-:W-:Y:S01]  /*22290*/  STSM.16.M88.4 [R0+0x200], R228 ;  /* 0x000200e400007844 */ /* 0x000fe20000000200 */
[----:B------:R-:W-:Y:S06]  /*222a0*/  BAR.SYNC.DEFER_BLOCKING 0x0 ;  /* 0x0000000000007b1d */ /* 0x000fec0000010000 */
[----:B------:R-:W4:Y:S04]  /*222b0*/  LDS.128 R188, [R252] ;  /* 0x00000000fcbc7984 */ /* 0x000f280000000c00 */
[----:B------:R-:W1:Y:S01]  /*222c0*/  LDS.128 R168, [R252+0x400] ;  /* 0x00040000fca87984 */ /* 0x000e620000000c00 */
[----:B------:R-:W-:Y:S06]  /*222d0*/  BAR.SYNC.DEFER_BLOCKING 0x0 ;  /* 0x0000000000007b1d */ /* 0x000fec0000010000 */
[----:B--2---:R2:W-:Y:S04]  /*222e0*/  STSM.16.M88.4 [R0], R216 ;  /* 0x000000d800007844 */ /* 0x0045e80000000200 */
[----:B--2---:R-:W2:Y:S04]  /*222f0*/  LDL.LU R216, [R1+0x74] ;  /* 0x0000740001d87983 */ /* 0x004ea80000300800 */
[----:B------:R-:W2:Y:S04]  /*22300*/  LDL.LU R217, [R1+0x7c] ;  /* 0x00007c0001d97983 */ /* 0x000ea80000300800 */
[----:B------:R-:W3:Y:S04]  /*22310*/  LDL.LU R228, [R1+0x254] ;  /* 0x0002540001e47983 */ /* 0x000ee80000300800 */
[----:B------:R-:W3:Y:S04]  /*22320*/  LDL.LU R229, [R1+0x25c] ;  /* 0x00025c0001e57983 */ /* 0x000ee80000300800 */
        /* <DEDUP_REMOVED lines=12> */
[----:B------:R-:W4:Y:S01]  /*223f0*/  LDL.LU R233, [R1+0x238] ;  /* 0x0002380001e97983 */ /* 0x000f220000300800 */
        /* <DEDUP_REMOVED lines=13> */
[----:B------:R-:W-:-:S02]  /*224d0*/  IMAD.MOV.U32 R234, RZ, RZ, R208 ;  /* 0x000000ffffea7224 */ /* 0x000fc400078e00d0 */
[----:B------:R-:W-:Y:S01]  /*224e0*/  IMAD.MOV.U32 R235, RZ, RZ, R210 ;  /* 0x000000ffffeb7224 */ /* 0x000fe200078e00d2 */
[----:B------:R-:W3:Y:S04]  /*224f0*/  LDL.LU R236, [R1+0x220] ;  /* 0x0002200001ec7983 */ /* 0x000ee80000300800 */
[----:B------:R-:W-:Y:S01]  /*22500*/  STSM.16.M88.4 [R0+0x200], R232 ;  /* 0x000200e800007844 */ /* 0x000fe20000000200 */
[----:B------:R-:W-:Y:S06]  /*22510*/  BAR.SYNC.DEFER_BLOCKING 0x0 ;  /* 0x0000000000007b1d */ /* 0x000fec0000010000 */
[----:B------:R-:W3:Y:S01]  /*22520*/  LDL.LU R237, [R1+0x228] ;  /* 0x0002280001ed7983 */ /* 0x000ee20000300800 */
[----:B------:R-:W-:-:S02]  /*22530*/  IMAD.MOV.U32 R226, RZ, RZ, R61 ;  /* 0x000000ffffe27224 */ /* 0x000fc400078e003d */
[----:B------:R-:W-:Y:S01]  /*22540*/  IMAD.MOV.U32 R227, RZ, RZ, R63 ;  /* 0x000000ffffe37224 */ /* 0x000fe200078e003f */
[----:B------:R-:W1:Y:S04]  /*22550*/  LDS.128 R228, [R252] ;  /* 0x00000000fce47984 */ /* 0x000e680000000c00 */
[----:B------:R-:W-:Y:S01]  /*22560*/  LDS.128 R60, [R252+0x400] ;  /* 0x00040000fc3c7984 */ /* 0x000fe20000000c00 */
[----:B------:R-:W-:Y:S01]  /*22570*/  BAR.SYNC.DEFER_BLOCKING 0x0 ;  /* 0x0000000000007b1d */ /* 0x000fe20000010000 */
[----:B------:R-:W-:Y:S02]  /*22580*/  IMAD.MOV.U32 R246, RZ, RZ, R209 ;  /* 0x000000fffff67224 */ /* 0x000fe400078e00d1 */
[----:B------:R-:W-:-:S03]  /*22590*/  IMAD.MOV.U32 R247, RZ, RZ, R211 ;  /* 0x000000fffff77224 */ /* 0x000fc600078e00d3 */
[----:B----4-:R-:W-:Y:S04]  /*225a0*/  STSM.16.M88.4 [R0], R224 ;  /* 0x000000e000007844 */ /* 0x010fe80000000200 */
[----:B--2---:R2:W-:Y:S01]  /*225b0*/  STSM.16.M88.4 [R0+0x200], R244 ;  /* 0x000200f400007844 */ /* 0x0045e20000000200 */
[----:B------:R-:W-:Y:S06]  /*225c0*/  BAR.SYNC.DEFER_BLOCKING 0x0 ;  /* 0x0000000000007b1d */ /* 0x000fec0000010000 */
[----:B--2---:R-:W2:Y:S04]  /*225d0*/  LDL.LU R244, [R1+0x224] ;  /* 0x0002240001f47983 */ /* 0x004ea80000300800 */
[----:B------:R-:W2:Y:S04]  /*225e0*/  LDL.LU R245, [R1+0x22c] ;  /* 0x00022c0001f57983 */ /* 0x000ea80000300800 */
[----:B------:R-:W4:Y:S04]  /*225f0*/  LDS.128 R224, [R252] ;  /* 0x00000000fce07984 */ /* 0x000f280000000c00 */
[----:B------:R-:W1:Y:S01]  /*22600*/  LDS.128 R208, [R252+0x400] ;  /* 0x00040000fcd07984 */ /* 0x000e620000000c00 */
[----:B------:R-:W-:-:S02]  /*22610*/  IMAD.MOV.U32 R232, RZ, RZ, R196 ;  /* 0x000000ffffe87224 */ /* 0x000fc400078e00c4 */
[----:B------:R-:W-:Y:S02]  /*22620*/  IMAD.MOV.U32 R233, RZ, RZ, R198 ;  /* 0x000000ffffe97224 */ /* 0x000fe400078e00c6 */
[----:B------:R-:W-:Y:S02]  /*22630*/  IMAD.MOV.U32 R234, RZ, RZ, R64 ;  /* 0x000000ffffea7224 */ /* 0x000fe400078e0040 */
[----:B------:R-:W-:Y:S01]  /*22640*/  IMAD.MOV.U32 R235, RZ, RZ, R66 ;  /* 0x000000ffffeb7224 */ /* 0x000fe200078e0042 */
[----:B------:R-:W-:Y:S01]  /*22650*/  BAR.SYNC.DEFER_BLOCKING 0x0 ;  /* 0x0000000000007b1d */ /* 0x000fe20000010000 */
[----:B------:R-:W-:Y:S02]  /*22660*/  IMAD.MOV.U32 R238, RZ, RZ, R204 ;  /* 0x000000ffffee7224 */ /* 0x000fe400078e00cc */
[----:B------:R-:W-:-:S03]  /*22670*/  IMAD.MOV.U32 R239, RZ, RZ, R206 ;  /* 0x000000ffffef7224 */ /* 0x000fc600078e00ce */
[----:B------:R-:W-:Y:S04]  /*22680*/  STSM.16.M88.4 [R0], R232 ;  /* 0x000000e800007844 */ /* 0x000fe80000000200 */
[----:B---3--:R3:W-:Y:S01]  /*22690*/  STSM.16.M88.4 [R0+0x200], R236 ;  /* 0x000200ec00007844 */ /* 0x0087e20000000200 */
[----:B------:R-:W-:Y:S01]  /*226a0*/  BAR.SYNC.DEFER_BLOCKING 0x0 ;  /* 0x0000000000007b1d */ /* 0x000fe20000010000 */
[----:B------:R-:W-:Y:S02]  /*226b0*/  IMAD.MOV.U32 R196, RZ, RZ, R197 ;  /* 0x000000ffffc47224 */ /* 0x000fe400078e00c5 */
[----:B------:R-:W-:Y:S02]  /*226c0*/  IMAD.MOV.U32 R197, RZ, RZ, R199 ;  /* 0x000000ffffc57224 */ /* 0x000fe400078e00c7 */
[----:B------:R-:W-:-:S02]  /*226d0*/  IMAD.MOV.U32 R198, RZ, RZ, R65 ;  /* 0x000000ffffc67224 */ /* 0x000fc400078e0041 */
[----:B------:R-:W-:Y:S01]  /*226e0*/  IMAD.MOV.U32 R199, RZ, RZ, R67 ;  /* 0x000000ffffc77224 */ /* 0x000fe200078e0043 */
[----:B------:R-:W1:Y:S04]  /*226f0*/  LDS.128 R232, [R252] ;  /* 0x00000000fce87984 */ /* 0x000e680000000c00 */
[----:B------:R-:W-:Y:S01]  /*22700*/  LDS.128 R64, [R252+0x400] ;  /* 0x00040000fc407984 */ /* 0x000fe20000000c00 */
[----:B------:R-:W-:Y:S01]  /*22710*/  BAR.SYNC.DEFER_BLOCKING 0x0 ;  /* 0x0000000000007b1d */ /* 0x000fe20000010000 */
[----:B------:R-:W-:Y:S02]  /*22720*/  IMAD.MOV.U32 R246, RZ, RZ, R205 ;  /* 0x000000fffff67224 */ /* 0x000fe400078e00cd */
[----:B------:R-:W-:-:S03]  /*22730*/  IMAD.MOV.U32 R247, RZ, RZ, R207 ;  /* 0x000000fffff77224 */ /* 0x000fc600078e00cf */
[----:B------:R-:W-:Y:S01]  /*22740*/  STSM.16.M88.4 [R0], R196 ;  /* 0x000000c400007844 */ /* 0x000fe20000000200 */
[----:B---3--:R-:W-:Y:S02]  /*22750*/  IMAD.MOV.U32 R236, RZ, RZ, R184 ;  /* 0x000000ffffec7224 */ /* 0x008fe400078e00b8 */
[----:B------:R-:W-:Y:S02]  /*22760*/  IMAD.MOV.U32 R237, RZ, RZ, R186 ;  /* 0x000000ffffed7224 */ /* 0x000fe400078e00ba */
[----:B------:R-:W-:Y:S02]  /*22770*/  IMAD.MOV.U32 R238, RZ, RZ, R32 ;  /* 0x000000ffffee7224 */ /* 0x000fe400078e0020 */
[----:B------:R-:W-:Y:S01]  /*22780*/  IMAD.MOV.U32 R239, RZ, RZ, R34 ;  /* 0x000000ffffef7224 */ /* 0x000fe200078e0022 */
[----:B--2---:R2:W-:Y:S01]  /*22790*/  STSM.16.M88.4 [R0+0x200], R244 ;  /* 0x000200f400007844 */ /* 0x0045e20000000200 */
[----:B------:R-:W-:Y:S06]  /*227a0*/  BAR.SYNC.DEFER_BLOCKING 0x0 ;  /* 0x0000000000007b1d */ /* 0x000fec0000010000 */
[----:B--2---:R-:W2:Y:S04]  /*227b0*/  LDL.LU R246, [R1+0x320] ;  /* 0x0003200001f67983 */ /* 0x004ea80000300800 */
[----:B------:R-:W3:Y:S04]  /*227c0*/  LDS.128 R204, [R252] ;  /* 0x00000000fccc7984 */ /* 0x000ee80000000c00 */
[----:B------:R-:W1:Y:S01]  /*227d0*/  LDS.128 R196, [R252+0x400] ;  /* 0x00040000fcc47984 */ /* 0x000e620000000c00 */
[----:B------:R-:W-:Y:S06]  /*227e0*/  BAR.SYNC.DEFER_BLOCKING 0x0 ;  /* 0x0000000000007b1d */ /* 0x000fec0000010000 */
[----:B------:R4:W-:Y:S04]  /*227f0*/  STSM.16.M88.4 [R0], R236 ;  /* 0x000000ec00007844 */ /* 0x0009e80000000200 */
[----:B----4-:R-:W4:Y:S04]  /*22800*/  LDL.LU R236, [R1+0x210] ;  /* 0x0002100001ec7983 */ /* 0x010f280000300800 */
[----:B------:R-:W4:Y:S01]  /*22810*/  LDL.LU R237, [R1+0x218] ;  /* 0x0002180001ed7983 */ /* 0x000f220000300800 */
[----:B------:R-:W-:-:S02]  /*22820*/  IMAD.MOV.U32 R238, RZ, RZ, R200 ;  /* 0x000000ffffee7224 */ /* 0x000fc400078e00c8 */
[----:B------:R-:W-:Y:S02]  /*22830*/  IMAD.MOV.U32 R239, RZ, RZ, R202 ;  /* 0x000000ffffef7224 */ /* 0x000fe400078e00ca */
[----:B------:R-:W-:Y:S02]  /*22840*/  IMAD.MOV.U32 R184, RZ, RZ, R185 ;  /* 0x000000ffffb87224 */ /* 0x000fe400078e00b9 */
[----:B------:R-:W-:Y:S02]  /*22850*/  IMAD.MOV.U32 R185, RZ, RZ, R187 ;  /* 0x000000ffffb97224 */ /* 0x000fe400078e00bb */
[----:B------:R-:W-:Y:S02]  /*22860*/  IMAD.MOV.U32 R186, RZ, RZ, R33 ;  /* 0x000000ffffba7224 */ /* 0x000fe400078e0021 */
[----:B------:R-:W-:Y:S01]  /*22870*/  IMAD.MOV.U32 R187, RZ, RZ, R35 ;  /* 0x000000ffffbb7224 */ /* 0x000fe200078e0023 */
[----:B----4-:R-:W-:Y:S01]  /*22880*/  STSM.16.M88.4 [R0+0x200], R236 ;  /* 0x000200ec00007844 */ /* 0x010fe20000000200 */
[----:B------:R-:W-:Y:S06]  /*22890*/  BAR.SYNC.DEFER_BLOCKING 0x0 ;  /* 0x0000000000007b1d */ /* 0x000fec0000010000 */
[----:B------:R-:W4:Y:S04]  /*228a0*/  LDS.128 R32, [R252] ;  /* 0x00000000fc207984 */ /* 0x000f280000000c00 */
[----:B------:R-:W-:Y:S01]  /*228b0*/  LDS.128 R236, [R252+0x400] ;  /* 0x00040000fcec7984 */ /* 0x000fe20000000c00 */
[----:B------:R-:W-:Y:S06]  /*228c0*/  BAR.SYNC.DEFER_BLOCKING 0x0 ;  /* 0x0000000000007b1d */ /* 0x000fec0000010000 */
[----:B------:R1:W-:Y:S04]  /*228d0*/  STSM.16.M88.4 [R0], R184 ;  /* 0x000000b800007844 */ /* 0x0003e80000000200 */
[----:B-1----:R-:W3:Y:S04]  /*228e0*/  LDL.LU R184, [R1+0x214] ;  /* 0x0002140001b87983 */ /* 0x002ee80000300800 */
[----:B------:R-:W3:Y:S01]  /*228f0*/  LDL.LU R185, [R1+0x21c] ;  /* 0x00021c0001b97983 */ /* 0x000ee20000300800 */
[----:B------:R-:W-:-:S02]  /*22900*/  IMAD.MOV.U32 R186, RZ, RZ, R201 ;  /* 0x000000ffffba7224 */ /* 0x000fc400078e00c9 */
[----:B------:R-:W-:Y:S02]  /*22910*/  IMAD.MOV.U32 R187, RZ, RZ, R203 ;  /* 0x000000ffffbb7224 */ /* 0x000fe400078e00cb */
[----:B------:R-:W-:Y:S01]  /*22920*/  IMAD R2, R3, UR4, RZ ;  /* 0x0000000403027c24 */ /* 0x000fe2000f8e02ff */
[----:B------:R-:W1:Y:S01]  /*22930*/  LDCU UR4, c[0x0][0x3b8] ;  /* 0x00007700ff0477ac */ /* 0x000e620008000800 */
[----:B--2---:R-:W-:Y:S01]  /*22940*/  IMAD R3, R246, UR5, RZ ;  /* 0x00000005f6037c24 */ /* 0x004fe2000f8e02ff */
[----:B------:R-:W2:Y:S01]  /*22950*/  LDCU UR5, c[0x0][0x39c] ;  /* 0x00007380ff0577ac */ /* 0x000ea20008000800 */
[----:B---3--:R3:W-:Y:S04]  /*22960*/  STSM.16.M88.4 [R0+0x200], R184 ;  /* 0x000200b800007844 */ /* 0x0087e80000000200 */
[----:B---3--:R-:W3:Y:S04]  /*22970*/  LDL.LU R186, [R1+0x20] ;  /* 0x0000200001ba7983 */ /* 0x008ee80000300800 */
[----:B------:R-:W2:Y:S04]  /*22980*/  LDL.LU R187, [R1] ;  /* 0x0000000001bb7983 */ /* 0x000ea80000300800 */
[----:B------:R-:W2:Y:S04]  /*22990*/  LDL.LU R203, [R1+0x24] ;  /* 0x0000240001cb7983 */ /* 0x000ea80000300800 */
[----:B------:R-:W2:Y:S04]  /*229a0*/  LDL.LU R201, [R1+0x4] ;  /* 0x0000040001c97983 */ /* 0x000ea80000300800 */
[----:B------:R-:W2:Y:S04]  /*229b0*/  LDL.LU R202, [R1+0x28] ;  /* 0x0000280001ca7983 */ /* 0x000ea80000300800 */
[----:B------:R-:W2:Y:S04]  /*229c0*/  LDL.LU R244, [R1+0x8] ;  /* 0x0000080001f47983 */ /* 0x000ea80000300800 */
[----:B------:R-:W2:Y:S04]  /*229d0*/  LDL.LU R245, [R1+0x2c] ;  /* 0x00002c0001f57983 */ /* 0x000ea80000300800 */
[----:B------:R-:W2:Y:S01]  /*229e0*/  LDL.LU R247, [R1+0xc] ;  /* 0x00000c0001f77983 */ /* 0x000ea20000300800 */
[----:B------:R-:W-:Y:S01]  /*229f0*/  BAR.SYNC.DEFER_BLOCKING 0x0 ;  /* 0x0000000000007b1d */ /* 0x000fe20000010000 */
[----:B------:R-:W-:-:S04]  /*22a00*/  LEA R0, P2, R2, UR6, 0x2 ;  /* 0x0000000602007c11 */ /* 0x000fc8000f8410ff */
[----:B------:R-:W-:Y:S01]  /*22a10*/  LEA.HI.X.SX32 R2, R2, UR7, 0x2, P2 ;  /* 0x0000000702027c11 */ /* 0x000fe200090f16ff */
[----:B------:R-:W2:Y:S01]  /*22a20*/  LDCU UR6, c[0x0][0x39c] ;  /* 0x00007380ff0677ac */ /* 0x000ea20008000800 */
[C---:B------:R-:W-:Y:S01]  /*22a30*/  LEA R184, P2, R3.reuse, R0, 0x2 ;  /* 0x0000000003b87211 */ /* 0x040fe200078410ff */
[----:B------:R-:W4:Y:S01]  /*22a40*/  LDL.LU R200, [R1+0x10] ;  /* 0x0000100001c87983 */ /* 0x000f220000300800 */
[----:B------:R-:W2:Y:S02]  /*22a50*/  LDCU UR7, c[0x0][0x3b8] ;  /* 0x00007700ff0777ac */ /* 0x000ea40008000800 */
[C---:B------:R-:W-:Y:S01]  /*22a60*/  LEA.HI.X.SX32 R185, R3.reuse, R2, 0x2, P2 ;  /* 0x0000000203b97211 */ /* 0x040fe200010f16ff */
[----:B-1----:R-:W-:Y:S01]  /*22a70*/  VIADD R3, R3, UR4 ;  /* 0x0000000403037c36 */ /* 0x002fe20008000000 */
[----:B------:R-:W1:Y:S03]  /*22a80*/  LDCU UR4, c[0x0][0x3b8] ;  /* 0x00007700ff0477ac */ /* 0x000e660008000800 */
[----:B---3--:R3:W-:Y:S02]  /*22a90*/  @P1 STG.E desc[UR24][R184.64], R186 ;  /* 0x000000bab8001986 */ /* 0x0087e4000c101918 */
[----:B---3--:R-:W-:-:S05]  /*22aa0*/  VIADD R184, R246, 0x1 ;  /* 0x00000001f6b87836 */ /* 0x008fca0000000000 */
[----:B------:R-:W-:Y:S01]  /*22ab0*/  ISETP.LT.AND P2, PT, R184, UR8, !P0 ;  /* 0x00000008b8007c0c */ /* 0x000fe2000c741270 */
[----:B------:R-:W-:Y:S01]  /*22ac0*/  VIADD R186, R246, 0x2 ;  /* 0x00000002f6ba7836 */ /* 0x000fe20000000000 */
[C---:B------:R-:W-:Y:S01]  /*22ad0*/  LEA R184, P1, R3.reuse, R0, 0x2 ;  /* 0x0000000003b87211 */ /* 0x040fe200078210ff */
[----:B------:R-:W3:Y:S03]  /*22ae0*/  LDCU UR8, c[0x0][0x39c] ;  /* 0x00007380ff0877ac */ /* 0x000ee60008000800 */
[C---:B------:R-:W-:Y:S01]  /*22af0*/  LEA.HI.X.SX32 R185, R3.reuse, R2, 0x2, P1 ;  /* 0x0000000203b97211 */ /* 0x040fe200008f16ff */
[----:B-1----:R-:W-:Y:S01]  /*22b00*/  VIADD R3, R3, UR4 ;  /* 0x0000000403037c36 */ /* 0x002fe20008000000 */
[----:B------:R-:W1:Y:S05]  /*22b10*/  LDCU UR4, c[0x0][0x3b8] ;  /* 0x00007700ff0477ac */ /* 0x000e6a0008000800 */
[----:B--2---:R2:W-:Y:S01]  /*22b20*/  @P2 STG.E desc[UR24][R184.64], R187 ;  /* 0x000000bbb8002986 */ /* 0x0045e2000c101918 */
[----:B------:R-:W-:Y:S01]  /*22b30*/  ISETP.LT.AND P2, PT, R186, UR5, !P0 ;  /* 0x00000005ba007c0c */ /* 0x000fe2000c741270 */
[----:B------:R-:W3:Y:S01]  /*22b40*/  LDCU UR5, c[0x0][0x39c] ;  /* 0x00007380ff0577ac */ /* 0x000ee20008000800 */
[----:B------:R-:W-:Y:S01]  /*22b50*/  VIADD R186, R246, 0x3 ;  /* 0x00000003f6ba7836 */ /* 0x000fe20000000000 */
[----:B--2---:R-:W-:-:S04]  /*22b60*/  LEA R184, P1, R3, R0, 0x2 ;  /* 0x0000000003b87211 */ /* 0x004fc800078210ff */
[C---:B------:R-:W-:Y:S01]  /*22b70*/  LEA.HI.X.SX32 R185, R3.reuse, R2, 0x2, P1 ;  /* 0x0000000203b97211 */ /* 0x040fe200008f16ff */
[----:B-1----:R-:W-:Y:S01]  /*22b80*/  VIADD R3, R3, UR4 ;  /* 0x0000000403037c36 */ /* 0x002fe20008000000 */
[----:B------:R-:W1:Y:S04]  /*22b90*/  LDCU UR4, c[0x0][0x3b8] ;  /* 0x00007700ff0477ac */ /* 0x000e680008000800 */
[----:B------:R2:W-:Y:S01]  /*22ba0*/  @P2 STG.E desc[UR24][R184.64], R203 ;  /* 0x000000cbb8002986 */ /* 0x0005e2000c101918 */
[----:B---3--:R-:W-:Y:S01]  /*22bb0*/  ISETP.LT.AND P2, PT, R186, UR5, !P0 ;  /* 0x00000005ba007c0c */ /* 0x008fe2000c741270 */
        /* <DEDUP_REMOVED lines=25> */
[C---:B--2---:R-:W-:Y:S01]  /*22d50*/  LEA R184, P1, R187.reuse, R0, 0x2 ;  /* 0x00000000bbb87211 */ /* 0x044fe200078210ff */
[----:B------:R-:W2:Y:S03]  /*22d60*/  LDL.LU R244, [R1+0x14] ;  /* 0x0000140001f47983 */ /* 0x000ea60000300800 */
[----:B------:R-:W-:-:S07]  /*22d70*/  LEA.HI.X.SX32 R185, R187, R2, 0x2, P1 ;  /* 0x00000002bbb97211 */ /* 0x000fce00008f16ff */
[----:B------:R3:W-:Y:S01]  /*22d80*/  @P2 STG.E desc[UR24][R184.64], R245 ;  /* 0x000000f5b8002986 */ /* 0x0007e2000c101918 */
[----:B------:R-:W-:Y:S02]  /*22d90*/  VIADD R3, R246, 0x7 ;  /* 0x00000007f6037836 */ /* 0x000fe40000000000 */
[----:B-1----:R-:W-:Y:S01]  /*22da0*/  VIADD R187, R187, UR4 ;  /* 0x00000004bbbb7c36 */ /* 0x002fe20008000000 */
[----:B------:R-:W1:Y:S01]  /*22db0*/  LDCU UR4, c[0x0][0x3b8] ;  /* 0x00007700ff0477ac */ /* 0x000e620008000800 */
[----:B---3--:R-:W3:Y:S01]  /*22dc0*/  LDL.LU R245, [R1+0x18] ;  /* 0x0000180001f57983 */ /* 0x008ee20000300800 */
[----:B------:R-:W-:Y:S01]  /*22dd0*/  ISETP.LT.AND P2, PT, R3, UR5, !P0 ;  /* 0x0000000503007c0c */ /* 0x000fe2000c741270 */
[----:B------:R-:W1:Y:S01]  /*22de0*/  LDCU UR5, c[0x0][0x39c] ;  /* 0x00007380ff0577ac */ /* 0x000e620008000800 */
[----:B------:R-:W-:-:S04]  /*22df0*/  LEA R184, P1, R187, R0, 0x2 ;  /* 0x00000000bbb87211 */ /* 0x000fc800078210ff */
[----:B------:R-:W-:-:S07]  /*22e00*/  LEA.HI.X.SX32 R185, R187, R2, 0x2, P1 ;  /* 0x00000002bbb97211 */ /* 0x000fce00008f16ff */
[----:B------:R1:W-:Y:S04]  /*22e10*/  @P2 STG.E desc[UR24][R184.64], R247 ;  /* 0x000000f7b8002986 */ /* 0x0003e8000c101918 */
[----:B-1----:R-:W3:Y:S01]  /*22e20*/  LDL.LU R247, [R1+0x1c] ;  /* 0x00001c0001f77983 */ /* 0x002ee20000300800 */
[----:B------:R-:W-:Y:S01]  /*22e30*/  VIADD R201, R187, UR4 ;  /* 0x00000004bbc97c36 */ /* 0x000fe20008000000 */
[----:B------:R-:W1:Y:S01]  /*22e40*/  LDCU UR4, c[0x0][0x3b8] ;  /* 0x00007700ff0477ac */ /* 0x000e620008000800 */
[----:B------:R-:W-:-:S05]  /*22e50*/  VIADD R3, R246, 0x8 ;  /* 0x00000008f6037836 */ /* 0x000fca0000000000 */
[----:B------:R-:W-:Y:S01]  /*22e60*/  ISETP.LT.AND P2, PT, R3, UR5, !P0 ;  /* 0x0000000503007c0c */ /* 0x000fe2000c741270 */
[----:B------:R-:W4:Y:S01]  /*22e70*/  LDCU UR5, c[0x0][0x39c] ;  /* 0x00007380ff0577ac */ /* 0x000f220008000800 */
[----:B------:R-:W-:Y:S01]  /*22e80*/  LEA R186, P1, R201, R0, 0x2 ;  /* 0x00000000c9ba7211 */ /* 0x000fe200078210ff */
[----:B------:R-:W-:-:S03]  /*22e90*/  VIADD R3, R246, 0x9 ;  /* 0x00000009f6037836 */ /* 0x000fc60000000000 */
[C---:B------:R-:W-:Y:S01]  /*22ea0*/  LEA.HI.X.SX32 R187, R201.reuse, R2, 0x2, P1 ;  /* 0x00000002c9bb7211 */ /* 0x040fe200008f16ff */
[----:B-1----:R-:W-:Y:S01]  /*22eb0*/  VIADD R201, R201, UR4 ;  /* 0x00000004c9c97c36 */ /* 0x002fe20008000000 */
[----:B------:R-:W1:Y:S05]  /*22ec0*/  LDCU UR4, c[0x0][0x3b8] ;  /* 0x00007700ff0477ac */ /* 0x000e6a0008000800 */
[----:B----4-:R4:W-:Y:S01]  /*22ed0*/  @P2 STG.E desc[UR24][R186.64], R200 ;  /* 0x000000c8ba002986 */ /* 0x0109e2000c101918 */
[----:B------:R-:W-:Y:S01]  /*22ee0*/  ISETP.LT.AND P2, PT, R3, UR5, !P0 ;  /* 0x0000000503007c0c */ /* 0x000fe2000c741270 */
[----:B------:R-:W4:Y:S01]  /*22ef0*/  LDCU UR5, c[0x0][0x3b8] ;  /* 0x00007700ff0577ac */ /* 0x000f220008000800 */
[----:B------:R-:W-:Y:S01]  /*22f00*/  LEA R184, P1, R201, R0, 0x2 ;  /* 0x00000000c9b87211 */ /* 0x000fe200078210ff */
[----:B------:R-:W-:-:S03]  /*22f10*/  VIADD R3, R246, 0xa ;  /* 0x0000000af6037836 */ /* 0x000fc60000000000 */
[C---:B------:R-:W-:Y:S01]  /*22f20*/  LEA.HI.X.SX32 R185, R201.reuse, R2, 0x2, P1 ;  /* 0x00000002c9b97211 */ /* 0x040fe200008f16ff */
[----:B-1----:R-:W-:-:S06]  /*22f30*/  VIADD R201, R201, UR4 ;  /* 0x00000004c9c97c36 */ /* 0x002fcc0008000000 */
[----:B------:R1:W-:Y:S01]  /*22f40*/  @P2 STG.E desc[UR24][R184.64], R248 ;  /* 0x000000f8b8002986 */ /* 0x0003e2000c101918 */
[----:B------:R-:W-:Y:S01]  /*22f50*/  ISETP.LT.AND P2, PT, R3, UR6, !P0 ;  /* 0x0000000603007c0c */ /* 0x000fe2000c741270 */
[----:B------:R-:W1:Y:S01]  /*22f60*/  LDCU UR6, c[0x0][0x3b8] ;  /* 0x00007700ff0677ac */ /* 0x000e620008000800 */
[C---:B----4-:R-:W-:Y:S01]  /*22f70*/  LEA R186, P1, R201.reuse, R0, 0x2 ;  /* 0x00000000c9ba7211 */ /* 0x050fe200078210ff */
[C---:B------:R-:W-:Y:S01]  /*22f80*/  VIADD R3, R246.reuse, 0xb ;  /* 0x0000000bf6037836 */ /* 0x040fe20000000000 */
[----:B------:R-:W4:Y:S02]  /*22f90*/  LDCU UR4, c[0x0][0x3b8] ;  /* 0x00007700ff0477ac */ /* 0x000f240008000800 */
[C---:B------:R-:W-:Y:S01]  /*22fa0*/  LEA.HI.X.SX32 R187, R201.reuse, R2, 0x2, P1 ;  /* 0x00000002c9bb7211 */ /* 0x040fe200008f16ff */
[----:B------:R-:W-:Y:S01]  /*22fb0*/  VIADD R201, R201, UR5 ;  /* 0x00000005c9c97c36 */ /* 0x000fe20008000000 */
[----:B------:R-:W-:Y:S01]  /*22fc0*/  ISETP.LT.AND P4, PT, R3, UR8, !P0 ;  /* 0x0000000803007c0c */ /* 0x000fe2000c781270 */
[----:B------:R-:W-:Y:S01]  /*22fd0*/  VIADD R3, R246, 0xc ;  /* 0x0000000cf6037836 */ /* 0x000fe20000000000 */
[----:B------:R-:W2:Y:S02]  /*22fe0*/  LDCU UR8, c[0x0][0x3b8] ;  /* 0x00007700ff0877ac */ /* 0x000ea40008000800 */
[----:B-1----:R-:W-:-:S02]  /*22ff0*/  LEA R184, P1, R201, R0, 0x2 ;  /* 0x00000000c9b87211 */ /* 0x002fc400078210ff */
[----:B------:R-:W-:Y:S01]  /*23000*/  ISETP.LT.AND P3, PT, R3, UR9, !P0 ;  /* 0x0000000903007c0c */ /* 0x000fe2000c761270 */
[C---:B------:R-:W-:Y:S01]  /*23010*/  VIADD R200, R246.reuse, 0xe ;  /* 0x0000000ef6c87836 */ /* 0x040fe20000000000 */
[C---:B------:R-:W-:Y:S01]  /*23020*/  LEA.HI.X.SX32 R185, R201.reuse, R2, 0x2, P1 ;  /* 0x00000002c9b97211 */ /* 0x040fe200008f16ff */
[----:B------:R-:W-:Y:S01]  /*23030*/  VIADD R3, R246, 0xd ;  /* 0x0000000df6037836 */ /* 0x000fe20000000000 */
[----:B------:R-:W1:Y:S01]  /*23040*/  LDCU UR5, c[0x0][0x3b8] ;  /* 0x00007700ff0577ac */ /* 0x000e620008000800 */
[----:B------:R-:W-:Y:S01]  /*23050*/  VIADD R201, R201, UR6 ;  /* 0x00000006c9c97c36 */ /* 0x000fe20008000000 */
[----:B------:R-:W1:Y:S03]  /*23060*/  LDCU UR6, c[0x0][0x3b8] ;  /* 0x00007700ff0677ac */ /* 0x000e660008000800 */
[----:B----4-:R-:W-:Y:S01]  /*23070*/  VIADD R203, R201, UR4 ;  /* 0x00000004c9cb7c36 */ /* 0x010fe20008000000 */
[----:B------:R-:W4:Y:S01]  /*23080*/  LDCU UR9, c[0x0][0x3b8] ;  /* 0x00007700ff0977ac */ /* 0x000f220008000800 */
[----:B------:R-:W1:Y:S01]  /*23090*/  LDCU UR4, c[0x0][0x3b8] ;  /* 0x00007700ff0477ac */ /* 0x000e620008000800 */
[----:B--2---:R2:W-:Y:S01]  /*230a0*/  @P2 STG.E desc[UR24][R186.64], R244 ;  /* 0x000000f4ba002986 */ /* 0x0045e2000c101918 */
[----:B------:R-:W-:Y:S01]  /*230b0*/  ISETP.LT.AND P2, PT, R3, UR10, !P0 ;  /* 0x0000000a03007c0c */ /* 0x000fe2000c741270 */
[----:B------:R-:W1:Y:S02]  /*230c0*/  LDCU UR10, c[0x0][0x39c] ;  /* 0x00007380ff0a77ac */ /* 0x000e640008000800 */
[----:B------:R4:W-:Y:S01]  /*230d0*/  @P4 STG.E desc[UR24][R184.64], R249 ;  /* 0x000000f9b8004986 */ /* 0x0009e2000c101918 */
[----:B--2---:R-:W-:-:S04]  /*230e0*/  LEA R186, P1, R201, R0, 0x2 ;  /* 0x00000000c9ba7211 */ /* 0x004fc800078210ff */
[----:B------:R-:W-:Y:S02]  /*230f0*/  LEA.HI.X.SX32 R187, R201, R2, 0x2, P1 ;  /* 0x00000002c9bb7211 */ /* 0x000fe400008f16ff */
[----:B------:R-:W-:Y:S01]  /*23100*/  ISETP.LT.AND P1, PT, R200, UR11, !P0 ;  /* 0x0000000bc8007c0c */ /* 0x000fe2000c721270 */
[----:B----4-:R-:W-:Y:S01]  /*23110*/  VIADD R184, R246, 0x10 ;  /* 0x00000010f6b87836 */ /* 0x010fe20000000000 */
[----:B------:R-:W2:Y:S01]  /*23120*/  LDCU UR11, c[0x0][0x39c] ;  /* 0x00007380ff0b77ac */ /* 0x000ea20008000800 */
[----:B---3--:R3:W-:Y:S01]  /*23130*/  @P3 STG.E desc[UR24][R186.64], R245 ;  /* 0x000000f5ba003986 */ /* 0x0087e2000c101918 */
[----:B------:R-:W-:-:S04]  /*23140*/  LEA R200, P3, R203, R0, 0x2 ;  /* 0x00000000cbc87211 */ /* 0x000fc800078610ff */
[C---:B------:R-:W-:Y:S01]  /*23150*/  LEA.HI.X.SX32 R201, R203.reuse, R2, 0x2, P3 ;  /* 0x00000002cbc97211 */ /* 0x040fe200018f16ff */
[----:B------:R-:W-:Y:S01]  /*23160*/  VIADD R203, R203, UR7 ;  /* 0x00000007cbcb7c36 */ /* 0x000fe20008000000 */
[----:B-1----:R-:W-:Y:S01]  /*23170*/  ISETP.LT.AND P4, PT, R184, UR10, !P0 ;  /* 0x0000000ab8007c0c */ /* 0x002fe2000c781270 */
[----:B------:R-:W-:Y:S01]  /*23180*/  VIADD R3, R246, 0xf ;  /* 0x0000000ff6037836 */ /* 0x000fe20000000000 */
[----:B------:R-:W1:Y:S01]  /*23190*/  LDCU UR7, c[0x0][0x3b8] ;  /* 0x00007700ff0777ac */ /* 0x000e620008000800 */
[C---:B---3--:R-:W-:Y:S01]  /*231a0*/  VIADD R245, R203.reuse, UR8 ;  /* 0x00000008cbf57c36 */ /* 0x048fe20008000000 */
[----:B------:R-:W-:Y:S01]  /*231b0*/  @P2 STG.E desc[UR24][R200.64], R250 ;  /* 0x000000fac8002986 */ /* 0x000fe2000c101918 */
[-C--:B------:R-:W-:Y:S01]  /*231c0*/  LEA R184, P2, R203, R0.reuse, 0x2 ;  /* 0x00000000cbb87211 */ /* 0x080fe200078410ff */
[----:B------:R-:W3:Y:S02]  /*231d0*/  LDCU UR8, c[0x0][0x3b8] ;  /* 0x00007700ff0877ac */ /* 0x000ee40008000800 */
[----:B------:R-:W-:-:S02]  /*231e0*/  LEA R186, P6, R245, R0, 0x2 ;  /* 0x00000000f5ba7211 */ /* 0x000fc400078c10ff */
[-C--:B------:R-:W-:Y:S01]  /*231f0*/  LEA.HI.X.SX32 R185, R203, R2.reuse, 0x2, P2 ;  /* 0x00000002cbb97211 */ /* 0x080fe200010f16ff */
[----:B------:R-:W4:Y:S01]  /*23200*/  LDCU UR10, c[0x0][0x39c] ;  /* 0x00007380ff0a77ac */ /* 0x000f220008000800 */
[----:B------:R-:W-:Y:S02]  /*23210*/  ISETP.LT.AND P5, PT, R3, UR12, !P0 ;  /* 0x0000000c03007c0c */ /* 0x000fe4000c7a1270 */
[C---:B------:R-:W-:Y:S01]  /*23220*/  LEA.HI.X.SX32 R187, R245.reuse, R2, 0x2, P6 ;  /* 0x00000002f5bb7211 */ /* 0x040fe200030f16ff */
[----:B------:R-:W-:Y:S01]  /*23230*/  VIADD R245, R245, UR5 ;  /* 0x00000005f5f57c36 */ /* 0x000fe20008000000 */
[----:B------:R1:W-:Y:S01]  /*23240*/  @P1 STG.E desc[UR24][R184.64], R247 ;  /* 0x000000f7b8001986 */ /* 0x0003e2000c101918 */
[----:B------:R-:W-:Y:S01]  /*23250*/  VIADD R3, R246, 0x11 ;  /* 0x00000011f6037836 */ /* 0x000fe20000000000 */
[----:B------:R-:W2:Y:S01]  /*23260*/  LDCU UR12, c[0x0][0x39c] ;  /* 0x00007380ff0c77ac */ /* 0x000ea20008000800 */
[----:B------:R-:W2:Y:S01]  /*23270*/  LDCU UR5, c[0x0][0x3b8] ;  /* 0x00007700ff0577ac */ /* 0x000ea20008000800 */
[----:B-1----:R-:W-:-:S05]  /*23280*/  VIADD R247, R245, UR6 ;  /* 0x00000006f5f77c36 */ /* 0x002fca0008000000 */
[----:B------:R1:W-:Y:S01]  /*23290*/  @P5 STG.E desc[UR24][R186.64], R251 ;  /* 0x000000fbba005986 */ /* 0x0003e2000c101918 */
[----:B------:R-:W-:Y:S01]  /*232a0*/  ISETP.LT.AND P3, PT, R3, UR13, !P0 ;  /* 0x0000000d03007c0c */ /* 0x000fe2000c761270 */
[----:B------:R-:W3:Y:S01]  /*232b0*/  LDCU UR6, c[0x0][0x3b8] ;  /* 0x00007700ff0677ac */ /* 0x000ee20008000800 */
[-C--:B------:R-:W-:Y:S02]  /*232c0*/  LEA R202, P6, R247, R0.reuse, 0x2 ;  /* 0x00000000f7ca7211 */ /* 0x080fe400078c10ff */
[----:B------:R-:W-:Y:S02]  /*232d0*/  LEA R200, P5, R245, R0, 0x2 ;  /* 0x00000000f5c87211 */ /* 0x000fe400078a10ff */
[CC--:B------:R-:W-:Y:S01]  /*232e0*/  LEA.HI.X.SX32 R203, R247.reuse, R2.reuse, 0x2, P6 ;  /* 0x00000002f7cb7211 */ /* 0x0c0fe200030f16ff */
[----:B------:R-:W-:Y:S01]  /*232f0*/  VIADD R247, R247, UR9 ;  /* 0x00000009f7f77c36 */ /* 0x000fe20008000000 */
[----:B------:R-:W-:Y:S01]  /*23300*/  LEA.HI.X.SX32 R201, R245, R2, 0x2, P5 ;  /* 0x00000002f5c97211 */ /* 0x000fe200028f16ff */
[----:B------:R-:W-:Y:S01]  /*23310*/  VIADD R3, R246, 0x12 ;  /* 0x00000012f6037836 */ /* 0x000fe20000000000 */
[----:B------:R-:W3:Y:S01]  /*23320*/  LDCU UR9, c[0x0][0x3b8] ;  /* 0x00007700ff0977ac */ /* 0x000ee20008000800 */
[----:B------:R-:W-:-:S03]  /*23330*/  VIADD R245, R247, UR4 ;  /* 0x00000004f7f57c36 */ /* 0x000fc60008000000 */
[----:B--2---:R-:W-:Y:S01]  /*23340*/  ISETP.LT.AND P2, PT, R3, UR11, !P0 ;  /* 0x0000000b03007c0c */ /* 0x004fe2000c741270 */
[----:B------:R-:W2:Y:S01]  /*23350*/  LDCU UR11, c[0x0][0x39c] ;  /* 0x00007380ff0b77ac */ /* 0x000ea20008000800 */
[C---:B-1----:R-:W-:Y:S01]  /*23360*/  LEA R186, P6, R245.reuse, R0, 0x2 ;  /* 0x00000000f5ba7211 */ /* 0x042fe200078c10ff */
[C---:B------:R-:W-:Y:S01]  /*23370*/  VIADD R3, R246.reuse, 0x13 ;  /* 0x00000013f6037836 */ /* 0x040fe20000000000 */
[----:B------:R-:W-:Y:S01]  /*23380*/  @P4 STG.E desc[UR24][R200.64], R240 ;  /* 0x000000f0c8004986 */ /* 0x000fe2000c101918 */
[----:B------:R-:W1:Y:S01]  /*23390*/  LDCU UR4, c[0x0][0x3b8] ;  /* 0x00007700ff0477ac */ /* 0x000e620008000800 */
[----:B------:R-:W-:Y:S02]  /*233a0*/  LEA.HI.X.SX32 R187, R245, R2, 0x2, P6 ;  /* 0x00000002f5bb7211 */ /* 0x000fe400030f16ff */
[----:B------:R3:W-:Y:S01]  /*233b0*/  @P3 STG.E desc[UR24][R202.64], R28 ;  /* 0x0000001cca003986 */ /* 0x0007e2000c101918 */
[----:B------:R-:W-:Y:S01]  /*233c0*/  LEA R184, P3, R247, R0, 0x2 ;  /* 0x00000000f7b87211 */ /* 0x000fe200078610ff */
[----:B------:R-:W-:Y:S01]  /*233d0*/  VIADD R245, R245, UR7 ;  /* 0x00000007f5f57c36 */ /* 0x000fe20008000000 */
[----:B------:R-:W-:Y:S01]  /*233e0*/  ISETP.LT.AND P1, PT, R3, UR12, !P0 ;  /* 0x0000000c03007c0c */ /* 0x000fe2000c721270 */
[----:B------:R-:W-:Y:S01]  /*233f0*/  VIADD R3, R246, 0x14 ;  /* 0x00000014f6037836 */ /* 0x000fe20000000000 */
[----:B------:R-:W1:Y:S01]  /*23400*/  LDCU UR12, c[0x0][0x39c] ;  /* 0x00007380ff0c77ac */ /* 0x000e620008000800 */
[----:B------:R-:W-:-:S03]  /*23410*/  LEA.HI.X.SX32 R185, R247, R2, 0x2, P3 ;  /* 0x00000002f7b97211 */ /* 0x000fc600018f16ff */
[----:B----4-:R-:W-:Y:S01]  /*23420*/  ISETP.LT.AND P5, PT, R3, UR10, !P0 ;  /* 0x0000000a03007c0c */ /* 0x010fe2000c7a1270 */
[----:B------:R-:W4:Y:S01]  /*23430*/  LDCU UR7, c[0x0][0x3b8] ;  /* 0x00007700ff0777ac */ /* 0x000f220008000800 */
[----:B---3--:R-:W-:Y:S01]  /*23440*/  VIADD R203, R245, UR8 ;  /* 0x00000008f5cb7c36 */ /* 0x008fe20008000000 */
[----:B------:R3:W-:Y:S01]  /*23450*/  @P2 STG.E desc[UR24][R184.64], R241 ;  /* 0x000000f1b8002986 */ /* 0x0007e2000c101918 */
[C---:B------:R-:W-:Y:S01]  /*23460*/  VIADD R3, R246.reuse, 0x15 ;  /* 0x00000015f6037836 */ /* 0x040fe20000000000 */
[----:B------:R-:W1:Y:S02]  /*23470*/  LDCU UR10, c[0x0][0x39c] ;  /* 0x00007380ff0a77ac */ /* 0x000e640008000800 */
[----:B------:R1:W-:Y:S02]  /*23480*/  @P1 STG.E desc[UR24][R186.64], R29 ;  /* 0x0000001dba001986 */ /* 0x0003e4000c101918 */
[----:B--2---:R-:W-:Y:S01]  /*23490*/  ISETP.LT.AND P4, PT, R3, UR11, !P0 ;  /* 0x0000000b03007c0c */ /* 0x004fe2000c781270 */
[----:B------:R-:W2:Y:S01]  /*234a0*/  LDCU UR8, c[0x0][0x3b8] ;  /* 0x00007700ff0877ac */ /* 0x000ea20008000800 */
[-C--:B---3--:R-:W-:Y:S01]  /*234b0*/  LEA R184, P6, R203, R0.reuse, 0x2 ;  /* 0x00000000cbb87211 */ /* 0x088fe200078c10ff */
[C---:B------:R-:W-:Y:S01]  /*234c0*/  VIADD R3, R246.reuse, 0x16 ;  /* 0x00000016f6037836 */ /* 0x040fe20000000000 */
[----:B------:R-:W-:Y:S01]  /*234d0*/  LEA R200, P1, R245, R0, 0x2 ;  /* 0x00000000f5c87211 */ /* 0x000fe200078210ff */
[----:B------:R-:W3:Y:S01]  /*234e0*/  LDCU UR11, c[0x0][0x39c] ;  /* 0x00007380ff0b77ac */ /* 0x000ee20008000800 */
[CC--:B------:R-:W-:Y:S01]  /*234f0*/  LEA.HI.X.SX32 R185, R203.reuse, R2.reuse, 0x2, P6 ;  /* 0x00000002cbb97211 */ /* 0x0c0fe200030f16ff */
[----:B------:R-:W-:Y:S01]  /*23500*/  VIADD R203, R203, UR5 ;  /* 0x00000005cbcb7c36 */ /* 0x000fe20008000000 */
[----:B------:R-:W-:Y:S01]  /*23510*/  LEA.HI.X.SX32 R201, R245, R2, 0x2, P1 ;  /* 0x00000002f5c97211 */ /* 0x000fe200008f16ff */
[----:B------:R-:W2:Y:S02]  /*23520*/  LDCU UR5, c[0x0][0x3b8] ;  /* 0x00007700ff0577ac */ /* 0x000ea40008000800 */
[----:B------:R-:W-:Y:S01]  /*23530*/  VIADD R241, R203, UR6 ;  /* 0x00000006cbf17c36 */ /* 0x000fe20008000000 */
[----:B-1----:R-:W-:Y:S01]  /*23540*/  ISETP.LT.AND P3, PT, R3, UR12, !P0 ;  /* 0x0000000c03007c0c */ /* 0x002fe2000c761270 */
[C---:B------:R-:W-:Y:S01]  /*23550*/  VIADD R3, R246.reuse, 0x17 ;  /* 0x00000017f6037836 */ /* 0x040fe20000000000 */
[----:B------:R-:W1:Y:S02]  /*23560*/  LDCU UR12, c[0x0][0x39c] ;  /* 0x00007380ff0c77ac */ /* 0x000e640008000800 */
[----:B------:R-:W-:Y:S01]  /*23570*/  LEA R186, P6, R241, R0, 0x2 ;  /* 0x00000000f1ba7211 */ /* 0x000fe200078c10ff */
[----:B------:R2:W-:Y:S01]  /*23580*/  @P5 STG.E desc[UR24][R200.64], R242 ;  /* 0x000000f2c8005986 */ /* 0x0005e2000c101918 */
[----:B------:R-:W-:Y:S01]  /*23590*/  ISETP.LT.AND P2, PT, R3, UR10, !P0 ;  /* 0x0000000a03007c0c */ /* 0x000fe2000c741270 */
[----:B------:R-:W1:Y:S01]  /*235a0*/  LDCU UR6, c[0x0][0x3b8] ;  /* 0x00007700ff0677ac */ /* 0x000e620008000800 */
[----:B------:R-:W-:Y:S01]  /*235b0*/  LEA.HI.X.SX32 R187, R241, R2, 0x2, P6 ;  /* 0x00000002f1bb7211 */ /* 0x000fe200030f16ff */
[----:B------:R1:W-:Y:S01]  /*235c0*/  @P4 STG.E desc[UR24][R184.64], R30 ;  /* 0x0000001eb8004986 */ /* 0x0003e2000c101918 */
[----:B------:R-:W-:Y:S01]  /*235d0*/  LEA R28, P4, R203, R0, 0x2 ;  /* 0x00000000cb1c7211 */ /* 0x000fe200078810ff */
[----:B------:R-:W-:Y:S01]  /*235e0*/  VIADD R241, R241, UR9 ;  /* 0x00000009f1f17c36 */ /* 0x000fe20008000000 */
[----:B------:R-:W4:Y:S01]  /*235f0*/  LDCU UR10, c[0x0][0x39c] ;  /* 0x00007380ff0a77ac */ /* 0x000f220008000800 */
[----:B------:R-:W-:Y:S01]  /*23600*/  VIADD R3, R246, 0x18 ;  /* 0x00000018f6037836 */ /* 0x000fe20000000000 */
[----:B------:R-:W-:Y:S01]  /*23610*/  LEA.HI.X.SX32 R29, R203, R2, 0x2, P4 ;  /* 0x00000002cb1d7211 */ /* 0x000fe200020f16ff */
[----:B------:R-:W4:Y:S01]  /*23620*/  LDCU UR9, c[0x0][0x3b8] ;  /* 0x00007700ff0977ac */ /* 0x000f220008000800 */
[----:B--2---:R-:W-:-:S02]  /*23630*/  VIADD R201, R241, UR4 ;  /* 0x00000004f1c97c36 */ /* 0x004fc40008000000 */
[----:B---3--:R-:W-:Y:S01]  /*23640*/  ISETP.LT.AND P1, PT, R3, UR11, !P0 ;  /* 0x0000000b03007c0c */ /* 0x008fe2000c721270 */
[C---:B------:R-:W-:Y:S01]  /*23650*/  VIADD R3, R246.reuse, 0x19 ;  /* 0x00000019f6037836 */ /* 0x040fe20000000000 */
[----:B------:R2:W-:Y:S01]  /*23660*/  @P3 STG.E desc[UR24][R28.64], R243 ;  /* 0x000000f31c003986 */ /* 0x0005e2000c101918 */
[----:B------:R-:W3:Y:S03]  /*23670*/  LDCU UR11, c[0x0][0x39c] ;  /* 0x00007380ff0b77ac */ /* 0x000ee60008000800 */
[----:B------:R3:W-:Y:S01]  /*23680*/  @P2 STG.E desc[UR24][R186.64], R31 ;  /* 0x0000001fba002986 */ /* 0x0007e2000c101918 */
[----:B-1----:R-:W-:Y:S01]  /*23690*/  ISETP.LT.AND P5, PT, R3, UR12, !P0 ;  /* 0x0000000c03007c0c */ /* 0x002fe2000c7a1270 */
[----:B------:R-:W1:Y:S01]  /*236a0*/  LDCU UR4, c[0x0][0x3b8] ;  /* 0x00007700ff0477ac */ /* 0x000e620008000800 */
[-C--:B------:R-:W-:Y:S02]  /*236b0*/  LEA R184, P2, R241, R0.reuse, 0x2 ;  /* 0x00000000f1b87211 */ /* 0x080fe400078410ff */
[C---:B--2---:R-:W-:Y:S01]  /*236c0*/  LEA R28, P6, R201.reuse, R0, 0x2 ;  /* 0x00000000c91c7211 */ /* 0x044fe200078c10ff */
[C---:B------:R-:W-:Y:S01]  /*236d0*/  VIADD R3, R246.reuse, 0x1a ;  /* 0x0000001af6037836 */ /* 0x040fe20000000000 */
[----:B------:R-:W2:Y:S02]  /*236e0*/  LDCU UR12, c[0x0][0x39c] ;  /* 0x00007380ff0c77ac */ /* 0x000ea40008000800 */
[CC--:B------:R-:W-:Y:S01]  /*236f0*/  LEA.HI.X.SX32 R29, R201.reuse, R2.reuse, 0x2, P6 ;  /* 0x00000002c91d7211 */ /* 0x0c0fe200030f16ff */
[----:B----4-:R-:W-:Y:S01]  /*23700*/  VIADD R201, R201, UR7 ;  /* 0x00000007c9c97c36 */ /* 0x010fe20008000000 */
[----:B------:R-:W-:Y:S01]  /*23710*/  LEA.HI.X.SX32 R185, R241, R2, 0x2, P2 ;  /* 0x00000002f1b97211 */ /* 0x000fe200010f16ff */
[----:B------:R-:W4:Y:S02]  /*23720*/  LDCU UR7, c[0x0][0x3b8] ;  /* 0x00007700ff0777ac */ /* 0x000f240008000800 */
[----:B---3--:R-:W-:Y:S01]  /*23730*/  VIADD R187, R201, UR8 ;  /* 0x00000008c9bb7c36 */ /* 0x008fe20008000000 */
[----:B------:R-:W-:Y:S01]  /*23740*/  ISETP.LT.AND P4, PT, R3, UR10, !P0 ;  /* 0x0000000a03007c0c */ /* 0x000fe2000c781270 */
[----:B------:R-:W-:Y:S01]  /*23750*/  VIADD R3, R246, 0x1b ;  /* 0x0000001bf6037836 */ /* 0x000fe20000000000 */
[----:B------:R3:W-:Y:S01]  /*23760*/  @P1 STG.E desc[UR24][R184.64], R20 ;  /* 0x00000014b8001986 */ /* 0x0007e2000c101918 */
[----:B------:R-:W1:Y:S03]  /*23770*/  LDCU UR10, c[0x0][0x39c] ;  /* 0x00007380ff0a77ac */ /* 0x000e660008000800 */
[----:B------:R1:W-:Y:S01]  /*23780*/  @P5 STG.E desc[UR24][R28.64], R24 ;  /* 0x000000181c005986 */ /* 0x0003e2000c101918 */
[----:B------:R-:W-:Y:S01]  /*23790*/  ISETP.LT.AND P3, PT, R3, UR11, !P0 ;  /* 0x0000000b03007c0c */ /* 0x000fe2000c761270 */
[----:B------:R-:W1:Y:S01]  /*237a0*/  LDCU UR8, c[0x0][0x3b8] ;  /* 0x00007700ff0877ac */ /* 0x000e620008000800 */
[----:B------:R-:W-:-:S02]  /*237b0*/  LEA R30, P5, R201, R0, 0x2 ;  /* 0x00000000c91e7211 */ /* 0x000fc400078a10ff */
[C---:B---3--:R-:W-:Y:S01]  /*237c0*/  LEA R184, P6, R187.reuse, R0, 0x2 ;  /* 0x00000000bbb87211 */ /* 0x048fe200078c10ff */
[C---:B------:R-:W-:Y:S01]  /*237d0*/  VIADD R3, R246.reuse, 0x1c ;  /* 0x0000001cf6037836 */ /* 0x040fe20000000000 */
[----:B------:R-:W3:Y:S02]  /*237e0*/  LDCU UR11, c[0x0][0x39c] ;  /* 0x00007380ff0b77ac */ /* 0x000ee40008000800 */
[CC--:B------:R-:W-:Y:S01]  /*237f0*/  LEA.HI.X.SX32 R185, R187.reuse, R2.reuse, 0x2, P6 ;  /* 0x00000002bbb97211 */ /* 0x0c0fe200030f16ff */
[----:B------:R-:W-:Y:S01]  /*23800*/  VIADD R187, R187, UR5 ;  /* 0x00000005bbbb7c36 */ /* 0x000fe20008000000 */
[----:B------:R-:W-:Y:S01]  /*23810*/  LEA.HI.X.SX32 R31, R201, R2, 0x2, P5 ;  /* 0x00000002c91f7211 */ /* 0x000fe200028f16ff */
[----:B------:R-:W3:Y:S02]  /*23820*/  LDCU UR5, c[0x0][0x3b8] ;  /* 0x00007700ff0577ac */ /* 0x000ee40008000800 */
[----:B------:R-:W-:Y:S01]  /*23830*/  VIADD R201, R187, UR6 ;  /* 0x00000006bbc97c36 */ /* 0x000fe20008000000 */
[----:B--2---:R-:W-:Y:S01]  /*23840*/  ISETP.LT.AND P2, PT, R3, UR12, !P0 ;  /* 0x0000000c03007c0c */ /* 0x004fe2000c741270 */
[----:B------:R-:W2:Y:S01]  /*23850*/  LDCU UR12, c[0x0][0x39c] ;  /* 0x00007380ff0c77ac */ /* 0x000ea20008000800 */
[----:B------:R-:W-:-:S02]  /*23860*/  VIADD R3, R246, 0x1d ;  /* 0x0000001df6037836 */ /* 0x000fc40000000000 */
[-C--:B------:R-:W-:Y:S01]  /*23870*/  LEA R20, P6, R201, R0.reuse, 0x2 ;  /* 0x00000000c9147211 */ /* 0x080fe200078c10ff */
[----:B------:R3:W-:Y:S01]  /*23880*/  @P4 STG.E desc[UR24][R30.64], R21 ;  /* 0x000000151e004986 */ /* 0x0007e2000c101918 */
[----:B------:R-:W2:Y:S03]  /*23890*/  LDCU UR6, c[0x0][0x3b8] ;  /* 0x00007700ff0677ac */ /* 0x000ea60008000800 */
[----:B------:R-:W-:Y:S01]  /*238a0*/  @P3 STG.E desc[UR24][R184.64], R25 ;  /* 0x00000019b8003986 */ /* 0x000fe2000c101918 */
[----:B-1----:R-:W-:Y:S02]  /*238b0*/  LEA R28, P3, R187, R0, 0x2 ;  /* 0x00000000bb1c7211 */ /* 0x002fe400078610ff */
[----:B------:R-:W-:Y:S01]  /*238c0*/  ISETP.LT.AND P1, PT, R3, UR10, !P0 ;  /* 0x0000000a03007c0c */ /* 0x000fe2000c721270 */
[C---:B------:R-:W-:Y:S01]  /*238d0*/  VIADD R3, R246.reuse, 0x1e ;  /* 0x0000001ef6037836 */ /* 0x040fe20000000000 */
[----:B------:R-:W1:Y:S01]  /*238e0*/  LDCU UR10, c[0x0][0x39c] ;  /* 0x00007380ff0a77ac */ /* 0x000e620008000800 */
[CC--:B---3--:R-:W-:Y:S01]  /*238f0*/  LEA.HI.X.SX32 R21, R201.reuse, R2.reuse, 0x2, P6 ;  /* 0x00000002c9157211 */ /* 0x0c8fe200030f16ff */
[----:B------:R-:W-:Y:S01]  /*23900*/  VIADD R201, R201, UR9 ;  /* 0x00000009c9c97c36 */ /* 0x000fe20008000000 */
[----:B------:R-:W-:Y:S01]  /*23910*/  LEA.HI.X.SX32 R29, R187, R2, 0x2, P3 ;  /* 0x00000002bb1d7211 */ /* 0x000fe200018f16ff */
[----:B------:R-:W3:Y:S02]  /*23920*/  LDCU UR9, c[0x0][0x3b8] ;  /* 0x00007700ff0977ac */ /* 0x000ee40008000800 */
[----:B------:R-:W-:Y:S01]  /*23930*/  VIADD R31, R201, UR4 ;  /* 0x00000004c91f7c36 */ /* 0x000fe20008000000 */
[----:B------:R-:W-:Y:S01]  /*23940*/  ISETP.LT.AND P5, PT, R3, UR11, !P0 ;  /* 0x0000000b03007c0c */ /* 0x000fe2000c7a1270 */
[C---:B------:R-:W-:Y:S01]  /*23950*/  VIADD R3, R246.reuse, 0x1f ;  /* 0x0000001ff6037836 */ /* 0x040fe20000000000 */
[----:B------:R1:W-:Y:S01]  /*23960*/  @P2 STG.E desc[UR24][R28.64], R22 ;  /* 0x000000161c002986 */ /* 0x0003e2000c101918 */
[----:B------:R-:W3:Y:S03]  /*23970*/  LDCU UR11, c[0x0][0x39c] ;  /* 0x00007380ff0b77ac */ /* 0x000ee60008000800 */
[----:B--2---:R-:W-:Y:S01]  /*23980*/  ISETP.LT.AND P4, PT, R3, UR12, !P0 ;  /* 0x0000000c03007c0c */ /* 0x004fe2000c781270 */
[----:B------:R2:W-:Y:S01]  /*23990*/  @P1 STG.E desc[UR24][R20.64], R26 ;  /* 0x0000001a14001986 */ /* 0x0005e2000c101918 */
[----:B------:R-:W2:Y:S01]  /*239a0*/  LDCU UR4, c[0x0][0x3b8] ;  /* 0x00007700ff0477ac */ /* 0x000ea20008000800 */
[C---:B-1----:R-:W-:Y:S01]  /*239b0*/  LEA R28, P6, R31.reuse, R0, 0x2 ;  /* 0x000000001f1c7211 */ /* 0x042fe200078c10ff */
[C---:B------:R-:W-:Y:S01]  /*239c0*/  VIADD R3, R246.reuse, 0x20 ;  /* 0x00000020f6037836 */ /* 0x040fe20000000000 */
[----:B------:R-:W1:Y:S02]  /*239d0*/  LDCU UR12, c[0x0][0x39c] ;  /* 0x00007380ff0c77ac */ /* 0x000e640008000800 */
[C---:B------:R-:W-:Y:S01]  /*239e0*/  LEA.HI.X.SX32 R29, R31.reuse, R2, 0x2, P6 ;  /* 0x000000021f1d7211 */ /* 0x040fe200030f16ff */
[----:B----4-:R-:W-:Y:S01]  /*239f0*/  VIADD R31, R31, UR7 ;  /* 0x000000071f1f7c36 */ /* 0x010fe20008000000 */
[----:B------:R-:W-:Y:S01]  /*23a00*/  LEA R24, P1, R201, R0, 0x2 ;  /* 0x00000000c9187211 */ /* 0x000fe200078210ff */
[----:B------:R-:W4:Y:S02]  /*23a10*/  LDCU UR7, c[0x0][0x3b8] ;  /* 0x00007700ff0777ac */ /* 0x000f240008000800 */
[----:B------:R-:W-:Y:S01]  /*23a20*/  VIADD R185, R31, UR8 ;  /* 0x000000081fb97c36 */ /* 0x000fe20008000000 */
[----:B------:R-:W-:Y:S01]  /*23a30*/  LEA.HI.X.SX32 R25, R201, R2, 0x2, P1 ;  /* 0x00000002c9197211 */ /* 0x000fe200008f16ff */
[----:B------:R-:W1:Y:S01]  /*23a40*/  LDCU UR8, c[0x0][0x3b8] ;  /* 0x00007700ff0877ac */ /* 0x000e620008000800 */
[----:B------:R-:W-:Y:S01]  /*23a50*/  ISETP.LT.AND P3, PT, R3, UR10, !P0 ;  /* 0x0000000a03007c0c */ /* 0x000fe2000c761270 */
[----:B------:R-:W-:Y:S01]  /*23a60*/  VIADD R3, R246, 0x21 ;  /* 0x00000021f6037836 */ /* 0x000fe20000000000 */
[----:B------:R-:W-:Y:S01]  /*23a70*/  LEA R22, P6, R185, R0, 0x2 ;  /* 0x00000000b9167211 */ /* 0x000fe200078c10ff */
[----:B------:R-:W1:Y:S01]  /*23a80*/  LDCU UR10, c[0x0][0x39c] ;  /* 0x00007380ff0a77ac */ /* 0x000e620008000800 */
[----:B------:R4:W-:Y:S02]  /*23a90*/  @P5 STG.E desc[UR24][R24.64], R23 ;  /* 0x0000001718005986 */ /* 0x0009e4000c101918 */
[----:B---3--:R-:W-:-:S02]  /*23aa0*/  ISETP.LT.AND P2, PT, R3, UR11, !P0 ;  /* 0x0000000b03007c0c */ /* 0x008fc4000c741270 */
[----:B------:R3:W-:Y:S01]  /*23ab0*/  @P4 STG.E desc[UR24][R28.64], R27 ;  /* 0x0000001b1c004986 */ /* 0x0007e2000c101918 */
[----:B--2---:R-:W-:Y:S01]  /*23ac0*/  LEA R20, P4, R31, R0, 0x2 ;  /* 0x000000001f147211 */ /* 0x004fe200078810ff */
[C---:B------:R-:W-:Y:S01]  /*23ad0*/  VIADD R3, R246.reuse, 0x22 ;  /* 0x00000022f6037836 */ /* 0x040fe20000000000 */
[----:B------:R-:W2:Y:S01]  /*23ae0*/  LDCU UR11, c[0x0][0x39c] ;  /* 0x00007380ff0b77ac */ /* 0x000ea20008000800 */
[CC--:B----4-:R-:W-:Y:S01]  /*23af0*/  LEA.HI.X.SX32 R23, R185.reuse, R2.reuse, 0x2, P6 ;  /* 0x00000002b9177211 */ /* 0x0d0fe200030f16ff */
[----:B------:R-:W-:Y:S01]  /*23b00*/  VIADD R185, R185, UR5 ;  /* 0x00000005b9b97c36 */ /* 0x000fe20008000000 */
[----:B------:R-:W-:Y:S01]  /*23b10*/  LEA.HI.X.SX32 R21, R31, R2, 0x2, P4 ;  /* 0x000000021f157211 */ /* 0x000fe200020f16ff */
[----:B------:R-:W4:Y:S02]  /*23b20*/  LDCU UR5, c[0x0][0x3b8] ;  /* 0x00007700ff0577ac */ /* 0x000f240008000800 */
[----:B---3--:R-:W-:Y:S01]  /*23b30*/  VIADD R27, R185, UR6 ;  /* 0x00000006b91b7c36 */ /* 0x008fe20008000000 */
[----:B-1----:R-:W-:Y:S01]  /*23b40*/  ISETP.LT.AND P1, PT, R3, UR12, !P0 ;  /* 0x0000000c03007c0c */ /* 0x002fe2000c721270 */
[----:B------:R-:W-:Y:S01]  /*23b50*/  VIADD R3, R246, 0x23 ;  /* 0x00000023f6037836 */ /* 0x000fe20000000000 */
[----:B------:R1:W-:Y:S01]  /*23b60*/  @P3 STG.E desc[UR24][R20.64], R68 ;  /* 0x0000004414003986 */ /* 0x0003e2000c101918 */
[----:B------:R-:W3:Y:S03]  /*23b70*/  LDCU UR12, c[0x0][0x39c] ;  /* 0x00007380ff0c77ac */ /* 0x000ee60008000800 */
[----:B------:R2:W-:Y:S01]  /*23b80*/  @P2 STG.E desc[UR24][R22.64], R72 ;  /* 0x0000004816002986 */ /* 0x0005e2000c101918 */
[----:B------:R-:W-:Y:S01]  /*23b90*/  ISETP.LT.AND P5, PT, R3, UR10, !P0 ;  /* 0x0000000a03007c0c */ /* 0x000fe2000c7a1270 */
[----:B------:R-:W3:Y:S01]  /*23ba0*/  LDCU UR6, c[0x0][0x3b8] ;  /* 0x00007700ff0677ac */ /* 0x000ee20008000800 */
[----:B------:R-:W-:-:S02]  /*23bb0*/  LEA R24, P2, R185, R0, 0x2 ;  /* 0x00000000b9187211 */ /* 0x000fc400078410ff */
[C---:B-1----:R-:W-:Y:S01]  /*23bc0*/  LEA R20, P6, R27.reuse, R0, 0x2 ;  /* 0x000000001b147211 */ /* 0x042fe200078c10ff */
[C---:B------:R-:W-:Y:S01]  /*23bd0*/  VIADD R3, R246.reuse, 0x24 ;  /* 0x00000024f6037836 */ /* 0x040fe20000000000 */
[----:B------:R-:W1:Y:S02]  /*23be0*/  LDCU UR10, c[0x0][0x39c] ;  /* 0x00007380ff0a77ac */ /* 0x000e640008000800 */
[CC--:B------:R-:W-:Y:S01]  /*23bf0*/  LEA.HI.X.SX32 R21, R27.reuse, R2.reuse, 0x2, P6 ;  /* 0x000000021b157211 */ /* 0x0c0fe200030f16ff */
[----:B------:R-:W-:Y:S01]  /*23c00*/  VIADD R27, R27, UR9 ;  /* 0x000000091b1b7c36 */ /* 0x000fe20008000000 */
[----:B------:R-:W-:Y:S01]  /*23c10*/  LEA.HI.X.SX32 R25, R185, R2, 0x2, P2 ;  /* 0x00000002b9197211 */ /* 0x000fe200010f16ff */
[----:B------:R-:W1:Y:S02]  /*23c20*/  LDCU UR9, c[0x0][0x3b8] ;  /* 0x00007700ff0977ac */ /* 0x000e640008000800 */
[----:B------:R-:W-:Y:S01]  /*23c30*/  VIADD R29, R27, UR4 ;  /* 0x000000041b1d7c36 */ /* 0x000fe20008000000 */
[----:B--2---:R-:W-:Y:S01]  /*23c40*/  ISETP.LT.AND P4, PT, R3, UR11, !P0 ;  /* 0x0000000b03007c0c */ /* 0x004fe2000c781270 */
[----:B------:R-:W-:Y:S01]  /*23c50*/  VIADD R3, R246, 0x25 ;  /* 0x00000025f6037836 */ /* 0x000fe20000000000 */
[----:B------:R2:W-:Y:S01]  /*23c60*/  @P1 STG.E desc[UR24][R24.64], R69 ;  /* 0x0000004518001986 */ /* 0x0005e2000c101918 */
[----:B------:R-:W1:Y:S03]  /*23c70*/  LDCU UR11, c[0x0][0x39c] ;  /* 0x00007380ff0b77ac */ /* 0x000e660008000800 */
[----:B------:R1:W-:Y:S01]  /*23c80*/  @P5 STG.E desc[UR24][R20.64], R73 ;  /* 0x0000004914005986 */ /* 0x0003e2000c101918 */
[----:B---3--:R-:W-:Y:S01]  /*23c90*/  ISETP.LT.AND P3, PT, R3, UR12, !P0 ;  /* 0x0000000c03007c0c */ /* 0x008fe2000c761270 */
[----:B------:R-:W3:Y:S01]  /*23ca0*/  LDCU UR4, c[0x0][0x3b8] ;  /* 0x00007700ff0477ac */ /* 0x000ee20008000800 */
[----:B------:R-:W-:-:S02]  /*23cb0*/  LEA R22, P5, R27, R0, 0x2 ;  /* 0x000000001b167211 */ /* 0x000fc400078a10ff */
[C---:B--2---:R-:W-:Y:S01]  /*23cc0*/  LEA R24, P6, R29.reuse, R0, 0x2 ;  /* 0x000000001d187211 */ /* 0x044fe200078c10ff */
[C---:B------:R-:W-:Y:S01]  /*23cd0*/  VIADD R3, R246.reuse, 0x26 ;  /* 0x00000026f6037836 */ /* 0x040fe20000000000 */
[----:B------:R-:W2:Y:S02]  /*23ce0*/  LDCU UR12, c[0x0][0x39c] ;  /* 0x00007380ff0c77ac */ /* 0x000ea40008000800 */
[CC--:B------:R-:W-:Y:S01]  /*23cf0*/  LEA.HI.X.SX32 R25, R29.reuse, R2.reuse, 0x2, P6 ;  /* 0x000000021d197211 */ /* 0x0c0fe200030f16ff */
[----:B------:R-:W-:Y:S01]  /*23d00*/  VIADD R29, R29, UR7 ;  /* 0x000000071d1d7c36 */ /* 0x000fe20008000000 */
[----:B------:R-:W-:Y:S01]  /*23d10*/  LEA.HI.X.SX32 R23, R27, R2, 0x2, P5 ;  /* 0x000000021b177211 */ /* 0x000fe200028f16ff */
[----:B------:R-:W2:Y:S02]  /*23d20*/  LDCU UR7, c[0x0][0x3b8] ;  /* 0x00007700ff0777ac */ /* 0x000ea40008000800 */
[----:B------:R-:W-:Y:S01]  /*23d30*/  VIADD R27, R29, UR8 ;  /* 0x000000081d1b7c36 */ /* 0x000fe20008000000 */
[----:B-1----:R-:W-:Y:S01]  /*23d40*/  ISETP.LT.AND P2, PT, R3, UR10, !P0 ;  /* 0x0000000a03007c0c */ /* 0x002fe2000c741270 */
[----:B------:R-:W-:Y:S01]  /*23d50*/  VIADD R3, R246, 0x27 ;  /* 0x00000027f6037836 */ /* 0x000fe20000000000 */
[----:B------:R1:W-:Y:S01]  /*23d60*/  @P4 STG.E desc[UR24][R22.64], R70 ;  /* 0x0000004616004986 */ /* 0x0003e2000c101918 */
[----:B------:R-:W2:Y:S03]  /*23d70*/  LDCU UR10, c[0x0][0x39c] ;  /* 0x00007380ff0a77ac */ /* 0x000ea60008000800 */
        /* <DEDUP_REMOVED lines=8> */
[----:B----4-:R-:W-:Y:S01]  /*23e00*/  VIADD R27, R27, UR5 ;  /* 0x000000051b1b7c36 */ /* 0x010fe20008000000 */
[----:B------:R-:W-:Y:S01]  /*23e10*/  LEA.HI.X.SX32 R21, R29, R2, 0x2, P3 ;  /* 0x000000021d157211 */ /* 0x000fe200018f16ff */
[----:B------:R-:W4:Y:S02]  /*23e20*/  LDCU UR5, c[0x0][0x3b8] ;  /* 0x00007700ff0577ac */ /* 0x000f240008000800 */
[----:B------:R-:W-:Y:S01]  /*23e30*/  VIADD R29, R27, UR6 ;  /* 0x000000061b1d7c36 */ /* 0x000fe20008000000 */
[----:B--2---:R-:W-:Y:S01]  /*23e40*/  ISETP.LT.AND P5, PT, R3, UR12, !P0 ;  /* 0x0000000c03007c0c */ /* 0x004fe2000c7a1270 */
[----:B------:R-:W-:Y:S01]  /*23e50*/  VIADD R3, R246, 0x29 ;  /* 0x00000029f6037836 */ /* 0x000fe20000000000 */
[----:B------:R2:W-:Y:S01]  /*23e60*/  @P2 STG.E desc[UR24][R20.64], R71 ;  /* 0x0000004714002986 */ /* 0x0005e2000c101918 */
[----:B------:R-:W1:Y:S03]  /*23e70*/  LDCU UR12, c[0x0][0x39c] ;  /* 0x00007380ff0c77ac */ /* 0x000e660008000800 */
[----:B------:R1:W-:Y:S01]  /*23e80*/  @P1 STG.E desc[UR24][R22.64], R75 ;  /* 0x0000004b16001986 */ /* 0x0003e2000c101918 */
[----:B------:R-:W-:Y:S01]  /*23e90*/  ISETP.LT.AND P4, PT, R3, UR10, !P0 ;  /* 0x0000000a03007c0c */ /* 0x000fe2000c781270 */
[----:B------:R-:W4:Y:S01]  /*23ea0*/  LDCU UR6, c[0x0][0x3b8] ;  /* 0x00007700ff0677ac */ /* 0x000f220008000800 */
        /* <DEDUP_REMOVED lines=37> */
[----:B----4-:R-:W-:Y:S01]  /*24100*/  VIADD R29, R29, UR5 ;  /* 0x000000051d1d7c36 */ /* 0x010fe20008000000 */
[----:B------:R-:W-:Y:S01]  /*24110*/  LEA.HI.X.SX32 R21, R27, R2, 0x2, P2 ;  /* 0x000000021b157211 */ /* 0x000fe200010f16ff */
[----:B------:R-:W4:Y:S02]  /*24120*/  LDCU UR5, c[0x0][0x3b8] ;  /* 0x00007700ff0577ac */ /* 0x000f240008000800 */
        /* <DEDUP_REMOVED lines=87> */
[----:B------:R-:W1:Y:S01]  /*246a0*/  LDCU UR8, c[0x0][0x3b8] ;  /* 0x00007700ff0877ac */ /* 0x000e620008000800 */
        /* <DEDUP_REMOVED lines=45> */
[----:B------:R-:W-:Y:S01]  /*24980*/  @P5 STG.E desc[UR24][R22.64], R82 ;  /* 0x0000005216005986 */ /* 0x000fe2000c101918 */
[----:B------:R-:W-:Y:S01]  /*24990*/  ISETP.LT.AND P2, PT, R3, UR11, !P0 ;  /* 0x0000000b03007c0c */ /* 0x000fe2000c741270 */
[----:B------:R-:W1:Y:S01]  /*249a0*/  LDCU UR8, c[0x0][0x3b8] ;  /* 0x00007700ff0877ac */ /* 0x000e620008000800 */
[----:B------:R-:W-:Y:S01]  /*249b0*/  LEA.HI.X.SX32 R21, R27, R2, 0x2, P6 ;  /* 0x000000021b157211 */ /* 0x000fe200030f16ff */
[----:B------:R3:W-:Y:S01]  /*249c0*/  @P4 STG.E desc[UR24][R24.64], R18 ;  /* 0x0000001218004986 */ /* 0x0007e2000c101918 */
[----:B------:R-:W-:Y:S01]  /*249d0*/  LEA R16, P4, R29, R0, 0x2 ;  /* 0x000000001d107211 */ /* 0x000fe200078810ff */
[----:B----4-:R-:W-:Y:S01]  /*249e0*/  VIADD R27, R27, UR5 ;  /* 0x000000051b1b7c36 */ /* 0x010fe20008000000 */
[----:B------:R-:W4:Y:S01]  /*249f0*/  LDCU UR11, c[0x0][0x39c] ;  /* 0x00007380ff0b77ac */ /* 0x000f220008000800 */
[C---:B------:R-:W-:Y:S01]  /*24a00*/  VIADD R3, R246.reuse, 0x40 ;  /* 0x00000040f6037836 */ /* 0x040fe20000000000 */
[----:B------:R-:W-:Y:S01]  /*24a10*/  LEA.HI.X.SX32 R17, R29, R2, 0x2, P4 ;  /* 0x000000021d117211 */ /* 0x000fe200020f16ff */
[----:B------:R-:W4:Y:S03]  /*24a20*/  LDCU UR5, c[0x0][0x3b8] ;  /* 0x00007700ff0577ac */ /* 0x000f260008000800 */
[----:B--2---:R-:W-:Y:S01]  /*24a30*/  ISETP.LT.AND P1, PT, R3, UR12, !P0 ;  /* 0x0000000c03007c0c */ /* 0x004fe2000c721270 */
[C---:B---3--:R-:W-:Y:S01]  /*24a40*/  VIADD R25, R27.reuse, UR6 ;  /* 0x000000061b197c36 */ /* 0x048fe20008000000 */
[----:B------:R2:W-:Y:S01]  /*24a50*/  @P3 STG.E desc[UR24][R16.64], R83 ;  /* 0x0000005310003986 */ /* 0x0005e2000c101918 */
[----:B------:R-:W-:Y:S01]  /*24a60*/  VIADD R3, R246, 0x41 ;  /* 0x00000041f6037836 */ /* 0x000fe20000000000 */
[----:B------:R-:W3:Y:S02]  /*24a70*/  LDCU UR12, c[0x0][0x39c] ;  /* 0x00007380ff0c77ac */ /* 0x000ee40008000800 */
[----:B------:R3:W-:Y:S01]  /*24a80*/  @P2 STG.E desc[UR24][R20.64], R19 ;  /* 0x0000001314002986 */ /* 0x0007e2000c101918 */
[----:B------:R-:W-:Y:S01]  /*24a90*/  LEA R22, P2, R27, R0, 0x2 ;  /* 0x000000001b167211 */ /* 0x000fe200078410ff */
[----:B------:R-:W3:Y:S01]  /*24aa0*/  LDCU UR6, c[0x0][0x3b8] ;  /* 0x00007700ff0677ac */ /* 0x000ee20008000800 */
[----:B-1----:R-:W-:-:S02]  /*24ab0*/  ISETP.LT.AND P5, PT, R3, UR10, !P0 ;  /* 0x0000000a03007c0c */ /* 0x002fc4000c7a1270 */
[C---:B--2---:R-:W-:Y:S01]  /*24ac0*/  LEA R16, P6, R25.reuse, R0, 0x2 ;  /* 0x0000000019107211 */ /* 0x044fe200078c10ff */
[C---:B------:R-:W-:Y:S01]  /*24ad0*/  VIADD R3, R246.reuse, 0x42 ;  /* 0x00000042f6037836 */ /* 0x040fe20000000000 */
[----:B------:R-:W1:Y:S02]  /*24ae0*/  LDCU UR10, c[0x0][0x39c] ;  /* 0x00007380ff0a77ac */ /* 0x000e640008000800 */
[CC--:B------:R-:W-:Y:S01]  /*24af0*/  LEA.HI.X.SX32 R17, R25.reuse, R2.reuse, 0x2, P6 ;  /* 0x0000000219117211 */ /* 0x0c0fe200030f16ff */
[----:B------:R-:W-:Y:S01]  /*24b00*/  VIADD R25, R25, UR9 ;  /* 0x0000000919197c36 */ /* 0x000fe20008000000 */
[----:B------:R-:W-:Y:S01]  /*24b10*/  LEA.HI.X.SX32 R23, R27, R2, 0x2, P2 ;  /* 0x000000021b177211 */ /* 0x000fe200010f16ff */
[----:B------:R-:W2:Y:S02]  /*24b20*/  LDCU UR9, c[0x0][0x3b8] ;  /* 0x00007700ff0977ac */ /* 0x000ea40008000800 */
[----:B------:R-:W-:Y:S01]  /*24b30*/  VIADD R27, R25, UR4 ;  /* 0x00000004191b7c36 */ /* 0x000fe20008000000 */
[----:B----4-:R-:W-:Y:S01]  /*24b40*/  ISETP.LT.AND P4, PT, R3, UR11, !P0 ;  /* 0x0000000b03007c0c */ /* 0x010fe2000c781270 */
[C---:B------:R-:W-:Y:S01]  /*24b50*/  VIADD R3, R246.reuse, 0x43 ;  /* 0x00000043f6037836 */ /* 0x040fe20000000000 */
[----:B------:R-:W4:Y:S02]  /*24b60*/  LDCU UR11, c[0x0][0x39c] ;  /* 0x00007380ff0b77ac */ /* 0x000f240008000800 */
[----:B---3--:R-:W-:Y:S01]  /*24b70*/  LEA R20, P6, R27, R0, 0x2 ;  /* 0x000000001b147211 */ /* 0x008fe200078c10ff */
[----:B------:R3:W-:Y:S01]  /*24b80*/  @P1 STG.E desc[UR24][R22.64], R96 ;  /* 0x0000006016001986 */ /* 0x0007e2000c101918 */
[----:B------:R-:W-:Y:S01]  /*24b90*/  ISETP.LT.AND P3, PT, R3, UR12, !P0 ;  /* 0x0000000c03007c0c */ /* 0x000fe2000c761270 */
[----:B------:R-:W2:Y:S01]  /*24ba0*/  LDCU UR4, c[0x0][0x3b8] ;  /* 0x00007700ff0477ac */ /* 0x000ea20008000800 */
[----:B------:R-:W-:Y:S01]  /*24bb0*/  LEA.HI.X.SX32 R21, R27, R2, 0x2, P6 ;  /* 0x000000021b157211 */ /* 0x000fe200030f16ff */
[----:B------:R2:W-:Y:S01]  /*24bc0*/  @P5 STG.E desc[UR24][R16.64], R88 ;  /* 0x0000005810005986 */ /* 0x0005e2000c101918 */
[----:B------:R-:W-:Y:S01]  /*24bd0*/  LEA R18, P5, R25, R0, 0x2 ;  /* 0x0000000019127211 */ /* 0x000fe200078a10ff */
[----:B------:R-:W-:Y:S01]  /*24be0*/  VIADD R27, R27, UR7 ;  /* 0x000000071b1b7c36 */ /* 0x000fe20008000000 */
[----:B------:R-:W2:Y:S01]  /*24bf0*/  LDCU UR12, c[0x0][0x39c] ;  /* 0x00007380ff0c77ac */ /* 0x000ea20008000800 */
[----:B------:R-:W-:Y:S01]  /*24c00*/  VIADD R3, R246, 0x44 ;  /* 0x00000044f6037836 */ /* 0x000fe20000000000 */
[----:B------:R-:W-:Y:S01]  /*24c10*/  LEA.HI.X.SX32 R19, R25, R2, 0x2, P5 ;  /* 0x0000000219137211 */ /* 0x000fe200028f16ff */
[----:B------:R-:W2:Y:S01]  /*24c20*/  LDCU UR7, c[0x0][0x3b8] ;  /* 0x00007700ff0777ac */ /* 0x000ea20008000800 */
[----:B---3--:R-:W-:-:S02]  /*24c30*/  VIADD R23, R27, UR8 ;  /* 0x000000081b177c36 */ /* 0x008fc40008000000 */
[----:B-1----:R-:W-:Y:S01]  /*24c40*/  ISETP.LT.AND P2, PT, R3, UR10, !P0 ;  /* 0x0000000a03007c0c */ /* 0x002fe2000c741270 */
[C---:B------:R-:W-:Y:S01]  /*24c50*/  VIADD R3, R246.reuse, 0x45 ;  /* 0x00000045f6037836 */ /* 0x040fe20000000000 */
[----:B------:R1:W-:Y:S01]  /*24c60*/  @P4 STG.E desc[UR24][R18.64], R97 ;  /* 0x0000006112004986 */ /* 0x0003e2000c101918 */
[----:B------:R-:W3:Y:S03]  /*24c70*/  LDCU UR10, c[0x0][0x39c] ;  /* 0x00007380ff0a77ac */ /* 0x000ee60008000800 */
[----:B------:R3:W-:Y:S01]  /*24c80*/  @P3 STG.E desc[UR24][R20.64], R89 ;  /* 0x0000005914003986 */ /* 0x0007e2000c101918 */
[----:B----4-:R-:W-:Y:S01]  /*24c90*/  ISETP.LT.AND P1, PT, R3, UR11, !P0 ;  /* 0x0000000b03007c0c */ /* 0x010fe2000c721270 */
[----:B------:R-:W4:Y:S01]  /*24ca0*/  LDCU UR8, c[0x0][0x3b8] ;  /* 0x00007700ff0877ac */ /* 0x000f220008000800 */
[-C--:B--2---:R-:W-:Y:S02]  /*24cb0*/  LEA R16, P3, R27, R0.reuse, 0x2 ;  /* 0x000000001b107211 */ /* 0x084fe400078610ff */
[C---:B-1----:R-:W-:Y:S01]  /*24cc0*/  LEA R18, P6, R23.reuse, R0, 0x2 ;  /* 0x0000000017127211 */ /* 0x042fe200078c10ff */
[C---:B------:R-:W-:Y:S01]  /*24cd0*/  VIADD R3, R246.reuse, 0x46 ;  /* 0x00000046f6037836 */ /* 0x040fe20000000000 */
[----:B------:R-:W1:Y:S02]  /*24ce0*/  LDCU UR11, c[0x0][0x39c] ;  /* 0x00007380ff0b77ac */ /* 0x000e640008000800 */
[CC--:B------:R-:W-:Y:S01]  /*24cf0*/  LEA.HI.X.SX32 R19, R23.reuse, R2.reuse, 0x2, P6 ;  /* 0x0000000217137211 */ /* 0x0c0fe200030f16ff */
[----:B------:R-:W-:Y:S01]  /*24d00*/  VIADD R23, R23, UR5 ;  /* 0x0000000517177c36 */ /* 0x000fe20008000000 */
[----:B------:R-:W-:Y:S01]  /*24d10*/  LEA.HI.X.SX32 R17, R27, R2, 0x2, P3 ;  /* 0x000000021b117211 */ /* 0x000fe200018f16ff */
[----:B------:R-:W2:Y:S02]  /*24d20*/  LDCU UR5, c[0x0][0x3b8] ;  /* 0x00007700ff0577ac */ /* 0x000ea40008000800 */
[----:B------:R-:W-:Y:S01]  /*24d30*/  VIADD R25, R23, UR6 ;  /* 0x0000000617197c36 */ /* 0x000fe20008000000 */
[----:B------:R-:W-:Y:S01]  /*24d40*/  ISETP.LT.AND P5, PT, R3, UR12, !P0 ;  /* 0x0000000c03007c0c */ /* 0x000fe2000c7a1270 */
[----:B------:R-:W-:Y:S01]  /*24d50*/  VIADD R3, R246, 0x47 ;  /* 0x00000047f6037836 */ /* 0x000fe20000000000 */
[----:B------:R1:W-:Y:S01]  /*24d60*/  @P2 STG.E desc[UR24][R16.64], R98 ;  /* 0x0000006210002986 */ /* 0x0003e2000c101918 */
[----:B------:R-:W2:Y:S03]  /*24d70*/  LDCU UR12, c[0x0][0x39c] ;  /* 0x00007380ff0c77ac */ /* 0x000ea60008000800 */
[----:B------:R2:W-:Y:S01]  /*24d80*/  @P1 STG.E desc[UR24][R18.64], R90 ;  /* 0x0000005a12001986 */ /* 0x0005e2000c101918 */
[----:B---3--:R-:W-:Y:S01]  /*24d90*/  ISETP.LT.AND P4, PT, R3, UR10, !P0 ;  /* 0x0000000a03007c0c */ /* 0x008fe2000c781270 */
        /* <DEDUP_REMOVED lines=10> */
[----:B------:R-:W-:Y:S01]  /*24e40*/  ISETP.LT.AND P3, PT, R3, UR11, !P0 ;  /* 0x0000000b03007c0c */ /* 0x000fe2000c761270 */
[----:B------:R-:W-:Y:S01]  /*24e50*/  VIADD R3, R246, 0x49 ;  /* 0x00000049f6037836 */ /* 0x000fe20000000000 */
[----:B------:R3:W-:Y:S01]  /*24e60*/  @P5 STG.E desc[UR24][R20.64], R99 ;  /* 0x0000006314005986 */ /* 0x0007e2000c101918 */
[----:B------:R-:W1:Y:S03]  /*24e70*/  LDCU UR11, c[0x0][0x39c] ;  /* 0x00007380ff0b77ac */ /* 0x000e660008000800 */
[----:B------:R1:W-:Y:S01]  /*24e80*/  @P4 STG.E desc[UR24][R16.64], R91 ;  /* 0x0000005b10004986 */ /* 0x0003e2000c101918 */
[----:B--2---:R-:W-:Y:S01]  /*24e90*/  ISETP.LT.AND P2, PT, R3, UR12, !P0 ;  /* 0x0000000c03007c0c */ /* 0x004fe2000c741270 */
[----:B------:R-:W2:Y:S01]  /*24ea0*/  LDCU UR4, c[0x0][0x3b8] ;  /* 0x00007700ff0477ac */ /* 0x000ea20008000800 */
[----:B------:R-:W-:-:S02]  /*24eb0*/  LEA R18, P4, R25, R0, 0x2 ;  /* 0x0000000019127211 */ /* 0x000fc400078810ff */
[C---:B---3--:R-:W-:Y:S01]  /*24ec0*/  LEA R20, P6, R23.reuse, R0, 0x2 ;  /* 0x0000000017147211 */ /* 0x048fe200078c10ff */
[C---:B------:R-:W-:Y:S01]  /*24ed0*/  VIADD R3, R246.reuse, 0x4a ;  /* 0x0000004af6037836 */ /* 0x040fe20000000000 */
[----:B------:R-:W3:Y:S02]  /*24ee0*/  LDCU UR12, c[0x0][0x39c] ;  /* 0x00007380ff0c77ac */ /* 0x000ee40008000800 */
[CC--:B------:R-:W-:Y:S01]  /*24ef0*/  LEA.HI.X.SX32 R21, R23.reuse, R2.reuse, 0x2, P6 ;  /* 0x0000000217157211 */ /* 0x0c0fe200030f16ff */
[----:B------:R-:W-:Y:S01]  /*24f00*/  VIADD R23, R23, UR7 ;  /* 0x0000000717177c36 */ /* 0x000fe20008000000 */
[----:B------:R-:W-:Y:S01]  /*24f10*/  LEA.HI.X.SX32 R19, R25, R2, 0x2, P4 ;  /* 0x0000000219137211 */ /* 0x000fe200020f16ff */
[----:B------:R-:W2:Y:S02]  /*24f20*/  LDCU UR7, c[0x0][0x3b8] ;  /* 0x00007700ff0777ac */ /* 0x000ea40008000800 */
[----:B----4-:R-:W-:Y:S01]  /*24f30*/  VIADD R25, R23, UR8 ;  /* 0x0000000817197c36 */ /* 0x010fe20008000000 */
[----:B-1----:R-:W-:Y:S01]  /*24f40*/  ISETP.LT.AND P1, PT, R3, UR10, !P0 ;  /* 0x0000000a03007c0c */ /* 0x002fe2000c721270 */
[----:B------:R-:W-:Y:S01]  /*24f50*/  VIADD R3, R246, 0x4b ;  /* 0x0000004bf6037836 */ /* 0x000fe20000000000 */
[----:B------:R1:W-:Y:S01]  /*24f60*/  @P3 STG.E desc[UR24][R18.64], R92 ;  /* 0x0000005c12003986 */ /* 0x0003e2000c101918 */
[----:B------:R-:W4:Y:S03]  /*24f70*/  LDCU UR10, c[0x0][0x39c] ;  /* 0x00007380ff0a77ac */ /* 0x000f260008000800 */
[----:B------:R2:W-:Y:S01]  /*24f80*/  @P2 STG.E desc[UR24][R20.64], R12 ;  /* 0x0000000c14002986 */ /* 0x0005e2000c101918 */
[----:B------:R-:W-:Y:S01]  /*24f90*/  ISETP.LT.AND P5, PT, R3, UR11, !P0 ;  /* 0x0000000b03007c0c */ /* 0x000fe2000c7a1270 */
[----:B------:R-:W2:Y:S01]  /*24fa0*/  LDCU UR8, c[0x0][0x3b8] ;  /* 0x00007700ff0877ac */ /* 0x000ea20008000800 */
        /* <DEDUP_REMOVED lines=9> */
[----:B---3--:R-:W-:Y:S01]  /*25040*/  ISETP.LT.AND P4, PT, R3, UR12, !P0 ;  /* 0x0000000c03007c0c */ /* 0x008fe2000c781270 */
[----:B------:R-:W-:Y:S01]  /*25050*/  VIADD R3, R246, 0x4d ;  /* 0x0000004df6037836 */ /* 0x000fe20000000000 */
[----:B------:R3:W-:Y:S01]  /*25060*/  @P1 STG.E desc[UR24][R16.64], R93 ;  /* 0x0000005d10001986 */ /* 0x0007e2000c101918 */
[----:B------:R-:W1:Y:S03]  /*25070*/  LDCU UR12, c[0x0][0x39c] ;  /* 0x00007380ff0c77ac */ /* 0x000e660008000800 */
[----:B------:R1:W-:Y:S01]  /*25080*/  @P5 STG.E desc[UR24][R18.64], R13 ;  /* 0x0000000d12005986 */ /* 0x0003e2000c101918 */
[----:B----4-:R-:W-:Y:S01]  /*25090*/  ISETP.LT.AND P3, PT, R3, UR10, !P0 ;  /* 0x0000000a03007c0c */ /* 0x010fe2000c761270 */
[----:B------:R-:W4:Y:S01]  /*250a0*/  LDCU UR6, c[0x0][0x3b8] ;  /* 0x00007700ff0677ac */ /* 0x000f220008000800 */
[----:B--2---:R-:W-:-:S02]  /*250b0*/  LEA R20, P5, R25, R0, 0x2 ;  /* 0x0000000019147211 */ /* 0x004fc400078a10ff */
[C---:B---3--:R-:W-:Y:S01]  /*250c0*/  LEA R16, P6, R23.reuse, R0, 0x2 ;  /* 0x0000000017107211 */ /* 0x048fe200078c10ff */
[C---:B------:R-:W-:Y:S01]  /*250d0*/  VIADD R3, R246.reuse, 0x4e ;  /* 0x0000004ef6037836 */ /* 0x040fe20000000000 */
[----:B------:R-:W2:Y:S02]  /*250e0*/  LDCU UR10, c[0x0][0x39c] ;  /* 0x00007380ff0a77ac */ /* 0x000ea40008000800 */
[CC--:B------:R-:W-:Y:S01]  /*250f0*/  LEA.HI.X.SX32 R17, R23.reuse, R2.reuse, 0x2, P6 ;  /* 0x0000000217117211 */ /* 0x0c0fe200030f16ff */
[----:B------:R-:W-:Y:S01]  /*25100*/  VIADD R23, R23, UR9 ;  /* 0x0000000917177c36 */ /* 0x000fe20008000000 */
[----:B------:R-:W-:Y:S01]  /*25110*/  LEA.HI.X.SX32 R21, R25, R2, 0x2, P5 ;  /* 0x0000000219157211 */ /* 0x000fe200028f16ff */
[----:B------:R-:W3:Y:S02]  /*25120*/  LDCU UR9, c[0x0][0x3b8] ;  /* 0x00007700ff0977ac */ /* 0x000ee40008000800 */
        /* <DEDUP_REMOVED lines=12> */
[----:B------:R-:W3:Y:S01]  /*251f0*/  LDCU UR12, c[0x0][0x39c] ;  /* 0x00007380ff0c77ac */ /* 0x000ee20008000800 */
[----:B------:R-:W-:Y:S01]  /*25200*/  VIADD R3, R246, 0x50 ;  /* 0x00000050f6037836 */ /* 0x000fe20000000000 */
[----:B------:R-:W-:Y:S01]  /*25210*/  LEA.HI.X.SX32 R13, R23, R2, 0x2, P3 ;  /* 0x00000002170d7211 */ /* 0x000fe200018f16ff */
[----:B------:R-:W3:Y:S01]  /*25220*/  LDCU UR7, c[0x0][0x3b8] ;  /* 0x00007700ff0777ac */ /* 0x000ee20008000800 */
[----:B--2---:R-:W-:-:S02]  /*25230*/  VIADD R21, R25, UR8 ;  /* 0x0000000819157c36 */ /* 0x004fc40008000000 */
[----:B------:R-:W-:Y:S01]  /*25240*/  ISETP.LT.AND P5, PT, R3, UR10, !P0 ;  /* 0x0000000a03007c0c */ /* 0x000fe2000c7a1270 */
        /* <DEDUP_REMOVED lines=11> */
[----:B------:R-:W-:Y:S01]  /*25300*/  VIADD R21, R21, UR5 ;  /* 0x0000000515157c36 */ /* 0x000fe20008000000 */
[----:B------:R-:W-:Y:S01]  /*25310*/  LEA.HI.X.SX32 R17, R25, R2, 0x2, P1 ;  /* 0x0000000219117211 */ /* 0x000fe200008f16ff */
[----:B------:R-:W1:Y:S02]  /*25320*/  LDCU UR5, c[0x0][0x3b8] ;  /* 0x00007700ff0577ac */ /* 0x000e640008000800 */
[----:B----4-:R-:W-:Y:S01]  /*25330*/  VIADD R19, R21, UR6 ;  /* 0x0000000615137c36 */ /* 0x010fe20008000000 */
[----:B---3--:R-:W-:Y:S01]  /*25340*/  ISETP.LT.AND P3, PT, R3, UR12, !P0 ;  /* 0x0000000c03007c0c */ /* 0x008fe2000c761270 */
[----:B------:R-:W-:Y:S01]  /*25350*/  VIADD R3, R246, 0x53 ;  /* 0x00000053f6037836 */ /* 0x000fe20000000000 */
[----:B------:R3:W-:Y:S01]  /*25360*/  @P5 STG.E desc[UR24][R16.64], R108 ;  /* 0x0000006c10005986 */ /* 0x0007e2000c101918 */
[----:B------:R-:W4:Y:S03]  /*25370*/  LDCU UR12, c[0x0][0x39c] ;  /* 0x00007380ff0c77ac */ /* 0x000f260008000800 */
        /* <DEDUP_REMOVED lines=13> */
[----:B------:R-:W-:Y:S01]  /*25450*/  VIADD R3, R246, 0x55 ;  /* 0x00000055f6037836 */ /* 0x000fe20000000000 */
[----:B------:R2:W-:Y:S01]  /*25460*/  @P3 STG.E desc[UR24][R14.64], R109 ;  /* 0x0000006d0e003986 */ /* 0x0005e2000c101918 */
[----:B------:R-:W3:Y:S03]  /*25470*/  LDCU UR11, c[0x0][0x39c] ;  /* 0x00007380ff0b77ac */ /* 0x000ee60008000800 */
[----:B------:R3:W-:Y:S01]  /*25480*/  @P2 STG.E desc[UR24][R16.64], R101 ;  /* 0x0000006510002986 */ /* 0x0007e2000c101918 */
[----:B----4-:R-:W-:Y:S01]  /*25490*/  ISETP.LT.AND P5, PT, R3, UR12, !P0 ;  /* 0x0000000c03007c0c */ /* 0x010fe2000c7a1270 */
[----:B------:R-:W4:Y:S01]  /*254a0*/  LDCU UR4, c[0x0][0x3b8] ;  /* 0x00007700ff0477ac */ /* 0x000f220008000800 */
[----:B-1----:R-:W-:-:S02]  /*254b0*/  LEA R12, P2, R19, R0, 0x2 ;  /* 0x00000000130c7211 */ /* 0x002fc400078410ff */
        /* <DEDUP_REMOVED lines=8> */
[----:B---3--:R-:W-:Y:S01]  /*25540*/  ISETP.LT.AND P4, PT, R3, UR10, !P0 ;  /* 0x0000000a03007c0c */ /* 0x008fe2000c781270 */
[----:B------:R-:W-:Y:S01]  /*25550*/  VIADD R3, R246, 0x57 ;  /* 0x00000057f6037836 */ /* 0x000fe20000000000 */
[----:B------:R3:W-:Y:S01]  /*25560*/  @P1 STG.E desc[UR24][R12.64], R110 ;  /* 0x0000006e0c001986 */ /* 0x0007e2000c101918 */
[----:B------:R-:W1:Y:S03]  /*25570*/  LDCU UR10, c[0x0][0x39c] ;  /* 0x00007380ff0a77ac */ /* 0x000e660008000800 */
[----:B------:R1:W-:Y:S01]  /*25580*/  @P5 STG.E desc[UR24][R14.64], R102 ;  /* 0x000000660e005986 */ /* 0x0003e2000c101918 */
[----:B------:R-:W-:Y:S01]  /*25590*/  ISETP.LT.AND P3, PT, R3, UR11, !P0 ;  /* 0x0000000b03007c0c */ /* 0x000fe2000c761270 */
        /* <DEDUP_REMOVED lines=47> */
[----:B----4-:R-:W-:Y:S01]  /*25890*/  ISETP.LT.AND P2, PT, R3, UR11, !P0 ;  /* 0x0000000b03007c0c */ /* 0x010fe2000c741270 */
[----:B------:R-:W4:Y:S01]  /*258a0*/  LDCU UR8, c[0x0][0x3b8] ;  /* 0x00007700ff0877ac */ /* 0x000f220008000800 */
        /* <DEDUP_REMOVED lines=10> */
[C---:B------:R-:W-:Y:S01]  /*25950*/  VIADD R3, R246.reuse, 0x5f ;  /* 0x0000005ff6037836 */ /* 0x040fe20000000000 */
[----:B------:R-:W3:Y:S02]  /*25960*/  LDCU UR12, c[0x0][0x39c] ;  /* 0x00007380ff0c77ac */ /* 0x000ee40008000800 */
[----:B--2---:R-:W-:Y:S01]  /*25970*/  LEA R14, P6, R19, R0, 0x2 ;  /* 0x00000000130e7211 */ /* 0x004fe200078c10ff */
[----:B------:R2:W-:Y:S01]  /*25980*/  @P3 STG.E desc[UR24][R16.64], R106 ;  /* 0x0000006a10003986 */ /* 0x0005e2000c101918 */
[----:B------:R-:W-:Y:S01]  /*25990*/  ISETP.LT.AND P5, PT, R3, UR10, !P0 ;  /* 0x0000000a03007c0c */ /* 0x000fe2000c7a1270 */
[----:B------:R-:W3:Y:S01]  /*259a0*/  LDCU UR6, c[0x0][0x3b8] ;  /* 0x00007700ff0677ac */ /* 0x000ee20008000800 */
        /* <DEDUP_REMOVED lines=9> */
[----:B-1----:R-:W-:Y:S01]  /*25a40*/  ISETP.LT.AND P4, PT, R3, UR11, !P0 ;  /* 0x0000000b03007c0c */ /* 0x002fe2000c781270 */
[C---:B------:R-:W-:Y:S01]  /*25a50*/  VIADD R3, R246.reuse, 0x61 ;  /* 0x00000061f6037836 */ /* 0x040fe20000000000 */
[----:B------:R1:W-:Y:S01]  /*25a60*/  @P1 STG.E desc[UR24][R8.64], R107 ;  /* 0x0000006b08001986 */ /* 0x0003e2000c101918 */
[----:B------:R-:W2:Y:S03]  /*25a70*/  LDCU UR11, c[0x0][0x39c] ;  /* 0x00007380ff0b77ac */ /* 0x000ea60008000800 */
[----:B------:R4:W-:Y:S01]  /*25a80*/  @P5 STG.E desc[UR24][R14.64], R11 ;  /* 0x0000000b0e005986 */ /* 0x0009e2000c101918 */
[----:B---3--:R-:W-:Y:S01]  /*25a90*/  ISETP.LT.AND P3, PT, R3, UR12, !P0 ;  /* 0x0000000c03007c0c */ /* 0x008fe2000c761270 */
[----:B------:R-:W3:Y:S01]  /*25aa0*/  LDCU UR4, c[0x0][0x3b8] ;  /* 0x00007700ff0477ac */ /* 0x000ee20008000800 */
[-C--:B------:R-:W-:Y:S01]  /*25ab0*/  LEA R12, P5, R19, R0.reuse, 0x2 ;  /* 0x00000000130c7211 */ /* 0x080fe200078a10ff */
[----:B------:R-:W-:Y:S01]  /*25ac0*/  LDS.128 R20, [R252+0x400] ;  /* 0x00040000fc147984 */ /* 0x000fe20000000c00 */
        /* <DEDUP_REMOVED lines=16> */
[C---:B----4-:R-:W-:Y:S01]  /*25bd0*/  LEA R12, P6, R15.reuse, R0, 0x2 ;  /* 0x000000000f0c7211 */ /* 0x050fe200078c10ff */
[C---:B------:R-:W-:Y:S01]  /*25be0*/  VIADD R3, R246.reuse, 0x64 ;  /* 0x00000064f6037836 */ /* 0x040fe20000000000 */
[----:B------:R-:W4:Y:S02]  /*25bf0*/  LDCU UR11, c[0x0][0x39c] ;  /* 0x00007380ff0b77ac */ /* 0x000f240008000800 */
        /* <DEDUP_REMOVED lines=20> */
[----:B---3--:R-:W-:Y:S01]  /*25d40*/  VIADD R15, R17, UR4 ;  /* 0x00000004110f7c36 */ /* 0x008fe20008000000 */
[----:B----4-:R-:W-:Y:S01]  /*25d50*/  ISETP.LT.AND P3, PT, R3, UR11, !P0 ;  /* 0x0000000b03007c0c */ /* 0x010fe2000c761270 */
        /* <DEDUP_REMOVED lines=64> */
[C---:B------:R-:W-:Y:S01]  /*26160*/  VIADD R3, R246.reuse, 0x6f ;  /* 0x0000006ff6037836 */ /* 0x040fe20000000000 */
[----:B------:R-:W3:Y:S02]  /*26170*/  LDCU UR10, c[0x0][0x39c] ;  /* 0x00007380ff0a77ac */ /* 0x000ee40008000800 */
[----:B--2---:R-:W-:Y:S01]  /*26180*/  LEA R10, P6, R15, R0, 0x2 ;  /* 0x000000000f0a7211 */ /* 0x004fe200078c10ff */
[----:B------:R2:W-:Y:S01]  /*26190*/  @P2 STG.E desc[UR24][R12.64], R118 ;  /* 0x000000760c002986 */ /* 0x0005e2000c101918 */
[----:B------:R-:W-:Y:S01]  /*261a0*/  ISETP.LT.AND P4, PT, R3, UR11, !P0 ;  /* 0x0000000b03007c0c */ /* 0x000fe2000c781270 */
[----:B------:R-:W4:Y:S01]  /*261b0*/  LDCU UR8, c[0x0][0x3b8] ;  /* 0x00007700ff0877ac */ /* 0x000f220008000800 */
        /* <DEDUP_REMOVED lines=17> */
[----:B------:R-:W3:Y:S01]  /*262d0*/  LDS.128 R16, [R252] ;  /* 0x00000000fc107984 */ /* 0x000ee20000000c00 */
[C---:B-1----:R-:W-:Y:S01]  /*262e0*/  LEA R4, P6, R13.reuse, R0, 0x2 ;  /* 0x000000000d047211 */ /* 0x042fe200078c10ff */
[C---:B------:R-:W-:Y:S01]  /*262f0*/  VIADD R3, R246.reuse, 0x72 ;  /* 0x00000072f6037836 */ /* 0x040fe20000000000 */
[----:B------:R-:W1:Y:S02]  /*26300*/  LDCU UR10, c[0x0][0x39c] ;  /* 0x00007380ff0a77ac */ /* 0x000e640008000800 */
[CC--:B------:R-:W-:Y:S01]  /*26310*/  LEA.HI.X.SX32 R5, R13.reuse, R2.reuse, 0x2, P6 ;  /* 0x000000020d057211 */ /* 0x0c0fe200030f16ff */
[----:B------:R-:W-:Y:S01]  /*26320*/  VIADD R13, R13, UR9 ;  /* 0x000000090d0d7c36 */ /* 0x000fe20008000000 */
[----:B------:R-:W-:Y:S01]  /*26330*/  LEA.HI.X.SX32 R9, R15, R2, 0x2, P4 ;  /* 0x000000020f097211 */ /* 0x000fe200020f16ff */
[----:B------:R-:W1:Y:S02]  /*26340*/  LDCU UR9, c[0x0][0x3b8] ;  /* 0x00007700ff0977ac */ /* 0x000e640008000800 */
[----:B--2---:R-:W-:Y:S01]  /*26350*/  VIADD R11, R13, UR4 ;  /* 0x000000040d0b7c36 */ /* 0x004fe20008000000 */
[----:B----4-:R-:W-:Y:S01]  /*26360*/  ISETP.LT.AND P1, PT, R3, UR11, !P0 ;  /* 0x0000000b03007c0c */ /* 0x010fe2000c721270 */
[----:B------:R-:W-:Y:S01]  /*26370*/  VIADD R3, R246, 0x73 ;  /* 0x00000073f6037836 */ /* 0x000fe20000000000 */
[----:B------:R2:W-:Y:S01]  /*26380*/  @P3 STG.E desc[UR24][R8.64], R136 ;  /* 0x0000008808003986 */ /* 0x0005e2000c101918 */
[----:B------:R-:W4:Y:S03]  /*26390*/  LDCU UR11, c[0x0][0x39c] ;  /* 0x00007380ff0b77ac */ /* 0x000f260008000800 */
[----:B------:R1:W-:Y:S01]  /*263a0*/  @P2 STG.E desc[UR24][R4.64], R140 ;  /* 0x0000008c04002986 */ /* 0x0003e2000c101918 */
[----:B------:R-:W-:Y:S01]  /*263b0*/  ISETP.LT.AND P5, PT, R3, UR12, !P0 ;  /* 0x0000000c03007c0c */ /* 0x000fe2000c7a1270 */
        /* <DEDUP_REMOVED lines=26> */
[----:B--2---:R-:W-:Y:S01]  /*26560*/  ISETP.LT.AND P2, PT, R3, UR12, !P0 ;  /* 0x0000000c03007c0c */ /* 0x004fe2000c741270 */
[----:B------:R-:W-:Y:S01]  /*26570*/  VIADD R3, R246, 0x77 ;  /* 0x00000077f6037836 */ /* 0x000fe20000000000 */
[----:B------:R2:W-:Y:S01]  /*26580*/  @P4 STG.E desc[UR24][R4.64], R138 ;  /* 0x0000008a04004986 */ /* 0x0005e2000c101918 */
[----:B------:R-:W3:Y:S03]  /*26590*/  LDCU UR12, c[0x0][0x39c] ;  /* 0x00007380ff0c77ac */ /* 0x000ee60008000800 */
        /* <DEDUP_REMOVED lines=28> */
[----:B--2---:R-:W-:Y:S01]  /*26760*/  ISETP.LT.AND P3, PT, R3, UR10, !P0 ;  /* 0x0000000a03007c0c */ /* 0x004fe2000c761270 */
        /* <DEDUP_REMOVED lines=720> */
[----:B------:R-:W1:Y:S01]  /*29470*/  LDCU UR10, c[0x0][0x39c] ;  /* 0x00007380ff0a77ac */ /* 0x000e620008000800 */
[C---:B------:R-:W-:Y:S01]  /*29480*/  VIADD R3, R246.reuse, 0xd5 ;  /* 0x000000d5f6037836 */ /* 0x040fe20000000000 */
[----:B------:R2:W-:Y:S01]  /*29490*/  @P5 STG.E desc[UR24][R6.64], R229 ;  /* 0x000000e506005986 */ /* 0x0005e2000c101918 */
[----:B------:R-:W1:Y:S03]  /*294a0*/  LDCU UR8, c[0x0][0x3b8] ;  /* 0x00007700ff0877ac */ /* 0x000e660008000800 */
[----:B------:R1:W-:Y:S01]  /*294b0*/  @P4 STG.E desc[UR24][R8.64], R225 ;  /* 0x000000e108004986 */ /* 0x0003e2000c101918 */
[----:B----4-:R-:W-:Y:S01]  /*294c0*/  ISETP.LT.AND P2, PT, R3, UR11, !P0 ;  /* 0x0000000b03007c0c */ /* 0x010fe2000c741270 */
[----:B------:R-:W-:Y:S01]  /*294d0*/  VIADD R3, R246, 0xd6 ;  /* 0x000000d6f6037836 */ /* 0x000fe20000000000 */
[-C--:B------:R-:W-:Y:S01]  /*294e0*/  LEA R4, P4, R11, R0.reuse, 0x2 ;  /* 0x000000000b047211 */ /* 0x080fe200078810ff */
[----:B------:R-:W4:Y:S01]  /*294f0*/  LDCU UR11, c[0x0][0x39c] ;  /* 0x00007380ff0b77ac */ /* 0x000f220008000800 */
[----:B--2---:R-:W-:-:S04]  /*29500*/  LEA R6, P6, R13, R0, 0x2 ;  /* 0x000000000d067211 */ /* 0x004fc800078c10ff */
[CC--:B------:R-:W-:Y:S01]  /*29510*/  LEA.HI.X.SX32 R7, R13.reuse, R2.reuse, 0x2, P6 ;  /* 0x000000020d077211 */ /* 0x0c0fe200030f16ff */
[----:B------:R-:W-:Y:S01]  /*29520*/  VIADD R13, R13, UR5 ;  /* 0x000000050d0d7c36 */ /* 0x000fe20008000000 */
[----:B------:R-:W-:Y:S01]  /*29530*/  LEA.HI.X.SX32 R5, R11, R2, 0x2, P4 ;  /* 0x000000020b057211 */ /* 0x000fe200020f16ff */
[----:B------:R-:W2:Y:S01]  /*29540*/  LDCU UR5, c[0x0][0x3b8] ;  /* 0x00007700ff0577ac */ /* 0x000ea20008000800 */
[----:B------:R-:W-:Y:S01]  /*29550*/  ISETP.LT.AND P1, PT, R3, UR12, !P0 ;  /* 0x0000000c03007c0c */ /* 0x000fe2000c721270 */
[----:B---3--:R-:W-:Y:S01]  /*29560*/  VIADD R11, R13, UR6 ;  /* 0x000000060d0b7c36 */ /* 0x008fe20008000000 */
[----:B------:R-:W3:Y:S01]  /*29570*/  LDCU UR12, c[0x0][0x39c] ;  /* 0x00007380ff0c77ac */ /* 0x000ee20008000800 */
[C---:B------:R-:W-:Y:S01]  /*29580*/  VIADD R3, R246.reuse, 0xd7 ;  /* 0x000000d7f6037836 */ /* 0x040fe20000000000 */
[----:B------:R4:W-:Y:S01]  /*29590*/  @P3 STG.E desc[UR24][R4.64], R230 ;  /* 0x000000e604003986 */ /* 0x0009e2000c101918 */
[----:B------:R-:W2:Y:S03]  /*295a0*/  LDCU UR6, c[0x0][0x3b8] ;  /* 0x00007700ff0677ac */ /* 0x000ea60008000800 */
[----:B-1----:R-:W-:Y:S01]  /*295b0*/  ISETP.LT.AND P5, PT, R3, UR10, !P0 ;  /* 0x0000000a03007c0c */ /* 0x002fe2000c7a1270 */
[----:B------:R1:W-:Y:S01]  /*295c0*/  @P2 STG.E desc[UR24][R6.64], R226 ;  /* 0x000000e206002986 */ /* 0x0003e2000c101918 */
[----:B------:R-:W1:Y:S01]  /*295d0*/  LDCU UR10, c[0x0][0x39c] ;  /* 0x00007380ff0a77ac */ /* 0x000e620008000800 */
[----:B------:R-:W-:Y:S01]  /*295e0*/  VIADD R3, R246, 0xd8 ;  /* 0x000000d8f6037836 */ /* 0x000fe20000000000 */
[----:B------:R-:W-:-:S02]  /*295f0*/  LEA R8, P2, R13, R0, 0x2 ;  /* 0x000000000d087211 */ /* 0x000fc400078410ff */
[----:B----4-:R-:W-:-:S04]  /*29600*/  LEA R4, P6, R11, R0, 0x2 ;  /* 0x000000000b047211 */ /* 0x010fc800078c10ff */
[CC--:B------:R-:W-:Y:S01]  /*29610*/  LEA.HI.X.SX32 R5, R11.reuse, R2.reuse, 0x2, P6 ;  /* 0x000000020b057211 */ /* 0x0c0fe200030f16ff */
[----:B------:R-:W-:Y:S01]  /*29620*/  VIADD R11, R11, UR9 ;  /* 0x000000090b0b7c36 */ /* 0x000fe20008000000 */
[----:B------:R-:W-:Y:S01]  /*29630*/  LEA.HI.X.SX32 R9, R13, R2, 0x2, P2 ;  /* 0x000000020d097211 */ /* 0x000fe200010f16ff */
[----:B------:R-:W4:Y:S01]  /*29640*/  LDCU UR9, c[0x0][0x3b8] ;  /* 0x00007700ff0977ac */ /* 0x000f220008000800 */
[----:B------:R-:W-:Y:S01]  /*29650*/  ISETP.LT.AND P4, PT, R3, UR11, !P0 ;  /* 0x0000000b03007c0c */ /* 0x000fe2000c781270 */
[----:B------:R-:W-:Y:S01]  /*29660*/  VIADD R13, R11, UR4 ;  /* 0x000000040b0d7c36 */ /* 0x000fe20008000000 */
[----:B------:R-:W2:Y:S01]  /*29670*/  LDCU UR11, c[0x0][0x39c] ;  /* 0x00007380ff0b77ac */ /* 0x000ea20008000800 */
[C---:B------:R-:W-:Y:S01]  /*29680*/  VIADD R3, R246.reuse, 0xd9 ;  /* 0x000000d9f6037836 */ /* 0x040fe20000000000 */
[----:B------:R4:W-:Y:S01]  /*29690*/  @P1 STG.E desc[UR24][R8.64], R231 ;  /* 0x000000e708001986 */ /* 0x0009e2000c101918 */
[----:B------:R-:W2:Y:S03]  /*296a0*/  LDCU UR4, c[0x0][0x3b8] ;  /* 0x00007700ff0477ac */ /* 0x000ea60008000800 */
[----:B---3--:R-:W-:Y:S01]  /*296b0*/  ISETP.LT.AND P3, PT, R3, UR12, !P0 ;  /* 0x0000000c03007c0c */ /* 0x008fe2000c761270 */
[----:B------:R-:W-:Y:S01]  /*296c0*/  VIADD R3, R246, 0xda ;  /* 0x000000daf6037836 */ /* 0x000fe20000000000 */
[----:B------:R-:W3:Y:S01]  /*296d0*/  LDCU UR12, c[0x0][0x39c] ;  /* 0x00007380ff0c77ac */ /* 0x000ee20008000800 */
[----:B------:R2:W-:Y:S01]  /*296e0*/  @P5 STG.E desc[UR24][R4.64], R227 ;  /* 0x000000e304005986 */ /* 0x0005e2000c101918 */
[----:B-1----:R-:W-:-:S02]  /*296f0*/  LEA R6, P5, R11, R0, 0x2 ;  /* 0x000000000b067211 */ /* 0x002fc400078a10ff */
[----:B----4-:R-:W-:-:S04]  /*29700*/  LEA R8, P6, R13, R0, 0x2 ;  /* 0x000000000d087211 */ /* 0x010fc800078c10ff */
[CC--:B------:R-:W-:Y:S01]  /*29710*/  LEA.HI.X.SX32 R9, R13.reuse, R2.reuse, 0x2, P6 ;  /* 0x000000020d097211 */ /* 0x0c0fe200030f16ff */
[----:B------:R-:W-:Y:S01]  /*29720*/  VIADD R13, R13, UR7 ;  /* 0x000000070d0d7c36 */ /* 0x000fe20008000000 */
[----:B------:R-:W-:Y:S01]  /*29730*/  ISETP.LT.AND P2, PT, R3, UR10, !P0 ;  /* 0x0000000a03007c0c */ /* 0x000fe2000c741270 */
[----:B------:R-:W1:Y:S01]  /*29740*/  LDCU UR10, c[0x0][0x39c] ;  /* 0x00007380ff0a77ac */ /* 0x000e620008000800 */
[----:B------:R-:W-:Y:S01]  /*29750*/  LEA.HI.X.SX32 R7, R11, R2, 0x2, P5 ;  /* 0x000000020b077211 */ /* 0x000fe200028f16ff */
[C---:B------:R-:W-:Y:S02]  /*29760*/  VIADD R3, R246.reuse, 0xdb ;  /* 0x000000dbf6037836 */ /* 0x040fe40000000000 */
[----:B------:R-:W-:Y:S01]  /*29770*/  VIADD R11, R13, UR8 ;  /* 0x000000080d0b7c36 */ /* 0x000fe20008000000 */
[----:B------:R-:W4:Y:S01]  /*29780*/  LDCU UR7, c[0x0][0x3b8] ;  /* 0x00007700ff0777ac */ /* 0x000f220008000800 */
[----:B------:R1:W-:Y:S01]  /*29790*/  @P4 STG.E desc[UR24][R6.64], R60 ;  /* 0x0000003c06004986 */ /* 0x0003e2000c101918 */
[----:B--2---:R-:W-:Y:S01]  /*297a0*/  ISETP.LT.AND P1, PT, R3, UR11, !P0 ;  /* 0x0000000b03007c0c */ /* 0x004fe2000c721270 */
[----:B------:R-:W-:Y:S01]  /*297b0*/  VIADD R3, R246, 0xdc ;  /* 0x000000dcf6037836 */ /* 0x000fe20000000000 */
[----:B------:R-:W2:Y:S01]  /*297c0*/  LDCU UR11, c[0x0][0x39c] ;  /* 0x00007380ff0b77ac */ /* 0x000ea20008000800 */
[----:B------:R2:W-:Y:S01]  /*297d0*/  @P3 STG.E desc[UR24][R8.64], R208 ;  /* 0x000000d008003986 */ /* 0x0005e2000c101918 */
[-C--:B------:R-:W-:Y:S01]  /*297e0*/  LEA R4, P3, R13, R0.reuse, 0x2 ;  /* 0x000000000d047211 */ /* 0x080fe200078610ff */
[----:B------:R-:W2:Y:S01]  /*297f0*/  LDCU UR8, c[0x0][0x3b8] ;  /* 0x00007700ff0877ac */ /* 0x000ea20008000800 */
[----:B-1----:R-:W-:-:S02]  /*29800*/  LEA R6, P6, R11, R0, 0x2 ;  /* 0x000000000b067211 */ /* 0x002fc400078c10ff */
[----:B---3--:R-:W-:Y:S01]  /*29810*/  ISETP.LT.AND P5, PT, R3, UR12, !P0 ;  /* 0x0000000c03007c0c */ /* 0x008fe2000c7a1270 */
[----:B------:R-:W1:Y:S01]  /*29820*/  LDCU UR12, c[0x0][0x39c] ;  /* 0x00007380ff0c77ac */ /* 0x000e620008000800 */
[CC--:B------:R-:W-:Y:S01]  /*29830*/  LEA.HI.X.SX32 R7, R11.reuse, R2.reuse, 0x2, P6 ;  /* 0x000000020b077211 */ /* 0x0c0fe200030f16ff */
[----:B------:R-:W-:Y:S01]  /*29840*/  VIADD R11, R11, UR5 ;  /* 0x000000050b0b7c36 */ /* 0x000fe20008000000 */
[----:B------:R-:W-:Y:S01]  /*29850*/  LEA.HI.X.SX32 R5, R13, R2, 0x2, P3 ;  /* 0x000000020d057211 */ /* 0x000fe200018f16ff */
[C---:B------:R-:W-:Y:S01]  /*29860*/  VIADD R3, R246.reuse, 0xdd ;  /* 0x000000ddf6037836 */ /* 0x040fe20000000000 */
[----:B------:R-:W3:Y:S01]  /*29870*/  LDCU UR5, c[0x0][0x3b8] ;  /* 0x00007700ff0577ac */ /* 0x000ee20008000800 */
[----:B------:R-:W-:Y:S02]  /*29880*/  VIADD R13, R11, UR6 ;  /* 0x000000060b0d7c36 */ /* 0x000fe40008000000 */
[----:B------:R1:W-:Y:S01]  /*29890*/  @P2 STG.E desc[UR24][R4.64], R61 ;  /* 0x0000003d04002986 */ /* 0x0003e2000c101918 */
[----:B------:R-:W-:Y:S01]  /*298a0*/  ISETP.LT.AND P4, PT, R3, UR10, !P0 ;  /* 0x0000000a03007c0c */ /* 0x000fe2000c781270 */
[----:B------:R-:W3:Y:S01]  /*298b0*/  LDCU UR10, c[0x0][0x39c] ;  /* 0x00007380ff0a77ac */ /* 0x000ee20008000800 */
[----:B------:R-:W-:Y:S01]  /*298c0*/  VIADD R3, R246, 0xde ;  /* 0x000000def6037836 */ /* 0x000fe20000000000 */
[----:B------:R3:W-:Y:S01]  /*298d0*/  @P1 STG.E desc[UR24][R6.64], R209 ;  /* 0x000000d106001986 */ /* 0x0007e2000c101918 */
[-C--:B--2---:R-:W-:Y:S01]  /*298e0*/  LEA R8, P1, R11, R0.reuse, 0x2 ;  /* 0x000000000b087211 */ /* 0x084fe200078210ff */
[----:B------:R-:W2:Y:S01]  /*298f0*/  LDCU UR6, c[0x0][0x3b8] ;  /* 0x00007700ff0677ac */ /* 0x000ea20008000800 */
[----:B-1----:R-:W-:-:S02]  /*29900*/  LEA R4, P6, R13, R0, 0x2 ;  /* 0x000000000d047211 */ /* 0x002fc400078c10ff */
[----:B------:R-:W-:Y:S01]  /*29910*/  ISETP.LT.AND P3, PT, R3, UR11, !P0 ;  /* 0x0000000b03007c0c */ /* 0x000fe2000c761270 */
[----:B------:R-:W1:Y:S01]  /*29920*/  LDCU UR11, c[0x0][0x39c] ;  /* 0x00007380ff0b77ac */ /* 0x000e620008000800 */
[CC--:B------:R-:W-:Y:S01]  /*29930*/  LEA.HI.X.SX32 R5, R13.reuse, R2.reuse, 0x2, P6 ;  /* 0x000000020d057211 */ /* 0x0c0fe200030f16ff */
[----:B------:R-:W-:Y:S02]  /*29940*/  VIADD R13, R13, UR9 ;  /* 0x000000090d0d7c36 */ /* 0x000fe40008000000 */
[C---:B------:R-:W-:Y:S01]  /*29950*/  VIADD R3, R246.reuse, 0xdf ;  /* 0x000000dff6037836 */ /* 0x040fe20000000000 */
[----:B------:R-:W-:Y:S01]  /*29960*/  LEA.HI.X.SX32 R9, R11, R2, 0x2, P1 ;  /* 0x000000020b097211 */ /* 0x000fe200008f16ff */
[----:B------:R-:W-:Y:S01]  /*29970*/  VIADD R11, R13, UR4 ;  /* 0x000000040d0b7c36 */ /* 0x000fe20008000000 */
[----:B------:R-:W1:Y:S02]  /*29980*/  LDCU UR9, c[0x0][0x3b8] ;  /* 0x00007700ff0977ac */ /* 0x000e640008000800 */
[----:B------:R-:W-:Y:S01]  /*29990*/  ISETP.LT.AND P2, PT, R3, UR12, !P0 ;  /* 0x0000000c03007c0c */ /* 0x000fe2000c741270 */
[C---:B------:R-:W-:Y:S01]  /*299a0*/  VIADD R3, R246.reuse, 0xe0 ;  /* 0x000000e0f6037836 */ /* 0x040fe20000000000 */
[----:B------:R-:W1:Y:S01]  /*299b0*/  LDCU UR12, c[0x0][0x39c] ;  /* 0x00007380ff0c77ac */ /* 0x000e620008000800 */
[----:B------:R2:W-:Y:S03]  /*299c0*/  @P5 STG.E desc[UR24][R8.64], R62 ;  /* 0x0000003e08005986 */ /* 0x0005e6000c101918 */
[----:B---3--:R-:W-:Y:S01]  /*299d0*/  ISETP.LT.AND P1, PT, R3, UR10, !P0 ;  /* 0x0000000a03007c0c */ /* 0x008fe2000c721270 */
[----:B------:R3:W-:Y:S01]  /*299e0*/  @P4 STG.E desc[UR24][R4.64], R210 ;  /* 0x000000d204004986 */ /* 0x0007e2000c101918 */
[----:B------:R-:W3:Y:S01]  /*299f0*/  LDCU UR10, c[0x0][0x39c] ;  /* 0x00007380ff0a77ac */ /* 0x000ee20008000800 */
[-C--:B------:R-:W-:Y:S01]  /*29a00*/  LEA R6, P4, R13, R0.reuse, 0x2 ;  /* 0x000000000d067211 */ /* 0x080fe200078810ff */
[----:B------:R-:W-:Y:S01]  /*29a10*/  VIADD R3, R246, 0xe1 ;  /* 0x000000e1f6037836 */ /* 0x000fe20000000000 */
[----:B------:R-:W3:Y:S01]  /*29a20*/  LDCU UR4, c[0x0][0x3b8] ;  /* 0x00007700ff0477ac */ /* 0x000ee20008000800 */
[----:B--2---:R-:W-:-:S04]  /*29a30*/  LEA R8, P6, R11, R0, 0x2 ;  /* 0x000000000b087211 */ /* 0x004fc800078c10ff */
[CC--:B------:R-:W-:Y:S01]  /*29a40*/  LEA.HI.X.SX32 R9, R11.reuse, R2.reuse, 0x2, P6 ;  /* 0x000000020b097211 */ /* 0x0c0fe200030f16ff */
[----:B----4-:R-:W-:Y:S01]  /*29a50*/  VIADD R11, R11, UR7 ;  /* 0x000000070b0b7c36 */ /* 0x010fe20008000000 */
[----:B------:R-:W-:Y:S01]  /*29a60*/  LEA.HI.X.SX32 R7, R13, R2, 0x2, P4 ;  /* 0x000000020d077211 */ /* 0x000fe200020f16ff */
[----:B------:R-:W2:Y:S01]  /*29a70*/  LDCU UR7, c[0x0][0x3b8] ;  /* 0x00007700ff0777ac */ /* 0x000ea20008000800 */
[----:B-1----:R-:W-:Y:S01]  /*29a80*/  ISETP.LT.AND P5, PT, R3, UR11, !P0 ;  /* 0x0000000b03007c0c */ /* 0x002fe2000c7a1270 */
[----:B------:R-:W-:Y:S02]  /*29a90*/  VIADD R13, R11, UR8 ;  /* 0x000000080b0d7c36 */ /* 0x000fe40008000000 */
[C---:B------:R-:W-:Y:S01]  /*29aa0*/  VIADD R3, R246.reuse, 0xe2 ;  /* 0x000000e2f6037836 */ /* 0x040fe20000000000 */
[----:B------:R-:W1:Y:S01]  /*29ab0*/  LDCU UR11, c[0x0][0x39c] ;  /* 0x00007380ff0b77ac */ /* 0x000e620008000800 */
[----:B------:R4:W-:Y:S03]  /*29ac0*/  @P3 STG.E desc[UR24][R6.64], R63 ;  /* 0x0000003f06003986 */ /* 0x0009e6000c101918 */
[----:B------:R-:W-:Y:S01]  /*29ad0*/  ISETP.LT.AND P4, PT, R3, UR12, !P0 ;  /* 0x0000000c03007c0c */ /* 0x000fe2000c781270 */
[----:B------:R-:W1:Y:S01]  /*29ae0*/  LDCU UR12, c[0x0][0x39c] ;  /* 0x00007380ff0c77ac */ /* 0x000e620008000800 */
[----:B------:R-:W-:Y:S01]  /*29af0*/  VIADD R3, R246, 0xe3 ;  /* 0x000000e3f6037836 */ /* 0x000fe20000000000 */
[----:B------:R1:W-:Y:S01]  /*29b00*/  @P2 STG.E desc[UR24][R8.64], R211 ;  /* 0x000000d308002986 */ /* 0x0003e2000c101918 */
[-C--:B---3--:R-:W-:Y:S01]  /*29b10*/  LEA R4, P2, R11, R0.reuse, 0x2 ;  /* 0x000000000b047211 */ /* 0x088fe200078410ff */
[----:B------:R-:W3:Y:S01]  /*29b20*/  LDCU UR8, c[0x0][0x3b8] ;  /* 0x00007700ff0877ac */ /* 0x000ee20008000800 */
[----:B----4-:R-:W-:-:S04]  /*29b30*/  LEA R6, P6, R13, R0, 0x2 ;  /* 0x000000000d067211 */ /* 0x010fc800078c10ff */
[CC--:B------:R-:W-:Y:S01]  /*29b40*/  LEA.HI.X.SX32 R7, R13.reuse, R2.reuse, 0x2, P6 ;  /* 0x000000020d077211 */ /* 0x0c0fe200030f16ff */
[----:B------:R-:W-:Y:S01]  /*29b50*/  VIADD R13, R13, UR5 ;  /* 0x000000050d0d7c36 */ /* 0x000fe20008000000 */
[----:B------:R-:W-:Y:S01]  /*29b60*/  ISETP.LT.AND P3, PT, R3, UR10, !P0 ;  /* 0x0000000a03007c0c */ /* 0x000fe2000c761270 */
[----:B------:R-:W4:Y:S01]  /*29b70*/  LDCU UR10, c[0x0][0x39c] ;  /* 0x00007380ff0a77ac */ /* 0x000f220008000800 */
[----:B------:R-:W-:Y:S01]  /*29b80*/  LEA.HI.X.SX32 R5, R11, R2, 0x2, P2 ;  /* 0x000000020b057211 */ /* 0x000fe200010f16ff */
[----:B------:R-:W-:Y:S02]  /*29b90*/  VIADD R11, R13, UR6 ;  /* 0x000000060d0b7c36 */ /* 0x000fe40008000000 */
[C---:B------:R-:W-:Y:S01]  /*29ba0*/  VIADD R3, R246.reuse, 0xe4 ;  /* 0x000000e4f6037836 */ /* 0x040fe20000000000 */
[----:B------:R-:W2:Y:S01]  /*29bb0*/  LDCU UR5, c[0x0][0x3b8] ;  /* 0x00007700ff0577ac */ /* 0x000ea20008000800 */
[----:B------:R3:W-:Y:S03]  /*29bc0*/  @P1 STG.E desc[UR24][R4.64], R232 ;  /* 0x000000e804001986 */ /* 0x0007e6000c101918 */
[----:B-1----:R-:W-:Y:S01]  /*29bd0*/  ISETP.LT.AND P2, PT, R3, UR11, !P0 ;  /* 0x0000000b03007c0c */ /* 0x002fe2000c741270 */
[----:B------:R-:W1:Y:S01]  /*29be0*/  LDCU UR11, c[0x0][0x39c] ;  /* 0x00007380ff0b77ac */ /* 0x000e620008000800 */
[----:B------:R-:W-:Y:S01]  /*29bf0*/  VIADD R3, R246, 0xe5 ;  /* 0x000000e5f6037836 */ /* 0x000fe20000000000 */
[----:B------:R1:W-:Y:S01]  /*29c00*/  @P5 STG.E desc[UR24][R6.64], R204 ;  /* 0x000000cc06005986 */ /* 0x0003e2000c101918 */
[-C--:B------:R-:W-:Y:S01]  /*29c10*/  LEA R8, P5, R13, R0.reuse, 0x2 ;  /* 0x000000000d087211 */ /* 0x080fe200078a10ff */
[----:B------:R-:W1:Y:S01]  /*29c20*/  LDCU UR6, c[0x0][0x3b8] ;  /* 0x00007700ff0677ac */ /* 0x000e620008000800 */
[----:B---3--:R-:W-:-:S04]  /*29c30*/  LEA R4, P6, R11, R0, 0x2 ;  /* 0x000000000b047211 */ /* 0x008fc800078c10ff */
[CC--:B------:R-:W-:Y:S01]  /*29c40*/  LEA.HI.X.SX32 R5, R11.reuse, R2.reuse, 0x2, P6 ;  /* 0x000000020b057211 */ /* 0x0c0fe200030f16ff */
[----:B------:R-:W-:Y:S01]  /*29c50*/  VIADD R11, R11, UR9 ;  /* 0x000000090b0b7c36 */ /* 0x000fe20008000000 */
[----:B------:R-:W-:Y:S01]  /*29c60*/  ISETP.LT.AND P1, PT, R3, UR12, !P0 ;  /* 0x0000000c03007c0c */ /* 0x000fe2000c721270 */
[C---:B------:R-:W-:Y:S01]  /*29c70*/  VIADD R3, R246.reuse, 0xe6 ;  /* 0x000000e6f6037836 */ /* 0x040fe20000000000 */
[----:B------:R-:W3:Y:S01]  /*29c80*/  LDCU UR12, c[0x0][0x39c] ;  /* 0x00007380ff0c77ac */ /* 0x000ee20008000800 */
[----:B------:R-:W-:Y:S01]  /*29c90*/  LEA.HI.X.SX32 R9, R13, R2, 0x2, P5 ;  /* 0x000000020d097211 */ /* 0x000fe200028f16ff */
[----:B------:R-:W-:Y:S02]  /*29ca0*/  VIADD R13, R11, UR4 ;  /* 0x000000040b0d7c36 */ /* 0x000fe40008000000 */
[----:B----4-:R-:W-:Y:S01]  /*29cb0*/  ISETP.LT.AND P5, PT, R3, UR10, !P0 ;  /* 0x0000000a03007c0c */ /* 0x010fe2000c7a1270 */
[----:B------:R-:W4:Y:S01]  /*29cc0*/  LDCU UR10, c[0x0][0x39c] ;  /* 0x00007380ff0a77ac */ /* 0x000f220008000800 */
[----:B------:R2:W-:Y:S01]  /*29cd0*/  @P4 STG.E desc[UR24][R8.64], R233 ;  /* 0x000000e908004986 */ /* 0x0005e2000c101918 */
[----:B------:R-:W-:Y:S01]  /*29ce0*/  VIADD R3, R246, 0xe7 ;  /* 0x000000e7f6037836 */ /* 0x000fe20000000000 */
[----:B------:R-:W3:Y:S02]  /*29cf0*/  LDCU UR9, c[0x0][0x3b8] ;  /* 0x00007700ff0977ac */ /* 0x000ee40008000800 */
[----:B------:R3:W-:Y:S01]  /*29d00*/  @P3 STG.E desc[UR24][R4.64], R205 ;  /* 0x000000cd04003986 */ /* 0x0007e2000c101918 */
[-C--:B-1----:R-:W-:Y:S01]  /*29d10*/  LEA R6, P3, R11, R0.reuse, 0x2 ;  /* 0x000000000b067211 */ /* 0x082fe200078610ff */
[----:B------:R-:W1:Y:S01]  /*29d20*/  LDCU UR4, c[0x0][0x3b8] ;  /* 0x00007700ff0477ac */ /* 0x000e620008000800 */
[----:B--2---:R-:W-:-:S02]  /*29d30*/  LEA R8, P6, R13, R0, 0x2 ;  /* 0x000000000d087211 */ /* 0x004fc400078c10ff */
[----:B------:R-:W-:Y:S02]  /*29d40*/  ISETP.LT.AND P4, PT, R3, UR11, !P0 ;  /* 0x0000000b03007c0c */ /* 0x000fe4000c781270 */
[CC--:B------:R-:W-:Y:S01]  /*29d50*/  LEA.HI.X.SX32 R9, R13.reuse, R2.reuse, 0x2, P6 ;  /* 0x000000020d097211 */ /* 0x0c0fe200030f16ff */
[----:B------:R-:W-:Y:S01]  /*29d60*/  VIADD R13, R13, UR7 ;  /* 0x000000070d0d7c36 */ /* 0x000fe20008000000 */
[----:B------:R-:W2:Y:S01]  /*29d70*/  LDCU UR11, c[0x0][0x39c] ;  /* 0x00007380ff0b77ac */ /* 0x000ea20008000800 */
[C---:B------:R-:W-:Y:S01]  /*29d80*/  VIADD R3, R246.reuse, 0xe8 ;  /* 0x000000e8f6037836 */ /* 0x040fe20000000000 */
[----:B------:R-:W-:Y:S01]  /*29d90*/  LEA.HI.X.SX32 R7, R11, R2, 0x2, P3 ;  /* 0x000000020b077211 */ /* 0x000fe200018f16ff */
[----:B------:R-:W-:Y:S01]  /*29da0*/  VIADD R11, R13, UR8 ;  /* 0x000000080d0b7c36 */ /* 0x000fe20008000000 */
[----:B------:R-:W1:Y:S02]  /*29db0*/  LDCU UR7, c[0x0][0x3b8] ;  /* 0x00007700ff0777ac */ /* 0x000e640008000800 */
[----:B---3--:R-:W-:Y:S01]  /*29dc0*/  ISETP.LT.AND P3, PT, R3, UR12, !P0 ;  /* 0x0000000c03007c0c */ /* 0x008fe2000c761270 */
[C---:B------:R-:W-:Y:S01]  /*29dd0*/  VIADD R3, R246.reuse, 0xe9 ;  /* 0x000000e9f6037836 */ /* 0x040fe20000000000 */
[----:B------:R-:W3:Y:S01]  /*29de0*/  LDCU UR12, c[0x0][0x39c] ;  /* 0x00007380ff0c77ac */ /* 0x000ee20008000800 */
[----:B------:R2:W-:Y:S03]  /*29df0*/  @P2 STG.E desc[UR24][R6.64], R234 ;  /* 0x000000ea06002986 */ /* 0x0005e6000c101918 */
[----:B----4-:R-:W-:Y:S01]  /*29e00*/  ISETP.LT.AND P2, PT, R3, UR10, !P0 ;  /* 0x0000000a03007c0c */ /* 0x010fe2000c741270 */
[----:B------:R4:W-:Y:S01]  /*29e10*/  @P1 STG.E desc[UR24][R8.64], R206 ;  /* 0x000000ce08001986 */ /* 0x0009e2000c101918 */
[-C--:B------:R-:W-:Y:S01]  /*29e20*/  LEA R4, P1, R13, R0.reuse, 0x2 ;  /* 0x000000000d047211 */ /* 0x080fe200078210ff */
[----:B------:R-:W1:Y:S01]  /*29e30*/  LDCU UR10, c[0x0][0x39c] ;  /* 0x00007380ff0a77ac */ /* 0x000e620008000800 */
[----:B------:R-:W1:Y:S01]  /*29e40*/  LDCU UR8, c[0x0][0x3b8] ;  /* 0x00007700ff0877ac */ /* 0x000e620008000800 */
[----:B--2---:R-:W-:Y:S01]  /*29e50*/  LEA R6, P6, R11, R0, 0x2 ;  /* 0x000000000b067211 */ /* 0x004fe200078c10ff */
[----:B------:R-:W-:-:S03]  /*29e60*/  VIADD R3, R246, 0xea ;  /* 0x000000eaf6037836 */ /* 0x000fc60000000000 */
[CC--:B------:R-:W-:Y:S01]  /*29e70*/  LEA.HI.X.SX32 R7, R11.reuse, R2.reuse, 0x2, P6 ;  /* 0x000000020b077211 */ /* 0x0c0fe200030f16ff */
[----:B------:R-:W-:Y:S01]  /*29e80*/  VIADD R11, R11, UR5 ;  /* 0x000000050b0b7c36 */ /* 0x000fe20008000000 */
[----:B------:R-:W-:Y:S01]  /*29e90*/  LEA.HI.X.SX32 R5, R13, R2, 0x2, P1 ;  /* 0x000000020d057211 */ /* 0x000fe200008f16ff */
[----:B------:R-:W2:Y:S02]  /*29ea0*/  LDCU UR5, c[0x0][0x3b8] ;  /* 0x00007700ff0577ac */ /* 0x000ea40008000800 */
[----:B------:R-:W-:Y:S01]  /*29eb0*/  VIADD R13, R11, UR6 ;  /* 0x000000060b0d7c36 */ /* 0x000fe20008000000 */
[----:B------:R-:W-:Y:S01]  /*29ec0*/  ISETP.LT.AND P1, PT, R3, UR11, !P0 ;  /* 0x0000000b03007c0c */ /* 0x000fe2000c721270 */
[----:B------:R-:W1:Y:S01]  /*29ed0*/  LDCU UR11, c[0x0][0x39c] ;  /* 0x00007380ff0b77ac */ /* 0x000e620008000800 */
[C---:B------:R-:W-:Y:S01]  /*29ee0*/  VIADD R3, R246.reuse, 0xeb ;  /* 0x000000ebf6037836 */ /* 0x040fe20000000000 */
[----:B------:R2:W-:Y:S01]  /*29ef0*/  @P5 STG.E desc[UR24][R4.64], R235 ;  /* 0x000000eb04005986 */ /* 0x0005e2000c101918 */
[----:B------:R-:W1:Y:S03]  /*29f00*/  LDCU UR6, c[0x0][0x3b8] ;  /* 0x00007700ff0677ac */ /* 0x000e660008000800 */
[----:B---3--:R-:W-:Y:S01]  /*29f10*/  ISETP.LT.AND P5, PT, R3, UR12, !P0 ;  /* 0x0000000c03007c0c */ /* 0x008fe2000c7a1270 */
[----:B------:R3:W-:Y:S01]  /*29f20*/  @P4 STG.E desc[UR24][R6.64], R207 ;  /* 0x000000cf06004986 */ /* 0x0007e2000c101918 */
[-C--:B----4-:R-:W-:Y:S01]  /*29f30*/  LEA R8, P4, R11, R0.reuse, 0x2 ;  /* 0x000000000b087211 */ /* 0x090fe200078810ff */
[----:B------:R-:W-:Y:S01]  /*29f40*/  VIADD R3, R246, 0xec ;  /* 0x000000ecf6037836 */ /* 0x000fe20000000000 */
[----:B------:R-:W4:Y:S01]  /*29f50*/  LDCU UR12, c[0x0][0x39c] ;  /* 0x00007380ff0c77ac */ /* 0x000f220008000800 */
[----:B--2---:R-:W-:-:S04]  /*29f60*/  LEA R4, P6, R13, R0, 0x2 ;  /* 0x000000000d047211 */ /* 0x004fc800078c10ff */
[CC--:B------:R-:W-:Y:S01]  /*29f70*/  LEA.HI.X.SX32 R5, R13.reuse, R2.reuse, 0x2, P6 ;  /* 0x000000020d057211 */ /* 0x0c0fe200030f16ff */
[----:B------:R-:W-:Y:S01]  /*29f80*/  VIADD R13, R13, UR9 ;  /* 0x000000090d0d7c36 */ /* 0x000fe20008000000 */
[----:B------:R-:W-:Y:S01]  /*29f90*/  LEA.HI.X.SX32 R9, R11, R2, 0x2, P4 ;  /* 0x000000020b097211 */ /* 0x000fe200020f16ff */
[----:B------:R-:W2:Y:S01]  /*29fa0*/  LDCU UR9, c[0x0][0x3b8] ;  /* 0x00007700ff0977ac */ /* 0x000ea20008000800 */
[----:B-1----:R-:W-:Y:S01]  /*29fb0*/  ISETP.LT.AND P4, PT, R3, UR10, !P0 ;  /* 0x0000000a03007c0c */ /* 0x002fe2000c781270 */
[----:B------:R-:W-:Y:S01]  /*29fc0*/  VIADD R11, R13, UR4 ;  /* 0x000000040d0b7c36 */ /* 0x000fe20008000000 */
[----:B------:R-:W1:Y:S01]  /*29fd0*/  LDCU UR10, c[0x0][0x39c] ;  /* 0x00007380ff0a77ac */ /* 0x000e620008000800 */
[C---:B------:R-:W-:Y:S01]  /*29fe0*/  VIADD R3, R246.reuse, 0xed ;  /* 0x000000edf6037836 */ /* 0x040fe20000000000 */
[----:B------:R4:W-:Y:S01]  /*29ff0*/  @P3 STG.E desc[UR24][R8.64], R64 ;  /* 0x0000004008003986 */ /* 0x0009e2000c101918 */
[----:B------:R-:W1:Y:S03]  /*2a000*/  LDCU UR4, c[0x0][0x3b8] ;  /* 0x00007700ff0477ac */ /* 0x000e660008000800 */
[----:B------:R-:W-:Y:S01]  /*2a010*/  ISETP.LT.AND P3, PT, R3, UR11, !P0 ;  /* 0x0000000b03007c0c */ /* 0x000fe2000c761270 */
[----:B------:R1:W-:Y:S01]  /*2a020*/  @P2 STG.E desc[UR24][R4.64], R196 ;  /* 0x000000c404002986 */ /* 0x0003e2000c101918 */
[-C--:B---3--:R-:W-:Y:S01]  /*2a030*/  LEA R6, P2, R13, R0.reuse, 0x2 ;  /* 0x000000000d067211 */ /* 0x088fe200078410ff */
[----:B------:R-:W-:Y:S01]  /*2a040*/  VIADD R3, R246, 0xee ;  /* 0x000000eef6037836 */ /* 0x000fe20000000000 */
[----:B------:R-:W3:Y:S01]  /*2a050*/  LDCU UR11, c[0x0][0x39c] ;  /* 0x00007380ff0b77ac */ /* 0x000ee20008000800 */
[----:B----4-:R-:W-:-:S04]  /*2a060*/  LEA R8, P6, R11, R0, 0x2 ;  /* 0x000000000b087211 */ /* 0x010fc800078c10ff */
[CC--:B------:R-:W-:Y:S01]  /*2a070*/  LEA.HI.X.SX32 R9, R11.reuse, R2.reuse, 0x2, P6 ;  /* 0x000000020b097211 */ /* 0x0c0fe200030f16ff */
[----:B------:R-:W-:Y:S01]  /*2a080*/  VIADD R11, R11, UR7 ;  /* 0x000000070b0b7c36 */ /* 0x000fe20008000000 */
[----:B------:R-:W-:Y:S01]  /*2a090*/  LEA.HI.X.SX32 R7, R13, R2, 0x2, P2 ;  /* 0x000000020d077211 */ /* 0x000fe200010f16ff */
[----:B------:R-:W4:Y:S01]  /*2a0a0*/  LDCU UR7, c[0x0][0x3b8] ;  /* 0x00007700ff0777ac */ /* 0x000f220008000800 */
[----:B------:R-:W-:Y:S01]  /*2a0b0*/  ISETP.LT.AND P2, PT, R3, UR12, !P0 ;  /* 0x0000000c03007c0c */ /* 0x000fe2000c741270 */
[C---:B------:R-:W-:Y:S01]  /*2a0c0*/  VIADD R3, R246.reuse, 0xef ;  /* 0x000000eff6037836 */ /* 0x040fe20000000000 */
[----:B------:R-:W2:Y:S01]  /*2a0d0*/  LDCU UR12, c[0x0][0x39c] ;  /* 0x00007380ff0c77ac */ /* 0x000ea20008000800 */
[----:B------:R-:W-:Y:S01]  /*2a0e0*/  VIADD R13, R11, UR8 ;  /* 0x000000080b0d7c36 */ /* 0x000fe20008000000 */
[----:B------:R3:W-:Y:S02]  /*2a0f0*/  @P1 STG.E desc[UR24][R6.64], R65 ;  /* 0x0000004106001986 */ /* 0x0007e4000c101918 */
[----:B-1----:R-:W-:Y:S01]  /*2a100*/  ISETP.LT.AND P1, PT, R3, UR10, !P0 ;  /* 0x0000000a03007c0c */ /* 0x002fe2000c721270 */
[----:B------:R-:W1:Y:S01]  /*2a110*/  LDCU UR10, c[0x0][0x39c] ;  /* 0x00007380ff0a77ac */ /* 0x000e620008000800 */
[----:B------:R-:W-:Y:S01]  /*2a120*/  VIADD R3, R246, 0xf0 ;  /* 0x000000f0f6037836 */ /* 0x000fe20000000000 */
[----:B------:R1:W-:Y:S01]  /*2a130*/  @P5 STG.E desc[UR24][R8.64], R197 ;  /* 0x000000c508005986 */ /* 0x0003e2000c101918 */
[-C--:B------:R-:W-:Y:S01]  /*2a140*/  LEA R4, P5, R11, R0.reuse, 0x2 ;  /* 0x000000000b047211 */ /* 0x080fe200078a10ff */
[----:B------:R-:W1:Y:S01]  /*2a150*/  LDCU UR8, c[0x0][0x3b8] ;  /* 0x00007700ff0877ac */ /* 0x000e620008000800 */
[----:B---3--:R-:W-:-:S02]  /*2a160*/  LEA R6, P6, R13, R0, 0x2 ;  /* 0x000000000d067211 */ /* 0x008fc400078c10ff */
[-C--:B------:R-:W-:Y:S02]  /*2a170*/  LEA.HI.X.SX32 R5, R11, R2.reuse, 0x2, P5 ;  /* 0x000000020b057211 */ /* 0x080fe400028f16ff */
[C---:B------:R-:W-:Y:S01]  /*2a180*/  LEA.HI.X.SX32 R7, R13.reuse, R2, 0x2, P6 ;  /* 0x000000020d077211 */ /* 0x040fe200030f16ff */
[----:B------:R-:W-:Y:S01]  /*2a190*/  VIADD R13, R13, UR5 ;  /* 0x000000050d0d7c36 */ /* 0x000fe20008000000 */
[----:B------:R-:W-:Y:S01]  /*2a1a0*/  ISETP.LT.AND P5, PT, R3, UR11, !P0 ;  /* 0x0000000b03007c0c */ /* 0x000fe2000c7a1270 */
[C---:B------:R-:W-:Y:S01]  /*2a1b0*/  VIADD R3, R246.reuse, 0xf1 ;  /* 0x000000f1f6037836 */ /* 0x040fe20000000000 */
[----:B------:R-:W3:Y:S01]  /*2a1c0*/  LDCU UR11, c[0x0][0x39c] ;  /* 0x00007380ff0b77ac */ /* 0x000ee20008000800 */
[----:B------:R-:W-:Y:S01]  /*2a1d0*/  VIADD R11, R13, UR6 ;  /* 0x000000060d0b7c36 */ /* 0x000fe20008000000 */
[----:B------:R4:W-:Y:S02]  /*2a1e0*/  @P4 STG.E desc[UR24][R4.64], R66 ;  /* 0x0000004204004986 */ /* 0x0009e4000c101918 */
[----:B--2---:R-:W-:Y:S01]  /*2a1f0*/  ISETP.LT.AND P4, PT, R3, UR12, !P0 ;  /* 0x0000000c03007c0c */ /* 0x004fe2000c781270 */
[----:B------:R-:W-:Y:S01]  /*2a200*/  VIADD R3, R246, 0xf2 ;  /* 0x000000f2f6037836 */ /* 0x000fe20000000000 */
[----:B------:R2:W-:Y:S01]  /*2a210*/  @P3 STG.E desc[UR24][R6.64], R198 ;  /* 0x000000c606003986 */ /* 0x0005e2000c101918 */
[-C--:B-1----:R-:W-:Y:S01]  /*2a220*/  LEA R8, P3, R13, R0.reuse, 0x2 ;  /* 0x000000000d087211 */ /* 0x082fe200078610ff */
[----:B------:R-:W1:Y:S01]  /*2a230*/  LDCU UR12, c[0x0][0x39c] ;  /* 0x00007380ff0c77ac */ /* 0x000e620008000800 */
[----:B------:R-:W1:Y:S01]  /*2a240*/  LDCU UR5, c[0x0][0x3b8] ;  /* 0x00007700ff0577ac */ /* 0x000e620008000800 */
[----:B----4-:R-:W-:-:S02]  /*2a250*/  LEA R4, P6, R11, R0, 0x2 ;  /* 0x000000000b047211 */ /* 0x010fc400078c10ff */
[-C--:B------:R-:W-:Y:S01]  /*2a260*/  LEA.HI.X.SX32 R9, R13, R2.reuse, 0x2, P3 ;  /* 0x000000020d097211 */ /* 0x080fe200018f16ff */
[----:B------:R-:W4:Y:S01]  /*2a270*/  LDCU UR6, c[0x0][0x3b8] ;  /* 0x00007700ff0677ac */ /* 0x000f220008000800 */
[C---:B------:R-:W-:Y:S01]  /*2a280*/  LEA.HI.X.SX32 R5, R11.reuse, R2, 0x2, P6 ;  /* 0x000000020b057211 */ /* 0x040fe200030f16ff */
[----:B------:R-:W-:Y:S01]  /*2a290*/  VIADD R11, R11, UR9 ;  /* 0x000000090b0b7c36 */ /* 0x000fe20008000000 */
[----:B------:R-:W-:Y:S01]  /*2a2a0*/  ISETP.LT.AND P3, PT, R3, UR10, !P0 ;  /* 0x0000000a03007c0c */ /* 0x000fe2000c761270 */
[----:B------:R-:W1:Y:S01]  /*2a2b0*/  LDCU UR10, c[0x0][0x39c] ;  /* 0x00007380ff0a77ac */ /* 0x000e620008000800 */
[C---:B------:R-:W-:Y:S02]  /*2a2c0*/  VIADD R3, R246.reuse, 0xf3 ;  /* 0x000000f3f6037836 */ /* 0x040fe40000000000 */
[----:B------:R-:W-:Y:S01]  /*2a2d0*/  VIADD R13, R11, UR4 ;  /* 0x000000040b0d7c36 */ /* 0x000fe20008000000 */
[----:B------:R4:W-:Y:S01]  /*2a2e0*/  @P2 STG.E desc[UR24][R8.64], R67 ;  /* 0x0000004308002986 */ /* 0x0009e2000c101918 */
[----:B------:R-:W1:Y:S01]  /*2a2f0*/  LDCU UR9, c[0x0][0x3b8] ;  /* 0x00007700ff0977ac */ /* 0x000e620008000800 */
[----:B---3--:R-:W-:Y:S01]  /*2a300*/  ISETP.LT.AND P2, PT, R3, UR11, !P0 ;  /* 0x0000000b03007c0c */ /* 0x008fe2000c741270 */
[----:B------:R-:W-:Y:S01]  /*2a310*/  VIADD R3, R246, 0xf4 ;  /* 0x000000f4f6037836 */ /* 0x000fe20000000000 */
[----:B------:R3:W-:Y:S01]  /*2a320*/  @P1 STG.E desc[UR24][R4.64], R199 ;  /* 0x000000c704001986 */ /* 0x0007e2000c101918 */
[C---:B--2---:R-:W-:Y:S01]  /*2a330*/  LEA R6, P1, R11.reuse, R0, 0x2 ;  /* 0x000000000b067211 */ /* 0x044fe200078210ff */
[----:B------:R-:W2:Y:S03]  /*2a340*/  LDCU UR11, c[0x0][0x39c] ;  /* 0x00007380ff0b77ac */ /* 0x000ea60008000800 */
[----:B------:R-:W-:Y:S01]  /*2a350*/  LEA.HI.X.SX32 R7, R11, R2, 0x2, P1 ;  /* 0x000000020b077211 */ /* 0x000fe200008f16ff */
[----:B------:R-:W2:Y:S01]  /*2a360*/  LDCU UR4, c[0x0][0x3b8] ;  /* 0x00007700ff0477ac */ /* 0x000ea20008000800 */
[----:B----4-:R-:W-:-:S02]  /*2a370*/  LEA R8, P6, R13, R0, 0x2 ;  /* 0x000000000d087211 */ /* 0x010fc400078c10ff */
[----:B-1----:R-:W-:Y:S01]  /*2a380*/  ISETP.LT.AND P1, PT, R3, UR12, !P0 ;  /* 0x0000000c03007c0c */ /* 0x002fe2000c721270 */
[----:B------:R-:W1:Y:S01]  /*2a390*/  LDCU UR12, c[0x0][0x39c] ;  /* 0x00007380ff0c77ac */ /* 0x000e620008000800 */
[C---:B------:R-:W-:Y:S01]  /*2a3a0*/  LEA.HI.X.SX32 R9, R13.reuse, R2, 0x2, P6 ;  /* 0x000000020d097211 */ /* 0x040fe200030f16ff */
[C---:B------:R-:W-:Y:S02]  /*2a3b0*/  VIADD R3, R246.reuse, 0xf5 ;  /* 0x000000f5f6037836 */ /* 0x040fe40000000000 */
[----:B------:R-:W-:Y:S01]  /*2a3c0*/  VIADD R13, R13, UR7 ;  /* 0x000000070d0d7c36 */ /* 0x000fe20008000000 */
[----:B------:R4:W-:Y:S01]  /*2a3d0*/  @P5 STG.E desc[UR24][R6.64], R32 ;  /* 0x0000002006005986 */ /* 0x0009e2000c101918 */
[----:B------:R-:W1:Y:S01]  /*2a3e0*/  LDCU UR7, c[0x0][0x3b8] ;  /* 0x00007700ff0777ac */ /* 0x000e620008000800 */
[----:B------:R-:W-:Y:S01]  /*2a3f0*/  ISETP.LT.AND P5, PT, R3, UR10, !P0 ;  /* 0x0000000a03007c0c */ /* 0x000fe2000c7a1270 */
[C---:B------:R-:W-:Y:S01]  /*2a400*/  VIADD R11, R13.reuse, UR8 ;  /* 0x000000080d0b7c36 */ /* 0x040fe20008000000 */
[----:B------:R1:W-:Y:S01]  /*2a410*/  @P4 STG.E desc[UR24][R8.64], R16 ;  /* 0x0000001008004986 */ /* 0x0003e2000c101918 */
[----:B------:R-:W1:Y:S01]  /*2a420*/  LDCU UR10, c[0x0][0x39c] ;  /* 0x00007380ff0a77ac */ /* 0x000e620008000800 */
[C---:B---3--:R-:W-:Y:S01]  /*2a430*/  LEA R4, P4, R13.reuse, R0, 0x2 ;  /* 0x000000000d047211 */ /* 0x048fe200078810ff */
[----:B------:R-:W-:Y:S01]  /*2a440*/  VIADD R3, R246, 0xf6 ;  /* 0x000000f6f6037836 */ /* 0x000fe20000000000 */
[----:B------:R-:W3:Y:S02]  /*2a450*/  LDCU UR8, c[0x0][0x3b8] ;  /* 0x00007700ff0877ac */ /* 0x000ee40008000800 */
[----:B------:R-:W-:-:S02]  /*2a460*/  LEA.HI.X.SX32 R5, R13, R2, 0x2, P4 ;  /* 0x000000020d057211 */ /* 0x000fc400020f16ff */
[----:B----4-:R-:W-:Y:S02]  /*2a470*/  LEA R6, P6, R11, R0, 0x2 ;  /* 0x000000000b067211 */ /* 0x010fe400078c10ff */
[----:B--2---:R-:W-:Y:S01]  /*2a480*/  ISETP.LT.AND P4, PT, R3, UR11, !P0 ;  /* 0x0000000b03007c0c */ /* 0x004fe2000c781270 */
[C---:B------:R-:W-:Y:S01]  /*2a490*/  VIADD R3, R246.reuse, 0xf7 ;  /* 0x000000f7f6037836 */ /* 0x040fe20000000000 */
[C---:B------:R-:W-:Y:S01]  /*2a4a0*/  LEA.HI.X.SX32 R7, R11.reuse, R2, 0x2, P6 ;  /* 0x000000020b077211 */ /* 0x040fe200030f16ff */
[----:B------:R-:W-:Y:S01]  /*2a4b0*/  VIADD R11, R11, UR5 ;  /* 0x000000050b0b7c36 */ /* 0x000fe20008000000 */
[----:B------:R2:W-:Y:S01]  /*2a4c0*/  @P3 STG.E desc[UR24][R4.64], R33 ;  /* 0x0000002104003986 */ /* 0x0005e2000c101918 */
[----:B------:R-:W4:Y:S01]  /*2a4d0*/  LDCU UR11, c[0x0][0x39c] ;  /* 0x00007380ff0b77ac */ /* 0x000f220008000800 */
[----:B-1----:R-:W-:Y:S01]  /*2a4e0*/  ISETP.LT.AND P3, PT, R3, UR12, !P0 ;  /* 0x0000000c03007c0c */ /* 0x002fe2000c761270 */
[----:B------:R-:W-:Y:S01]  /*2a4f0*/  VIADD R3, R246, 0xf8 ;  /* 0x000000f8f6037836 */ /* 0x000fe20000000000 */
[----:B------:R1:W-:Y:S01]  /*2a500*/  @P2 STG.E desc[UR24][R6.64], R17 ;  /* 0x0000001106002986 */ /* 0x0003e2000c101918 */
[C---:B------:R-:W-:Y:S01]  /*2a510*/  LEA R8, P2, R11.reuse, R0, 0x2 ;  /* 0x000000000b087211 */ /* 0x040fe200078410ff */
[C---:B------:R-:W-:Y:S01]  /*2a520*/  VIADD R13, R11.reuse, UR6 ;  /* 0x000000060b0d7c36 */ /* 0x040fe20008000000 */
[----:B------:R-:W1:Y:S02]  /*2a530*/  LDCU UR12, c[0x0][0x39c] ;  /* 0x00007380ff0c77ac */ /* 0x000e640008000800 */
[----:B------:R-:W-:-:S02]  /*2a540*/  LEA.HI.X.SX32 R9, R11, R2, 0x2, P2 ;  /* 0x000000020b097211 */ /* 0x000fc400010f16ff */
[----:B------:R-:W-:Y:S01]  /*2a550*/  ISETP.LT.AND P2, PT, R3, UR10, !P0 ;  /* 0x0000000a03007c0c */ /* 0x000fe2000c741270 */
[----:B------:R-:W3:Y:S01]  /*2a560*/  LDCU UR10, c[0x0][0x39c] ;  /* 0x00007380ff0a77ac */ /* 0x000ee20008000800 */
[C---:B--2---:R-:W-:Y:S01]  /*2a570*/  LEA R4, P6, R13.reuse, R0, 0x2 ;  /* 0x000000000d047211 */ /* 0x044fe200078c10ff */
[C---:B------:R-:W-:Y:S01]  /*2a580*/  VIADD R3, R246.reuse, 0xf9 ;  /* 0x000000f9f6037836 */ /* 0x040fe20000000000 */
[----:B------:R-:W2:Y:S02]  /*2a590*/  LDCU UR5, c[0x0][0x3b8] ;  /* 0x00007700ff0577ac */ /* 0x000ea40008000800 */
[C---:B------:R-:W-:Y:S01]  /*2a5a0*/  LEA.HI.X.SX32 R5, R13.reuse, R2, 0x2, P6 ;  /* 0x000000020d057211 */ /* 0x040fe200030f16ff */
[----:B------:R-:W-:Y:S01]  /*2a5b0*/  VIADD R13, R13, UR9 ;  /* 0x000000090d0d7c36 */ /* 0x000fe20008000000 */
[----:B------:R3:W-:Y:S01]  /*2a5c0*/  @P1 STG.E desc[UR24][R8.64], R34 ;  /* 0x0000002208001986 */ /* 0x0007e2000c101918 */
[----:B----4-:R-:W-:Y:S01]  /*2a5d0*/  ISETP.LT.AND P1, PT, R3, UR11, !P0 ;  /* 0x0000000b03007c0c */ /* 0x010fe2000c721270 */
[----:B------:R-:W-:Y:S01]  /*2a5e0*/  VIADD R3, R246, 0xfa ;  /* 0x000000faf6037836 */ /* 0x000fe20000000000 */
[----:B------:R-:W4:Y:S01]  /*2a5f0*/  LDCU UR11, c[0x0][0x39c] ;  /* 0x00007380ff0b77ac */ /* 0x000f220008000800 */
[----:B------:R2:W-:Y:S01]  /*2a600*/  @P5 STG.E desc[UR24][R4.64], R18 ;  /* 0x0000001204005986 */ /* 0x0005e2000c101918 */
[C---:B------:R-:W-:Y:S01]  /*2a610*/  VIADD R11, R13.reuse, UR4 ;  /* 0x000000040d0b7c36 */ /* 0x040fe20008000000 */
[C---:B-1----:R-:W-:Y:S01]  /*2a620*/  LEA R6, P5, R13.reuse, R0, 0x2 ;  /* 0x000000000d067211 */ /* 0x042fe200078a10ff */
[----:B------:R-:W1:Y:S03]  /*2a630*/  LDCU UR6, c[0x0][0x3b8] ;  /* 0x00007700ff0677ac */ /* 0x000e660008000800 */
[----:B------:R-:W-:Y:S01]  /*2a640*/  LEA.HI.X.SX32 R7, R13, R2, 0x2, P5 ;  /* 0x000000020d077211 */ /* 0x000fe200028f16ff */
[----:B------:R-:W1:Y:S01]  /*2a650*/  LDCU UR9, c[0x0][0x3b8] ;  /* 0x00007700ff0977ac */ /* 0x000e620008000800 */
[----:B---3--:R-:W-:-:S02]  /*2a660*/  LEA R8, P6, R11, R0, 0x2 ;  /* 0x000000000b087211 */ /* 0x008fc400078c10ff */
[----:B------:R-:W-:Y:S01]  /*2a670*/  ISETP.LT.AND P5, PT, R3, UR10, !P0 ;  /* 0x0000000a03007c0c */ /* 0x000fe2000c7a1270 */
[----:B------:R-:W3:Y:S01]  /*2a680*/  LDCU UR10, c[0x0][0x39c] ;  /* 0x00007380ff0a77ac */ /* 0x000ee20008000800 */
[C---:B------:R-:W-:Y:S01]  /*2a690*/  VIADD R3, R246.reuse, 0xfb ;  /* 0x000000fbf6037836 */ /* 0x040fe20000000000 */
[C---:B------:R-:W-:Y:S01]  /*2a6a0*/  LEA.HI.X.SX32 R9, R11.reuse, R2, 0x2, P6 ;  /* 0x000000020b097211 */ /* 0x040fe200030f16ff */
[----:B------:R-:W-:Y:S01]  /*2a6b0*/  VIADD R11, R11, UR7 ;  /* 0x000000070b0b7c36 */ /* 0x000fe20008000000 */
[----:B------:R1:W-:Y:S01]  /*2a6c0*/  @P4 STG.E desc[UR24][R6.64], R35 ;  /* 0x0000002306004986 */ /* 0x0003e2000c101918 */
[----:B------:R-:W3:Y:S01]  /*2a6d0*/  LDCU UR4, c[0x0][0x3b8] ;  /* 0x00007700ff0477ac */ /* 0x000ee20008000800 */
[----:B------:R-:W-:Y:S01]  /*2a6e0*/  ISETP.LT.AND P4, PT, R3, UR12, !P0 ;  /* 0x0000000c03007c0c */ /* 0x000fe2000c781270 */
[C---:B------:R-:W-:Y:S01]  /*2a6f0*/  VIADD R3, R246.reuse, 0xfc ;  /* 0x000000fcf6037836 */ /* 0x040fe20000000000 */
[C---:B--2---:R-:W-:Y:S01]  /*2a700*/  LEA R4, P6, R11.reuse, R0, 0x2 ;  /* 0x000000000b047211 */ /* 0x044fe200078c10ff */
[----:B------:R2:W-:Y:S01]  /*2a710*/  @P3 STG.E desc[UR24][R8.64], R19 ;  /* 0x0000001308003986 */ /* 0x0005e2000c101918 */
[----:B------:R-:W-:Y:S01]  /*2a720*/  VIADD R13, R11, UR5 ;  /* 0x000000050b0d7c36 */ /* 0x000fe20008000000 */
[----:B------:R-:W2:Y:S01]  /*2a730*/  LDCU UR7, c[0x0][0x3b8] ;  /* 0x00007700ff0777ac */ /* 0x000ea20008000800 */
[----:B----4-:R-:W-:Y:S01]  /*2a740*/  ISETP.LT.AND P3, PT, R3, UR11, !P0 ;  /* 0x0000000b03007c0c */ /* 0x010fe2000c761270 */
[----:B------:R-:W-:Y:S01]  /*2a750*/  VIADD R3, R246, 0xfd ;  /* 0x000000fdf6037836 */ /* 0x000fe20000000000 */
[----:B------:R-:W-:Y:S01]  /*2a760*/  LEA.HI.X.SX32 R5, R11, R2, 0x2, P6 ;  /* 0x000000020b057211 */ /* 0x000fe200030f16ff */
[C---:B------:R-:W-:Y:S01]  /*2a770*/  VIADD R11, R13.reuse, UR8 ;  /* 0x000000080d0b7c36 */ /* 0x040fe20008000000 */
[----:B-1----:R-:W-:Y:S01]  /*2a780*/  LEA R6, P6, R13, R0, 0x2 ;  /* 0x000000000d067211 */ /* 0x002fe200078c10ff */
[----:B------:R-:W1:Y:S02]  /*2a790*/  LDCU UR8, c[0x0][0x39c] ;  /* 0x00007380ff0877ac */ /* 0x000e640008000800 */
[----:B------:R4:W-:Y:S01]  /*2a7a0*/  @P2 STG.E desc[UR24][R4.64], R236 ;  /* 0x000000ec04002986 */ /* 0x0009e2000c101918 */
[----:B---3--:R-:W-:Y:S01]  /*2a7b0*/  ISETP.LT.AND P2, PT, R3, UR10, !P0 ;  /* 0x0000000a03007c0c */ /* 0x008fe2000c741270 */
[----:B------:R-:W-:Y:S01]  /*2a7c0*/  VIADD R3, R11, UR6 ;  /* 0x000000060b037c36 */ /* 0x000fe20008000000 */
[----:B------:R-:W3:Y:S01]  /*2a7d0*/  LDCU UR6, c[0x0][0x39c] ;  /* 0x00007380ff0677ac */ /* 0x000ee20008000800 */
[----:B------:R-:W-:-:S02]  /*2a7e0*/  LEA.HI.X.SX32 R7, R13, R2, 0x2, P6 ;  /* 0x000000020d077211 */ /* 0x000fc400030f16ff */
[C---:B------:R-:W-:Y:S01]  /*2a7f0*/  VIADD R13, R3.reuse, UR9 ;  /* 0x00000009030d7c36 */ /* 0x040fe20008000000 */
[-C--:B------:R-:W-:Y:S01]  /*2a800*/  LEA R10, P6, R3, R0.reuse, 0x2 ;  /* 0x00000000030a7211 */ /* 0x080fe200078c10ff */
[----:B------:R-:W1:Y:S01]  /*2a810*/  LDCU UR5, c[0x0][0x3b8] ;  /* 0x00007700ff0577ac */ /* 0x000e620008000800 */
[----:B------:R1:W-:Y:S01]  /*2a820*/  @P1 STG.E desc[UR24][R6.64], R20 ;  /* 0x0000001406001986 */ /* 0x0003e2000c101918 */
[----:B--2---:R-:W-:-:S04]  /*2a830*/  LEA R8, P1, R11, R0, 0x2 ;  /* 0x000000000b087211 */ /* 0x004fc800078210ff */
[-C--:B------:R-:W-:Y:S02]  /*2a840*/  LEA.HI.X.SX32 R9, R11, R2.reuse, 0x2, P1 ;  /* 0x000000020b097211 */ /* 0x080fe400008f16ff */
[----:B------:R-:W-:Y:S01]  /*2a850*/  LEA.HI.X.SX32 R11, R3, R2, 0x2, P6 ;  /* 0x00000002030b7211 */ /* 0x000fe200030f16ff */
[----:B------:R-:W-:Y:S01]  /*2a860*/  VIADD R3, R246, 0xfe ;  /* 0x000000fef6037836 */ /* 0x000fe20000000000 */
[C---:B----4-:R-:W-:Y:S01]  /*2a870*/  LEA R4, P1, R13.reuse, R0, 0x2 ;  /* 0x000000000d047211 */ /* 0x050fe200078210ff */
[----:B------:R-:W-:-:S03]  /*2a880*/  VIADD R15, R13, UR4 ;  /* 0x000000040d0f7c36 */ /* 0x000fc60008000000 */
[----:B------:R-:W-:Y:S02]  /*2a890*/  LEA.HI.X.SX32 R5, R13, R2, 0x2, P1 ;  /* 0x000000020d057211 */ /* 0x000fe400008f16ff */
[----:B---3--:R-:W-:Y:S01]  /*2a8a0*/  ISETP.LT.AND P1, PT, R3, UR6, !P0 ;  /* 0x0000000603007c0c */ /* 0x008fe2000c721270 */
[----:B------:R-:W-:Y:S01]  /*2a8b0*/  VIADD R3, R246, 0xff ;  /* 0x000000fff6037836 */ /* 0x000fe20000000000 */
[C---:B------:R-:W-:Y:S01]  /*2a8c0*/  LEA R12, P6, R15.reuse, R0, 0x2 ;  /* 0x000000000f0c7211 */ /* 0x040fe200078c10ff */
[----:B------:R-:W-:-:S03]  /*2a8d0*/  VIADD R17, R15, UR7 ;  /* 0x000000070f117c36 */ /* 0x000fc60008000000 */
[----:B-1----:R-:W-:Y:S02]  /*2a8e0*/  ISETP.LT.AND P0, PT, R3, UR8, !P0 ;  /* 0x0000000803007c0c */ /* 0x002fe4000c701270 */
[----:B------:R-:W-:Y:S02]  /*2a8f0*/  LEA.HI.X.SX32 R13, R15, R2, 0x2, P6 ;  /* 0x000000020f0d7211 */ /* 0x000fe400030f16ff */
[C---:B------:R-:W-:Y:S01]  /*2a900*/  LEA R6, P6, R17.reuse, R0, 0x2 ;  /* 0x0000000011067211 */ /* 0x040fe200078c10ff */
[C---:B------:R-:W-:Y:S01]  /*2a910*/  VIADD R15, R17.reuse, UR5 ;  /* 0x00000005110f7c36 */ /* 0x040fe20008000000 */
[----:B------:R1:W-:Y:S02]  /*2a920*/  @P5 STG.E desc[UR24][R8.64], R237 ;  /* 0x000000ed08005986 */ /* 0x0003e4000c101918 */
[----:B------:R-:W-:Y:S02]  /*2a930*/  LEA.HI.X.SX32 R7, R17, R2, 0x2, P6 ;  /* 0x0000000211077211 */ /* 0x000fe400030f16ff */
[----:B------:R1:W-:Y:S01]  /*2a940*/  @P4 STG.E desc[UR24][R10.64], R21 ;  /* 0x000000150a004986 */ /* 0x0003e2000c101918 */
[----:B------:R-:W-:-:S03]  /*2a950*/  LEA R14, P6, R15, R0, 0x2 ;  /* 0x000000000f0e7211 */ /* 0x000fc600078c10ff */
[----:B------:R1:W-:Y:S04]  /*2a960*/  @P3 STG.E desc[UR24][R4.64], R238 ;  /* 0x000000ee04003986 */ /* 0x0003e8000c101918 */
[----:B------:R1:W-:Y:S01]  /*2a970*/  @P2 STG.E desc[UR24][R12.64], R22 ;  /* 0x000000160c002986 */ /* 0x0003e2000c101918 */
[----:B------:R-:W-:-:S03]  /*2a980*/  LEA.HI.X.SX32 R15, R15, R2, 0x2, P6 ;  /* 0x000000020f0f7211 */ /* 0x000fc600030f16ff */
[----:B------:R1:W-:Y:S01]  /*2a990*/  @P1 STG.E desc[UR24][R6.64], R239 ;  /* 0x000000ef06001986 */ /* 0x0003e2000c101918 */
[----:B------:R-:W-:Y:S05]  /*2a9a0*/  @!P0 EXIT ;  /* 0x000000000000894d */ /* 0x000fea0003800000 */
[----:B------:R-:W-:Y:S01]  /*2a9b0*/  STG.E desc[UR24][R14.64], R23 ;  /* 0x000000170e007986 */ /* 0x000fe2000c101918 */
[----:B------:R-:W-:Y:S05]  /*2a9c0*/  EXIT ;  /* 0x000000000000794d */ /* 0x000fea0003800000 */
.L_x_3:
[----:B------:R-:W-:-:S00]  /*2a9d0*/  BRA `(.L_x_3) ;  /* 0xfffffffc00fc7947 */ /* 0x000fc0000383ffff */
[----:B------:R-:W-:-:S00]  /*2a9e0*/  NOP ;  /* 0x0000000000007918 */ /* 0x000fc00000000000 */
        /* <DEDUP_REMOVED lines=9> */
.L_x_4:


//--------------------- .nv.shared.matmul_kernel  --------------------------
	.section	.nv.shared.matmul_kernel,"aw",@nobits
	.sectionflags	@""
	.align	16
	.zero		1024


//--------------------- .nv.shared.reserved.0     --------------------------
	.section	.nv.shared.reserved.0,"aw",@nobits
	.weak		__nv_reservedSMEM_offset_0_alias
	.size		__nv_reservedSMEM_offset_0_alias, 0, 64
	.other		__nv_reservedSMEM_offset_0_alias,@"STO_CUDA_RESERVED_SHARED STV_DEFAULT"
__nv_reservedSMEM_offset_0_alias:
	.zero		0
	.zero		64


//--------------------- .nv.constant0.matmul_kernel --------------------------
	.section	.nv.constant0.matmul_kernel,"a",@progbits
	.sectionflags	@""
	.align	4
.nv.constant0.matmul_kernel:
	.zero		976


//--------------------- SYMBOLS --------------------------

	.type		.nv.reservedSmem.offset0,@object
	.size		.nv.reservedSmem.offset0,0x4
	.type		.nv.reservedSmem.cap,@object
	.size		.nv.reservedSmem.cap,0x4
